// auto-generated by cutlass_sweep.gemm — config: {"arch": "sm_100", "cluster_m": 2, "cluster_n": 2, "dtype": "bf16", "stages": 5, "tile_k": 32, "tile_m": 256, "tile_n": 256}
#include "cutlass/cutlass.h"
#include "cutlass/gemm/collective/collective_builder.hpp"
#include "cutlass/gemm/device/gemm_universal_adapter.h"
#include "cutlass/gemm/kernel/gemm_universal.hpp"
#include "cutlass/epilogue/collective/collective_builder.hpp"

using ElemA = cutlass::bfloat16_t;
using ElemB = cutlass::bfloat16_t;
using ElemCD = cutlass::bfloat16_t;
using Acc  = float;
using TileShape    = cute::Shape<cute::_256, cute::_256, cute::_32>;
using ClusterShape = cute::Shape<cute::_2, cute::_2, cute::_1>;

using CollectiveEpilogue = typename cutlass::epilogue::collective::CollectiveBuilder<
    cutlass::arch::Sm100, cutlass::arch::OpClassTensorOp,
    TileShape, ClusterShape,
    cutlass::epilogue::collective::EpilogueTileAuto,
    Acc, Acc,
    ElemCD, cutlass::layout::RowMajor, 128 / cutlass::sizeof_bits<ElemCD>::value,
    ElemCD, cutlass::layout::RowMajor, 128 / cutlass::sizeof_bits<ElemCD>::value,
    cutlass::epilogue::collective::EpilogueScheduleAuto
  >::CollectiveOp;

using CollectiveMainloop = typename cutlass::gemm::collective::CollectiveBuilder<
    cutlass::arch::Sm100, cutlass::arch::OpClassTensorOp,
    ElemA, cutlass::layout::RowMajor, 128 / cutlass::sizeof_bits<ElemA>::value,
    ElemB, cutlass::layout::ColumnMajor, 128 / cutlass::sizeof_bits<ElemB>::value,
    Acc,
    TileShape, ClusterShape,
    cutlass::gemm::collective::StageCount<5>,
    cutlass::gemm::collective::KernelScheduleAuto
  >::CollectiveOp;

using GemmKernel = cutlass::gemm::kernel::GemmUniversal<
    cute::Shape<int,int,int,int>,
    CollectiveMainloop,
    CollectiveEpilogue
>;
using Gemm = cutlass::gemm::device::GemmUniversalAdapter<GemmKernel>;

// Force the device kernel symbol into the cubin without needing a host main.
auto* _anchor = &cutlass::device_kernel<GemmKernel>;


// ===== COMPILED SASS (sm_100a) =====

	.target	sm_100a

	.elftype	@"ET_EXEC"


//--------------------- .note.nv.tkinfo           --------------------------
	.section	.note.nv.tkinfo,"",@"SHT_NOTE"
	.sectionflags	@"SHF_NOTE_NV_TKINFO"
	.tkinfo
        /*0018*/ 	.word	0x00000002
        /*0030*/ 	.string	""
        /*0030*/ 	.string	"ptxas"
        /*0030*/ 	.string	"Cuda compilation tools, release 13.0, V13.0.88"
        /*0030*/ 	.string	"Build cuda_13.0.r13.0/compiler.36424714_0"
        /*0030*/ 	.string	"-arch sm_100a -m 64 "



//--------------------- .note.nv.cuinfo           --------------------------
	.section	.note.nv.cuinfo,"",@"SHT_NOTE"
	.sectionflags	@"SHF_NOTE_NV_CUINFO"
        /*0018*/ 	.short	0x0002
        /*001a*/ 	.short	0x0064
        /*001c*/ 	.short	0x0082
	.zero		2


//--------------------- .nv.info                  --------------------------
	.section	.nv.info,"",@"SHT_CUDA_INFO"
	.align	4


	//----- nvinfo : EIATTR_REGCOUNT
	.align		4
        /*0000*/ 	.byte	0x04, 0x2f
        /*0002*/ 	.short	(.L_19 - .L_18)
	.align		4
.L_18:
        /*0004*/ 	.word	index@(_ZN7cutlass13device_kernelINS_4gemm6kernel13GemmUniversalIN4cute5tupleIJiiiiEEENS1_10collective13CollectiveMmaINS1_35MainloopSm100TmaUmmaWarpSpecializedILi5ELi2ELi2ENS5_IJNS4_1CILi2EEESB_NSA_ILi1EEEEEEEENS5_IJNSA_ILi256EEESF_NSA_ILi32EEEEEENS_10bfloat16_tENS5_IJlSC_lEEESI_SJ_NS4_8TiledMMAINS4_8MMA_AtomIJNS4_26SM100_MMA_F16BF16_2x1SM_SSISI_SI_fLi256ELi256ELNS4_4UMMA5MajorE0ELSO_0ELNSN_7ScaleInE0ELSP_0EEEEEENS4_6LayoutINS5_IJSC_SC_SC_EEENS5_IJNSA_ILi0EEESU_SU_EEEEENS5_IJNS4_10UnderscoreESX_SX_EEEEENS4_28SM100_TMA_2SM_LOAD_MULTICASTENS4_14ComposedLayoutINS4_7SwizzleILi2ELi4ELi3EEENS4_18smem_ptr_flag_bitsILi16EEENSS_INS5_IJNSA_ILi8EEESG_EEENS5_IJSG_SC_EEEEEEEvNS4_8identityENS4_18SM100_TMA_2SM_LOADES1A_vS1B_EENS_8epilogue10collective18CollectiveEpilogueINS1E_23Sm100TmaWarpSpecializedILi4ELi2ELi64ELb1ELb0EEEJNS5_IJNSA_ILi128EEESF_SG_EEENS5_IJNSS_IS1J_SC_EENSS_INSA_ILi64EEESC_EEEEESI_SJ_SI_SJ_NS1E_6fusion15FusionCallbacksIS1I_NS1P_17LinearCombinationISI_fSI_fLNS_15FloatRoundStyleE2EEES1K_S1O_JEEENS4_5SM1004TMEM4LOAD26SM100_TMEM_LOAD_32dp32b64xENS4_13SM90_TMA_LOADENS11_INS12_ILi3ELi4ELi3EEES15_NSS_INS5_IJS16_S1M_EEENS5_IJS1M_SC_EEEEEEENS4_39AutoVectorizingCopyWithAssumedAlignmentILi128EEENS4_14SM90_TMA_STOREES24_S26_S26_EEEvvEEEEvNT_6ParamsE)
        /*0008*/ 	.word	0x000000ad


	//----- nvinfo : EIATTR_FRAME_SIZE
	.align		4
.L_19:
        /*000c*/ 	.byte	0x04, 0x11
        /*000e*/ 	.short	(.L_21 - .L_20)
	.align		4
.L_20:
        /*0010*/ 	.word	index@($__internal_2_$__cuda_sm10x_tcgen05_guardrail_trap_unallocated_columns_being_dealloced)
        /*0014*/ 	.word	0x00000000


	//----- nvinfo : EIATTR_FRAME_SIZE
	.align		4
.L_21:
        /*0018*/ 	.byte	0x04, 0x11
        /*001a*/ 	.short	(.L_23 - .L_22)
	.align		4
.L_22:
        /*001c*/ 	.word	index@($__internal_1_$__cuda_sm10x_tcgen05_guardrail_trap_phase_invalid_during_alloc)
        /*0020*/ 	.word	0x00000000


	//----- nvinfo : EIATTR_FRAME_SIZE
	.align		4
.L_23:
        /*0024*/ 	.byte	0x04, 0x11
        /*0026*/ 	.short	(.L_25 - .L_24)
	.align		4
.L_24:
        /*0028*/ 	.word	index@($__internal_0_$__cuda_sm10x_tcgen05_guardrail_trap_col_being_dealloced_not_returned_by_alloc)
        /*002c*/ 	.word	0x00000000


	//----- nvinfo : EIATTR_FRAME_SIZE
	.align		4
.L_25:
        /*0030*/ 	.byte	0x04, 0x11
        /*0032*/ 	.short	(.L_27 - .L_26)
	.align		4
.L_26:
        /*0034*/ 	.word	index@(_ZN7cutlass13device_kernelINS_4gemm6kernel13GemmUniversalIN4cute5tupleIJiiiiEEENS1_10collective13CollectiveMmaINS1_35MainloopSm100TmaUmmaWarpSpecializedILi5ELi2ELi2ENS5_IJNS4_1CILi2EEESB_NSA_ILi1EEEEEEEENS5_IJNSA_ILi256EEESF_NSA_ILi32EEEEEENS_10bfloat16_tENS5_IJlSC_lEEESI_SJ_NS4_8TiledMMAINS4_8MMA_AtomIJNS4_26SM100_MMA_F16BF16_2x1SM_SSISI_SI_fLi256ELi256ELNS4_4UMMA5MajorE0ELSO_0ELNSN_7ScaleInE0ELSP_0EEEEEENS4_6LayoutINS5_IJSC_SC_SC_EEENS5_IJNSA_ILi0EEESU_SU_EEEEENS5_IJNS4_10UnderscoreESX_SX_EEEEENS4_28SM100_TMA_2SM_LOAD_MULTICASTENS4_14ComposedLayoutINS4_7SwizzleILi2ELi4ELi3EEENS4_18smem_ptr_flag_bitsILi16EEENSS_INS5_IJNSA_ILi8EEESG_EEENS5_IJSG_SC_EEEEEEEvNS4_8identityENS4_18SM100_TMA_2SM_LOADES1A_vS1B_EENS_8epilogue10collective18CollectiveEpilogueINS1E_23Sm100TmaWarpSpecializedILi4ELi2ELi64ELb1ELb0EEEJNS5_IJNSA_ILi128EEESF_SG_EEENS5_IJNSS_IS1J_SC_EENSS_INSA_ILi64EEESC_EEEEESI_SJ_SI_SJ_NS1E_6fusion15FusionCallbacksIS1I_NS1P_17LinearCombinationISI_fSI_fLNS_15FloatRoundStyleE2EEES1K_S1O_JEEENS4_5SM1004TMEM4LOAD26SM100_TMEM_LOAD_32dp32b64xENS4_13SM90_TMA_LOADENS11_INS12_ILi3ELi4ELi3EEES15_NSS_INS5_IJS16_S1M_EEENS5_IJS1M_SC_EEEEEEENS4_39AutoVectorizingCopyWithAssumedAlignmentILi128EEENS4_14SM90_TMA_STOREES24_S26_S26_EEEvvEEEEvNT_6ParamsE)
        /*0038*/ 	.word	0x00000000


	//----- nvinfo : EIATTR_MIN_STACK_SIZE
	.align		4
.L_27:
        /*003c*/ 	.byte	0x04, 0x12
        /*003e*/ 	.short	(.L_29 - .L_28)
	.align		4
.L_28:
        /*0040*/ 	.word	index@(_ZN7cutlass13device_kernelINS_4gemm6kernel13GemmUniversalIN4cute5tupleIJiiiiEEENS1_10collective13CollectiveMmaINS1_35MainloopSm100TmaUmmaWarpSpecializedILi5ELi2ELi2ENS5_IJNS4_1CILi2EEESB_NSA_ILi1EEEEEEEENS5_IJNSA_ILi256EEESF_NSA_ILi32EEEEEENS_10bfloat16_tENS5_IJlSC_lEEESI_SJ_NS4_8TiledMMAINS4_8MMA_AtomIJNS4_26SM100_MMA_F16BF16_2x1SM_SSISI_SI_fLi256ELi256ELNS4_4UMMA5MajorE0ELSO_0ELNSN_7ScaleInE0ELSP_0EEEEEENS4_6LayoutINS5_IJSC_SC_SC_EEENS5_IJNSA_ILi0EEESU_SU_EEEEENS5_IJNS4_10UnderscoreESX_SX_EEEEENS4_28SM100_TMA_2SM_LOAD_MULTICASTENS4_14ComposedLayoutINS4_7SwizzleILi2ELi4ELi3EEENS4_18smem_ptr_flag_bitsILi16EEENSS_INS5_IJNSA_ILi8EEESG_EEENS5_IJSG_SC_EEEEEEEvNS4_8identityENS4_18SM100_TMA_2SM_LOADES1A_vS1B_EENS_8epilogue10collective18CollectiveEpilogueINS1E_23Sm100TmaWarpSpecializedILi4ELi2ELi64ELb1ELb0EEEJNS5_IJNSA_ILi128EEESF_SG_EEENS5_IJNSS_IS1J_SC_EENSS_INSA_ILi64EEESC_EEEEESI_SJ_SI_SJ_NS1E_6fusion15FusionCallbacksIS1I_NS1P_17LinearCombinationISI_fSI_fLNS_15FloatRoundStyleE2EEES1K_S1O_JEEENS4_5SM1004TMEM4LOAD26SM100_TMEM_LOAD_32dp32b64xENS4_13SM90_TMA_LOADENS11_INS12_ILi3ELi4ELi3EEES15_NSS_INS5_IJS16_S1M_EEENS5_IJS1M_SC_EEEEEEENS4_39AutoVectorizingCopyWithAssumedAlignmentILi128EEENS4_14SM90_TMA_STOREES24_S26_S26_EEEvvEEEEvNT_6ParamsE)
        /*0044*/ 	.word	0x00000000
.L_29:


//--------------------- .nv.compat                --------------------------
	.section	.nv.compat,"",@"SHT_CUDA_COMPAT_INFO"
	.align	4
        /*0000*/ 	.byte	0x02, 0x09, 0x01, 0x00, 0x02, 0x02, 0x02, 0x00, 0x02, 0x05, 0x05, 0x00, 0x03, 0x07, 0x01, 0x01
        /*0010*/ 	.byte	0x02, 0x03, 0x01, 0x00, 0x02, 0x06, 0x01, 0x00, 0x04, 0x0b, 0x08, 0x00, 0x09, 0x00, 0x00, 0x00
        /*0020*/ 	.byte	0x00, 0x00, 0x00, 0x00


//--------------------- .nv.info._ZN7cutlass13device_kernelINS_4gemm6kernel13GemmUniversalIN4cute5tupleIJiiiiEEENS1_10collective13CollectiveMmaINS1_35MainloopSm100TmaUmmaWarpSpecializedILi5ELi2ELi2ENS5_IJNS4_1CILi2EEESB_NSA_ILi1EEEEEEEENS5_IJNSA_ILi256EEESF_NSA_ILi32EEEEEENS_10bfloat16_tENS5_IJlSC_lEEESI_SJ_NS4_8TiledMMAINS4_8MMA_AtomIJNS4_26SM100_MMA_F16BF16_2x1SM_SSISI_SI_fLi256ELi256ELNS4_4UMMA5MajorE0ELSO_0ELNSN_7ScaleInE0ELSP_0EEEEEENS4_6LayoutINS5_IJSC_SC_SC_EEENS5_IJNSA_ILi0EEESU_SU_EEEEENS5_IJNS4_10UnderscoreESX_SX_EEEEENS4_28SM100_TMA_2SM_LOAD_MULTICASTENS4_14ComposedLayoutINS4_7SwizzleILi2ELi4ELi3EEENS4_18smem_ptr_flag_bitsILi16EEENSS_INS5_IJNSA_ILi8EEESG_EEENS5_IJSG_SC_EEEEEEEvNS4_8identityENS4_18SM100_TMA_2SM_LOADES1A_vS1B_EENS_8epilogue10collective18CollectiveEpilogueINS1E_23Sm100TmaWarpSpecializedILi4ELi2ELi64ELb1ELb0EEEJNS5_IJNSA_ILi128EEESF_SG_EEENS5_IJNSS_IS1J_SC_EENSS_INSA_ILi64EEESC_EEEEESI_SJ_SI_SJ_NS1E_6fusion15FusionCallbacksIS1I_NS1P_17LinearCombinationISI_fSI_fLNS_15FloatRoundStyleE2EEES1K_S1O_JEEENS4_5SM1004TMEM4LOAD26SM100_TMEM_LOAD_32dp32b64xENS4_13SM90_TMA_LOADENS11_INS12_ILi3ELi4ELi3EEES15_NSS_INS5_IJS16_S1M_EEENS5_IJS1M_SC_EEEEEEENS4_39AutoVectorizingCopyWithAssumedAlignmentILi128EEENS4_14SM90_TMA_STOREES24_S26_S26_EEEvvEEEEvNT_6ParamsE --------------------------
	.section	.nv.info._ZN7cutlass13device_kernelINS_4gemm6kernel13GemmUniversalIN4cute5tupleIJiiiiEEENS1_10collective13CollectiveMmaINS1_35MainloopSm100TmaUmmaWarpSpecializedILi5ELi2ELi2ENS5_IJNS4_1CILi2EEESB_NSA_ILi1EEEEEEEENS5_IJNSA_ILi256EEESF_NSA_ILi32EEEEEENS_10bfloat16_tENS5_IJlSC_lEEESI_SJ_NS4_8TiledMMAINS4_8MMA_AtomIJNS4_26SM100_MMA_F16BF16_2x1SM_SSISI_SI_fLi256ELi256ELNS4_4UMMA5MajorE0ELSO_0ELNSN_7ScaleInE0ELSP_0EEEEEENS4_6LayoutINS5_IJSC_SC_SC_EEENS5_IJNSA_ILi0EEESU_SU_EEEEENS5_IJNS4_10UnderscoreESX_SX_EEEEENS4_28SM100_TMA_2SM_LOAD_MULTICASTENS4_14ComposedLayoutINS4_7SwizzleILi2ELi4ELi3EEENS4_18smem_ptr_flag_bitsILi16EEENSS_INS5_IJNSA_ILi8EEESG_EEENS5_IJSG_SC_EEEEEEEvNS4_8identityENS4_18SM100_TMA_2SM_LOADES1A_vS1B_EENS_8epilogue10collective18CollectiveEpilogueINS1E_23Sm100TmaWarpSpecializedILi4ELi2ELi64ELb1ELb0EEEJNS5_IJNSA_ILi128EEESF_SG_EEENS5_IJNSS_IS1J_SC_EENSS_INSA_ILi64EEESC_EEEEESI_SJ_SI_SJ_NS1E_6fusion15FusionCallbacksIS1I_NS1P_17LinearCombinationISI_fSI_fLNS_15FloatRoundStyleE2EEES1K_S1O_JEEENS4_5SM1004TMEM4LOAD26SM100_TMEM_LOAD_32dp32b64xENS4_13SM90_TMA_LOADENS11_INS12_ILi3ELi4ELi3EEES15_NSS_INS5_IJS16_S1M_EEENS5_IJS1M_SC_EEEEEEENS4_39AutoVectorizingCopyWithAssumedAlignmentILi128EEENS4_14SM90_TMA_STOREES24_S26_S26_EEEvvEEEEvNT_6ParamsE,"",@"SHT_CUDA_INFO"
	.sectionflags	@""
	.align	4


	//----- nvinfo : EIATTR_CUDA_API_VERSION
	.align		4
        /*0000*/ 	.byte	0x04, 0x37
        /*0002*/ 	.short	(.L_31 - .L_30)
.L_30:
        /*0004*/ 	.word	0x00000082


	//----- nvinfo : EIATTR_KPARAM_INFO
	.align		4
.L_31:
        /*0008*/ 	.byte	0x04, 0x17
        /*000a*/ 	.short	(.L_33 - .L_32)
.L_32:
        /*000c*/ 	.word	0x00000000
        /*0010*/ 	.short	0x0000
        /*0012*/ 	.short	0x0000
        /*0014*/ 	.byte	0x00, 0xf0, 0x01, 0x20


	//----- nvinfo : EIATTR_AT_ENTRY_FRAGMENTS
	.align		4
.L_33:
        /*0018*/ 	.byte	0x04, 0x4f
        /*001a*/ 	.short	(.L_35 - .L_34)


	//   ....[0]....
.L_34:
        /*001c*/ 	.word	0x00000007


	//----- nvinfo : EIATTR_RESERVED_SMEM_USED
	.align		4
.L_35:
        /*0020*/ 	.byte	0x01, 0x41
	.zero		2


	//----- nvinfo : EIATTR_SPARSE_MMA_MASK
	.align		4
        /*0024*/ 	.byte	0x03, 0x50
        /*0026*/ 	.short	0x0000


	//----- nvinfo : EIATTR_TCGEN05_2CTA_USED
	.align		4
        /*0028*/ 	.byte	0x01, 0x52
	.zero		2


	//----- nvinfo : EIATTR_MAXREG_COUNT
	.align		4
        /*002c*/ 	.byte	0x03, 0x1b
        /*002e*/ 	.short	0x00ff


	//----- nvinfo : EIATTR_NUM_BARRIERS
	.align		4
        /*0030*/ 	.byte	0x02, 0x4c
        /*0032*/ 	.byte	0x07
	.zero		1


	//----- nvinfo : EIATTR_EXTERNS
	.align		4
        /*0034*/ 	.byte	0x04, 0x0f
        /*0036*/ 	.short	(.L_37 - .L_36)


	//   ....[0]....
	.align		4
.L_36:
        /*0038*/ 	.word	index@(__assertfail)


	//----- nvinfo : EIATTR_MERCURY_ISA_VERSION
	.align		4
.L_37:
        /*003c*/ 	.byte	0x03, 0x5f
        /*003e*/ 	.short	0x0101


	//----- nvinfo : EIATTR_INT_WARP_WIDE_INSTR_OFFSETS
	.align		4
        /*0040*/ 	.byte	0x04, 0x31
        /*0042*/ 	.short	(.L_39 - .L_38)


	//   ....[0]....
.L_38:
        /*0044*/ 	.word	0x00000d50


	//   ....[1]....
        /*0048*/ 	.word	0x00000df0


	//   ....[2]....
        /*004c*/ 	.word	0x00004120


	//   ....[3]....
        /*0050*/ 	.word	0x00004140


	//   ....[4]....
        /*0054*/ 	.word	0x00004170


	//   ....[5]....
        /*0058*/ 	.word	0x00004cb0


	//   ....[6]....
        /*005c*/ 	.word	0x00004d20


	//   ....[7]....
        /*0060*/ 	.word	0x00004e00


	//   ....[8]....
        /*0064*/ 	.word	0x00004e80


	//   ....[9]....
        /*0068*/ 	.word	0x00004f80


	//   ....[10]....
        /*006c*/ 	.word	0x00005000


	//   ....[11]....
        /*0070*/ 	.word	0x000050f0


	//   ....[12]....
        /*0074*/ 	.word	0x000051a0


	//----- nvinfo : EIATTR_COOP_GROUP_MASK_REGIDS
	.align		4
.L_39:
        /*0078*/ 	.byte	0x04, 0x29
        /*007a*/ 	.short	(.L_41 - .L_40)


	//   ....[0]....
.L_40:
        /*007c*/ 	.word	0xffffffff


	//   ....[1]....
        /*0080*/ 	.word	0xffffffff


	//   ....[2]....
        /*0084*/ 	.word	0xffffffff


	//   ....[3]....
        /*0088*/ 	.word	0xffffffff


	//   ....[4]....
        /*008c*/ 	.word	0xffffffff


	//   ....[5]....
        /*0090*/ 	.word	0xffffffff


	//   ....[6]....
        /*0094*/ 	.word	0xffffffff


	//   ....[7]....
        /*0098*/ 	.word	0xffffffff


	//   ....[8]....
        /*009c*/ 	.word	0xffffffff


	//   ....[9]....
        /*00a0*/ 	.word	0xffffffff


	//   ....[10]....
        /*00a4*/ 	.word	0xffffffff


	//   ....[11]....
        /*00a8*/ 	.word	0xffffffff


	//   ....[12]....
        /*00ac*/ 	.word	0xffffffff


	//   ....[13]....
        /*00b0*/ 	.word	0xffffffff


	//----- nvinfo : EIATTR_COOP_GROUP_INSTR_OFFSETS
	.align		4
.L_41:
        /*00b4*/ 	.byte	0x04, 0x28
        /*00b6*/ 	.short	(.L_43 - .L_42)


	//   ....[0]....
.L_42:
        /*00b8*/ 	.word	0x000000b0


	//   ....[1]....
        /*00bc*/ 	.word	0x00000520


	//   ....[2]....
        /*00c0*/ 	.word	0x00000700


	//   ....[3]....
        /*00c4*/ 	.word	0x00000890


	//   ....[4]....
        /*00c8*/ 	.word	0x00000980


	//   ....[5]....
        /*00cc*/ 	.word	0x00000ae0


	//   ....[6]....
        /*00d0*/ 	.word	0x00000c30


	//   ....[7]....
        /*00d4*/ 	.word	0x00000e70


	//   ....[8]....
        /*00d8*/ 	.word	0x000021c0


	//   ....[9]....
        /*00dc*/ 	.word	0x00003100


	//   ....[10]....
        /*00e0*/ 	.word	0x000035d0


	//   ....[11]....
        /*00e4*/ 	.word	0x00003600


	//   ....[12]....
        /*00e8*/ 	.word	0x00004020


	//   ....[13]....
        /*00ec*/ 	.word	0x00004230


	//----- nvinfo : EIATTR_VRC_CTA_INIT_COUNT
	.align		4
.L_43:
        /*00f0*/ 	.byte	0x02, 0x4a
        /*00f2*/ 	.byte	0x80
	.zero		1


	//----- nvinfo : EIATTR_SYSCALL_OFFSETS
	.align		4
        /*00f4*/ 	.byte	0x04, 0x46
        /*00f6*/ 	.short	(.L_45 - .L_44)


	//   ....[0]....
.L_44:
        /*00f8*/ 	.word	0x00005e20


	//   ....[1]....
        /*00fc*/ 	.word	0x00005f10


	//   ....[2]....
        /*0100*/ 	.word	0x000068f0


	//   ....[3]....
        /*0104*/ 	.word	0x00007d40


	//   ....[4]....
        /*0108*/ 	.word	0x00009170


	//   ....[5]....
        /*010c*/ 	.word	0x0000a590


	//----- nvinfo : EIATTR_MBARRIER_INSTR_OFFSETS
	.align		4
.L_45:
        /*0110*/ 	.byte	0x04, 0x39
        /*0112*/ 	.short	(.L_47 - .L_46)


	//   ....[0]....
.L_46:
        /*0114*/ 	.word	0x00000650
        /*0118*/ 	.word	0x000000ff
        /*011c*/ 	.word	0x00000000
        /*0120*/ 	.short	0x0100
        /*0122*/ 	.byte	0x04
	.zero		1


	//   ....[1]....
        /*0124*/ 	.word	0x00000660
        /*0128*/ 	.word	0x000000ff
        /*012c*/ 	.word	0x00000028
        /*0130*/ 	.short	0x0100
        /*0132*/ 	.byte	0x04
	.zero		1


	//   ....[2]....
        /*0134*/ 	.word	0x00000670
        /*0138*/ 	.word	0x000000ff
        /*013c*/ 	.word	0x00000008
        /*0140*/ 	.short	0x0100
        /*0142*/ 	.byte	0x04
	.zero		1


	//   ....[3]....
        /*0144*/ 	.word	0x00000680
        /*0148*/ 	.word	0x000000ff
        /*014c*/ 	.word	0x00000030
        /*0150*/ 	.short	0x0100
        /*0152*/ 	.byte	0x04
	.zero		1


	//   ....[4]....
        /*0154*/ 	.word	0x00000690
        /*0158*/ 	.word	0x000000ff
        /*015c*/ 	.word	0x00000010
        /*0160*/ 	.short	0x0100
        /*0162*/ 	.byte	0x04
	.zero		1


	//   ....[5]....
        /*0164*/ 	.word	0x000006a0
        /*0168*/ 	.word	0x000000ff
        /*016c*/ 	.word	0x00000038
        /*0170*/ 	.short	0x0100
        /*0172*/ 	.byte	0x04
	.zero		1


	//   ....[6]....
        /*0174*/ 	.word	0x000006b0
        /*0178*/ 	.word	0x000000ff
        /*017c*/ 	.word	0x00000018
        /*0180*/ 	.short	0x0100
        /*0182*/ 	.byte	0x04
	.zero		1


	//   ....[7]....
        /*0184*/ 	.word	0x000006c0
        /*0188*/ 	.word	0x000000ff
        /*018c*/ 	.word	0x00000040
        /*0190*/ 	.short	0x0100
        /*0192*/ 	.byte	0x04
	.zero		1


	//   ....[8]....
        /*0194*/ 	.word	0x000006d0
        /*0198*/ 	.word	0x000000ff
        /*019c*/ 	.word	0x00000020
        /*01a0*/ 	.short	0x0100
        /*01a2*/ 	.byte	0x04
	.zero		1


	//   ....[9]....
        /*01a4*/ 	.word	0x000006e0
        /*01a8*/ 	.word	0x000000ff
        /*01ac*/ 	.word	0x00000048
        /*01b0*/ 	.short	0x0100
        /*01b2*/ 	.byte	0x04
	.zero		1


	//   ....[10]....
        /*01b4*/ 	.word	0x00000800
        /*01b8*/ 	.word	0x000000ff
        /*01bc*/ 	.word	0x00000050
        /*01c0*/ 	.short	0x0100
        /*01c2*/ 	.byte	0x04
	.zero		1


	//   ....[11]....
        /*01c4*/ 	.word	0x00000810
        /*01c8*/ 	.word	0x000000ff
        /*01cc*/ 	.word	0x00000070
        /*01d0*/ 	.short	0x0100
        /*01d2*/ 	.byte	0x04
	.zero		1


	//   ....[12]....
        /*01d4*/ 	.word	0x00000820
        /*01d8*/ 	.word	0x000000ff
        /*01dc*/ 	.word	0x00000058
        /*01e0*/ 	.short	0x0100
        /*01e2*/ 	.byte	0x04
	.zero		1


	//   ....[13]....
        /*01e4*/ 	.word	0x00000830
        /*01e8*/ 	.word	0x000000ff
        /*01ec*/ 	.word	0x00000078
        /*01f0*/ 	.short	0x0100
        /*01f2*/ 	.byte	0x04
	.zero		1


	//   ....[14]....
        /*01f4*/ 	.word	0x00000840
        /*01f8*/ 	.word	0x000000ff
        /*01fc*/ 	.word	0x00000060
        /*0200*/ 	.short	0x0100
        /*0202*/ 	.byte	0x04
	.zero		1


	//   ....[15]....
        /*0204*/ 	.word	0x00000850
        /*0208*/ 	.word	0x000000ff
        /*020c*/ 	.word	0x00000080
        /*0210*/ 	.short	0x0100
        /*0212*/ 	.byte	0x04
	.zero		1


	//   ....[16]....
        /*0214*/ 	.word	0x00000860
        /*0218*/ 	.word	0x000000ff
        /*021c*/ 	.word	0x00000068
        /*0220*/ 	.short	0x0100
        /*0222*/ 	.byte	0x04
	.zero		1


	//   ....[17]....
        /*0224*/ 	.word	0x00000870
        /*0228*/ 	.word	0x000000ff
        /*022c*/ 	.word	0x00000088
        /*0230*/ 	.short	0x0100
        /*0232*/ 	.byte	0x04
	.zero		1


	//   ....[18]....
        /*0234*/ 	.word	0x00000950
        /*0238*/ 	.word	0x000000ff
        /*023c*/ 	.word	0x00000090
        /*0240*/ 	.short	0x0100
        /*0242*/ 	.byte	0x06
	.zero		1


	//   ....[19]....
        /*0244*/ 	.word	0x00000960
        /*0248*/ 	.word	0x000000ff
        /*024c*/ 	.word	0x00000098
        /*0250*/ 	.short	0x0100
        /*0252*/ 	.byte	0x06
	.zero		1


	//   ....[20]....
        /*0254*/ 	.word	0x00000a90
        /*0258*/ 	.word	0x000000ff
        /*025c*/ 	.word	0x000000a0
        /*0260*/ 	.short	0x0100
        /*0262*/ 	.byte	0x06
	.zero		1


	//   ....[21]....
        /*0264*/ 	.word	0x00000aa0
        /*0268*/ 	.word	0x000000ff
        /*026c*/ 	.word	0x000000b0
        /*0270*/ 	.short	0x0100
        /*0272*/ 	.byte	0x06
	.zero		1


	//   ....[22]....
        /*0274*/ 	.word	0x00000ab0
        /*0278*/ 	.word	0x000000ff
        /*027c*/ 	.word	0x000000a8
        /*0280*/ 	.short	0x0100
        /*0282*/ 	.byte	0x06
	.zero		1


	//   ....[23]....
        /*0284*/ 	.word	0x00000ac0
        /*0288*/ 	.word	0x000000ff
        /*028c*/ 	.word	0x000000b8
        /*0290*/ 	.short	0x0100
        /*0292*/ 	.byte	0x06
	.zero		1


	//   ....[24]....
        /*0294*/ 	.word	0x00000be0
        /*0298*/ 	.word	0x000000ff
        /*029c*/ 	.word	0x000000c0
        /*02a0*/ 	.short	0x0100
        /*02a2*/ 	.byte	0x04
	.zero		1


	//   ....[25]....
        /*02a4*/ 	.word	0x00000bf0
        /*02a8*/ 	.word	0x000000ff
        /*02ac*/ 	.word	0x000000d0
        /*02b0*/ 	.short	0x0100
        /*02b2*/ 	.byte	0x04
	.zero		1


	//   ....[26]....
        /*02b4*/ 	.word	0x00000c00
        /*02b8*/ 	.word	0x000000ff
        /*02bc*/ 	.word	0x000000c8
        /*02c0*/ 	.short	0x0100
        /*02c2*/ 	.byte	0x04
	.zero		1


	//   ....[27]....
        /*02c4*/ 	.word	0x00000c10
        /*02c8*/ 	.word	0x000000ff
        /*02cc*/ 	.word	0x000000d8
        /*02d0*/ 	.short	0x0100
        /*02d2*/ 	.byte	0x04
	.zero		1


	//   ....[28]....
        /*02d4*/ 	.word	0x00000d00
        /*02d8*/ 	.word	0x000000ff
        /*02dc*/ 	.word	0x000000e0
        /*02e0*/ 	.short	0x0100
        /*02e2*/ 	.byte	0x04
	.zero		1


	//   ....[29]....
        /*02e4*/ 	.word	0x00000d10
        /*02e8*/ 	.word	0x000000ff
        /*02ec*/ 	.word	0x000000f0
        /*02f0*/ 	.short	0x0100
        /*02f2*/ 	.byte	0x04
	.zero		1


	//   ....[30]....
        /*02f4*/ 	.word	0x00000d20
        /*02f8*/ 	.word	0x000000ff
        /*02fc*/ 	.word	0x000000e8
        /*0300*/ 	.short	0x0100
        /*0302*/ 	.byte	0x04
	.zero		1


	//   ....[31]....
        /*0304*/ 	.word	0x00000d30
        /*0308*/ 	.word	0x000000ff
        /*030c*/ 	.word	0x000000f8
        /*0310*/ 	.short	0x0100
        /*0312*/ 	.byte	0x04
	.zero		1


	//   ....[32]....
        /*0314*/ 	.word	0x00000e30
        /*0318*/ 	.word	0x000000ff
        /*031c*/ 	.word	0x00000100
        /*0320*/ 	.short	0x0100
        /*0322*/ 	.byte	0x06
	.zero		1


	//   ....[33]....
        /*0324*/ 	.word	0x000019e0
        /*0328*/ 	.word	0x00000003
        /*032c*/ 	.word	0x000000f0
        /*0330*/ 	.short	0x010a
        /*0332*/ 	.byte	0xff
	.zero		1


	//   ....[34]....
        /*0334*/ 	.word	0x00001a10
        /*0338*/ 	.word	0x00000003
        /*033c*/ 	.word	0x000000e0
        /*0340*/ 	.short	0x0101
        /*0342*/ 	.byte	0xff
	.zero		1


	//   ....[35]....
        /*0344*/ 	.word	0x00001ad0
        /*0348*/ 	.word	0x000000ff
        /*034c*/ 	.word	0x00000028
        /*0350*/ 	.short	0x010a
        /*0352*/ 	.byte	0x04
	.zero		1


	//   ....[36]....
        /*0354*/ 	.word	0x00001ba0
        /*0358*/ 	.word	0x000000ff
        /*035c*/ 	.word	0x00000028
        /*0360*/ 	.short	0x010a
        /*0362*/ 	.byte	0x21
	.zero		1


	//   ....[37]....
        /*0364*/ 	.word	0x00001d50
        /*0368*/ 	.word	0x000000ff
        /*036c*/ 	.word	0x00000028
        /*0370*/ 	.short	0x010a
        /*0372*/ 	.byte	0x05
	.zero		1


	//   ....[38]....
        /*0374*/ 	.word	0x00001e60
        /*0378*/ 	.word	0x000000ff
        /*037c*/ 	.word	0x00000098
        /*0380*/ 	.short	0x0101
        /*0382*/ 	.byte	0x06
	.zero		1


	//   ....[39]....
        /*0384*/ 	.word	0x00001e80
        /*0388*/ 	.word	0x000000ff
        /*038c*/ 	.word	0x00000028
        /*0390*/ 	.short	0x010a
        /*0392*/ 	.byte	0x04
	.zero		1


	//   ....[40]....
        /*0394*/ 	.word	0x00001f00
        /*0398*/ 	.word	0x000000ff
        /*039c*/ 	.word	0x00000028
        /*03a0*/ 	.short	0x010a
        /*03a2*/ 	.byte	0x11
	.zero		1


	//   ....[41]....
        /*03a4*/ 	.word	0x00002090
        /*03a8*/ 	.word	0x000000ff
        /*03ac*/ 	.word	0x00000028
        /*03b0*/ 	.short	0x010a
        /*03b2*/ 	.byte	0x05
	.zero		1


	//   ....[42]....
        /*03b4*/ 	.word	0x000021f0
        /*03b8*/ 	.word	0x00000003
        /*03bc*/ 	.word	0x000000a0
        /*03c0*/ 	.short	0x010a
        /*03c2*/ 	.byte	0xff
	.zero		1


	//   ....[43]....
        /*03c4*/ 	.word	0x00002340
        /*03c8*/ 	.word	0x00000000
        /*03cc*/ 	.word	0x00000000
        /*03d0*/ 	.short	0x0101
        /*03d2*/ 	.byte	0xff
	.zero		1


	//   ....[44]....
        /*03d4*/ 	.word	0x000028f0
        /*03d8*/ 	.word	0x000000ff
        /*03dc*/ 	.word	0x00000000
        /*03e0*/ 	.short	0x010a
        /*03e2*/ 	.byte	0x04
	.zero		1


	//   ....[45]....
        /*03e4*/ 	.word	0x00002980
        /*03e8*/ 	.word	0x000000ff
        /*03ec*/ 	.word	0x00000000
        /*03f0*/ 	.short	0x010a
        /*03f2*/ 	.byte	0x05
	.zero		1


	//   ....[46]....
        /*03f4*/ 	.word	0x00002a10
        /*03f8*/ 	.word	0x000000ff
        /*03fc*/ 	.word	0x00000000
        /*0400*/ 	.short	0x010a
        /*0402*/ 	.byte	0x05
	.zero		1


	//   ....[47]....
        /*0404*/ 	.word	0x00002aa0
        /*0408*/ 	.word	0x000000ff
        /*040c*/ 	.word	0x00000000
        /*0410*/ 	.short	0x010a
        /*0412*/ 	.byte	0x05
	.zero		1


	//   ....[48]....
        /*0414*/ 	.word	0x00002b40
        /*0418*/ 	.word	0x00000000
        /*041c*/ 	.word	0x00000000
        /*0420*/ 	.short	0x010a
        /*0422*/ 	.byte	0xff
	.zero		1


	//   ....[49]....
        /*0424*/ 	.word	0x00002c60
        /*0428*/ 	.word	0x00000002
        /*042c*/ 	.word	0x000000e0
        /*0430*/ 	.short	0x010a
        /*0432*/ 	.byte	0xff
	.zero		1


	//   ....[50]....
        /*0434*/ 	.word	0x00002cc0
        /*0438*/ 	.word	0x00000004
        /*043c*/ 	.word	0x00000000
        /*0440*/ 	.short	0x0101
        /*0442*/ 	.byte	0xff
	.zero		1


	//   ....[51]....
        /*0444*/ 	.word	0x00002ce0
        /*0448*/ 	.word	0x000000ff
        /*044c*/ 	.word	0x000000b0
        /*0450*/ 	.short	0x010a
        /*0452*/ 	.byte	0x04
	.zero		1


	//   ....[52]....
        /*0454*/ 	.word	0x00002e00
        /*0458*/ 	.word	0x00000002
        /*045c*/ 	.word	0x000000a0
        /*0460*/ 	.short	0x010a
        /*0462*/ 	.byte	0xff
	.zero		1


	//   ....[53]....
        /*0464*/ 	.word	0x00002f10
        /*0468*/ 	.word	0x00000002
        /*046c*/ 	.word	0x00000000
        /*0470*/ 	.short	0x0101
        /*0472*/ 	.byte	0xff
	.zero		1


	//   ....[54]....
        /*0474*/ 	.word	0x00002fa0
        /*0478*/ 	.word	0x000000ff
        /*047c*/ 	.word	0x000000b0
        /*0480*/ 	.short	0x0106
        /*0482*/ 	.byte	0x04
	.zero		1


	//   ....[55]....
        /*0484*/ 	.word	0x00002fc0
        /*0488*/ 	.word	0x000000ff
        /*048c*/ 	.word	0x000000b0
        /*0490*/ 	.short	0x010a
        /*0492*/ 	.byte	0x04
	.zero		1


	//   ....[56]....
        /*0494*/ 	.word	0x00003050
        /*0498*/ 	.word	0x000000ff
        /*049c*/ 	.word	0x000000b0
        /*04a0*/ 	.short	0x0106
        /*04a2*/ 	.byte	0x07
	.zero		1


	//   ....[57]....
        /*04a4*/ 	.word	0x00003090
        /*04a8*/ 	.word	0x00000000
        /*04ac*/ 	.word	0x000000b0
        /*04b0*/ 	.short	0x010a
        /*04b2*/ 	.byte	0xff
	.zero		1


	//   ....[58]....
        /*04b4*/ 	.word	0x000032d0
        /*04b8*/ 	.word	0x000000ff
        /*04bc*/ 	.word	0x00000008
        /*04c0*/ 	.short	0x010a
        /*04c2*/ 	.byte	0x05
	.zero		1


	//   ....[59]....
        /*04c4*/ 	.word	0x000032f0
        /*04c8*/ 	.word	0x000000ff
        /*04cc*/ 	.word	0x00000008
        /*04d0*/ 	.short	0x010a
        /*04d2*/ 	.byte	0x05
	.zero		1


	//   ....[60]....
        /*04d4*/ 	.word	0x00003480
        /*04d8*/ 	.word	0x000000ff
        /*04dc*/ 	.word	0x00000008
        /*04e0*/ 	.short	0x010a
        /*04e2*/ 	.byte	0x05
	.zero		1


	//   ....[61]....
        /*04e4*/ 	.word	0x000034a0
        /*04e8*/ 	.word	0x000000ff
        /*04ec*/ 	.word	0x00000008
        /*04f0*/ 	.short	0x010a
        /*04f2*/ 	.byte	0x05
	.zero		1


	//   ....[62]....
        /*04f4*/ 	.word	0x00003560
        /*04f8*/ 	.word	0x000000ff
        /*04fc*/ 	.word	0x00000000
        /*0500*/ 	.short	0x0101
        /*0502*/ 	.byte	0x04
	.zero		1


	//   ....[63]....
        /*0504*/ 	.word	0x00003860
        /*0508*/ 	.word	0x00000000
        /*050c*/ 	.word	0x000000a0
        /*0510*/ 	.short	0x010a
        /*0512*/ 	.byte	0xff
	.zero		1


	//   ....[64]....
        /*0514*/ 	.word	0x00003920
        /*0518*/ 	.word	0x00000000
        /*051c*/ 	.word	0x00000000
        /*0520*/ 	.short	0x0101
        /*0522*/ 	.byte	0xff
	.zero		1


	//   ....[65]....
        /*0524*/ 	.word	0x000039e0
        /*0528*/ 	.word	0x000000ff
        /*052c*/ 	.word	0x00000000
        /*0530*/ 	.short	0x010a
        /*0532*/ 	.byte	0x04
	.zero		1


	//   ....[66]....
        /*0534*/ 	.word	0x000039f0
        /*0538*/ 	.word	0x000000ff
        /*053c*/ 	.word	0x000000d0
        /*0540*/ 	.short	0x010a
        /*0542*/ 	.byte	0x17
	.zero		1


	//   ....[67]....
        /*0544*/ 	.word	0x00003aa0
        /*0548*/ 	.word	0x000000ff
        /*054c*/ 	.word	0x00000000
        /*0550*/ 	.short	0x010a
        /*0552*/ 	.byte	0x05
	.zero		1


	//   ....[68]....
        /*0554*/ 	.word	0x00003be0
        /*0558*/ 	.word	0x000000ff
        /*055c*/ 	.word	0x00000000
        /*0560*/ 	.short	0x010a
        /*0562*/ 	.byte	0x04
	.zero		1


	//   ....[69]....
        /*0564*/ 	.word	0x00003e30
        /*0568*/ 	.word	0x000000ff
        /*056c*/ 	.word	0x00000000
        /*0570*/ 	.short	0x010a
        /*0572*/ 	.byte	0x04
	.zero		1


	//   ....[70]....
        /*0574*/ 	.word	0x00003ed0
        /*0578*/ 	.word	0x00000000
        /*057c*/ 	.word	0x00000000
        /*0580*/ 	.short	0x010a
        /*0582*/ 	.byte	0xff
	.zero		1


	//   ....[71]....
        /*0584*/ 	.word	0x00003f10
        /*0588*/ 	.word	0x00000000
        /*058c*/ 	.word	0x00000000
        /*0590*/ 	.short	0x010a
        /*0592*/ 	.byte	0xff
	.zero		1


	//   ....[72]....
        /*0594*/ 	.word	0x00003f80
        /*0598*/ 	.word	0x000000ff
        /*059c*/ 	.word	0x00000000
        /*05a0*/ 	.short	0x0101
        /*05a2*/ 	.byte	0x04
	.zero		1


	//   ....[73]....
        /*05a4*/ 	.word	0x00003fc0
        /*05a8*/ 	.word	0x000000ff
        /*05ac*/ 	.word	0x00000100
        /*05b0*/ 	.short	0x010a
        /*05b2*/ 	.byte	0x11
	.zero		1


	//   ....[74]....
        /*05b4*/ 	.word	0x00004010
        /*05b8*/ 	.word	0x000000ff
        /*05bc*/ 	.word	0x00000000
        /*05c0*/ 	.short	0x0101
        /*05c2*/ 	.byte	0x04
	.zero		1


	//   ....[75]....
        /*05c4*/ 	.word	0x000044b0
        /*05c8*/ 	.word	0x0000000c
        /*05cc*/ 	.word	0x000000a0
        /*05d0*/ 	.short	0x010a
        /*05d2*/ 	.byte	0xff
	.zero		1


	//   ....[76]....
        /*05d4*/ 	.word	0x00004620
        /*05d8*/ 	.word	0x00000000
        /*05dc*/ 	.word	0x00000000
        /*05e0*/ 	.short	0x0101
        /*05e2*/ 	.byte	0xff
	.zero		1


	//   ....[77]....
        /*05e4*/ 	.word	0x00004ab0
        /*05e8*/ 	.word	0x000000ff
        /*05ec*/ 	.word	0x00000098
        /*05f0*/ 	.short	0x010a
        /*05f2*/ 	.byte	0x15
	.zero		1


	//   ....[78]....
        /*05f4*/ 	.word	0x00004c30
        /*05f8*/ 	.word	0x000000ff
        /*05fc*/ 	.word	0x00000070
        /*0600*/ 	.short	0x010a
        /*0602*/ 	.byte	0x15
	.zero		1


	//   ....[79]....
        /*0604*/ 	.word	0x00004db0
        /*0608*/ 	.word	0x000000ff
        /*060c*/ 	.word	0x00000050
        /*0610*/ 	.short	0x010b
        /*0612*/ 	.byte	0x15
	.zero		1


	//   ....[80]....
        /*0614*/ 	.word	0x00004dc0
        /*0618*/ 	.word	0x000000ff
        /*061c*/ 	.word	0x00000000
        /*0620*/ 	.short	0x0101
        /*0622*/ 	.byte	0x06
	.zero		1


	//   ....[81]....
        /*0624*/ 	.word	0x00004dd0
        /*0628*/ 	.word	0x000000ff
        /*062c*/ 	.word	0x00000078
        /*0630*/ 	.short	0x010a
        /*0632*/ 	.byte	0x15
	.zero		1


	//   ....[82]....
        /*0634*/ 	.word	0x00004f30
        /*0638*/ 	.word	0x000000ff
        /*063c*/ 	.word	0x00000058
        /*0640*/ 	.short	0x010b
        /*0642*/ 	.byte	0x15
	.zero		1


	//   ....[83]....
        /*0644*/ 	.word	0x00004f40
        /*0648*/ 	.word	0x000000ff
        /*064c*/ 	.word	0x00000000
        /*0650*/ 	.short	0x0101
        /*0652*/ 	.byte	0x06
	.zero		1


	//   ....[84]....
        /*0654*/ 	.word	0x00004f50
        /*0658*/ 	.word	0x000000ff
        /*065c*/ 	.word	0x00000080
        /*0660*/ 	.short	0x010a
        /*0662*/ 	.byte	0x15
	.zero		1


	//   ....[85]....
        /*0664*/ 	.word	0x000050a0
        /*0668*/ 	.word	0x000000ff
        /*066c*/ 	.word	0x00000060
        /*0670*/ 	.short	0x010b
        /*0672*/ 	.byte	0x15
	.zero		1


	//   ....[86]....
        /*0674*/ 	.word	0x000050b0
        /*0678*/ 	.word	0x000000ff
        /*067c*/ 	.word	0x00000000
        /*0680*/ 	.short	0x0101
        /*0682*/ 	.byte	0x06
	.zero		1


	//   ....[87]....
        /*0684*/ 	.word	0x000050c0
        /*0688*/ 	.word	0x000000ff
        /*068c*/ 	.word	0x00000088
        /*0690*/ 	.short	0x010a
        /*0692*/ 	.byte	0x15
	.zero		1


	//   ....[88]....
        /*0694*/ 	.word	0x000052b0
        /*0698*/ 	.word	0x000000ff
        /*069c*/ 	.word	0x00000068
        /*06a0*/ 	.short	0x010b
        /*06a2*/ 	.byte	0x15
	.zero		1


	//   ....[89]....
        /*06a4*/ 	.word	0x000052c0
        /*06a8*/ 	.word	0x000000ff
        /*06ac*/ 	.word	0x00000000
        /*06b0*/ 	.short	0x0101
        /*06b2*/ 	.byte	0x25
	.zero		1


	//   ....[90]....
        /*06b4*/ 	.word	0x000052f0
        /*06b8*/ 	.word	0x000000ff
        /*06bc*/ 	.word	0x00000070
        /*06c0*/ 	.short	0x010a
        /*06c2*/ 	.byte	0x15
	.zero		1


	//   ....[91]....
        /*06c4*/ 	.word	0x00005310
        /*06c8*/ 	.word	0x000000ff
        /*06cc*/ 	.word	0x00000078
        /*06d0*/ 	.short	0x010a
        /*06d2*/ 	.byte	0x15
	.zero		1


	//   ....[92]....
        /*06d4*/ 	.word	0x00005330
        /*06d8*/ 	.word	0x000000ff
        /*06dc*/ 	.word	0x00000080
        /*06e0*/ 	.short	0x010a
        /*06e2*/ 	.byte	0x15
	.zero		1


	//   ....[93]....
        /*06e4*/ 	.word	0x00005370
        /*06e8*/ 	.word	0x00000000
        /*06ec*/ 	.word	0x00000088
        /*06f0*/ 	.short	0x010a
        /*06f2*/ 	.byte	0xff
	.zero		1


	//   ....[94]....
        /*06f4*/ 	.word	0x000056b0
        /*06f8*/ 	.word	0x00000003
        /*06fc*/ 	.word	0x000000a0
        /*0700*/ 	.short	0x010a
        /*0702*/ 	.byte	0xff
	.zero		1


	//   ....[95]....
        /*0704*/ 	.word	0x00005830
        /*0708*/ 	.word	0x00000000
        /*070c*/ 	.word	0x00000000
        /*0710*/ 	.short	0x0101
        /*0712*/ 	.byte	0xff
	.zero		1


	//   ....[96]....
        /*0714*/ 	.word	0x00006400
        /*0718*/ 	.word	0x000000ff
        /*071c*/ 	.word	0x00000050
        /*0720*/ 	.short	0x010a
        /*0722*/ 	.byte	0x2c
	.zero		1


	//   ....[97]....
        /*0724*/ 	.word	0x000064e0
        /*0728*/ 	.word	0x000000aa
        /*072c*/ 	.word	0x000000c0
        /*0730*/ 	.short	0x010a
        /*0732*/ 	.byte	0xff
	.zero		1


	//   ....[98]....
        /*0734*/ 	.word	0x000066a0
        /*0738*/ 	.word	0x000000ff
        /*073c*/ 	.word	0x00000050
        /*0740*/ 	.short	0x010a
        /*0742*/ 	.byte	0x2c
	.zero		1


	//   ....[99]....
        /*0744*/ 	.word	0x000067d0
        /*0748*/ 	.word	0x000000aa
        /*074c*/ 	.word	0x000000c0
        /*0750*/ 	.short	0x010a
        /*0752*/ 	.byte	0xff
	.zero		1


	//   ....[100]....
        /*0754*/ 	.word	0x000079e0
        /*0758*/ 	.word	0x00000000
        /*075c*/ 	.word	0x00000000
        /*0760*/ 	.short	0x0101
        /*0762*/ 	.byte	0xff
	.zero		1


	//   ....[101]....
        /*0764*/ 	.word	0x000079f0
        /*0768*/ 	.word	0x00000003
        /*076c*/ 	.word	0x00000050
        /*0770*/ 	.short	0x010a
        /*0772*/ 	.byte	0xff
	.zero		1


	//   ....[102]....
        /*0774*/ 	.word	0x00007ad0
        /*0778*/ 	.word	0x00000003
        /*077c*/ 	.word	0x00000050
        /*0780*/ 	.short	0x010a
        /*0782*/ 	.byte	0xff
	.zero		1


	//   ....[103]....
        /*0784*/ 	.word	0x00008e10
        /*0788*/ 	.word	0x0000004d
        /*078c*/ 	.word	0x00000000
        /*0790*/ 	.short	0x0101
        /*0792*/ 	.byte	0xff
	.zero		1


	//   ....[104]....
        /*0794*/ 	.word	0x00008e30
        /*0798*/ 	.word	0x00000000
        /*079c*/ 	.word	0x00000050
        /*07a0*/ 	.short	0x010a
        /*07a2*/ 	.byte	0xff
	.zero		1


	//   ....[105]....
        /*07a4*/ 	.word	0x00008f00
        /*07a8*/ 	.word	0x00000000
        /*07ac*/ 	.word	0x00000050
        /*07b0*/ 	.short	0x010a
        /*07b2*/ 	.byte	0xff
	.zero		1


	//   ....[106]....
        /*07b4*/ 	.word	0x0000a240
        /*07b8*/ 	.word	0x0000004a
        /*07bc*/ 	.word	0x00000000
        /*07c0*/ 	.short	0x0101
        /*07c2*/ 	.byte	0xff
	.zero		1


	//   ....[107]....
        /*07c4*/ 	.word	0x0000a260
        /*07c8*/ 	.word	0x00000003
        /*07cc*/ 	.word	0x00000050
        /*07d0*/ 	.short	0x010a
        /*07d2*/ 	.byte	0xff
	.zero		1


	//   ....[108]....
        /*07d4*/ 	.word	0x0000a330
        /*07d8*/ 	.word	0x00000003
        /*07dc*/ 	.word	0x00000050
        /*07e0*/ 	.short	0x010a
        /*07e2*/ 	.byte	0xff
	.zero		1


	//   ....[109]....
        /*07e4*/ 	.word	0x0000a7c0
        /*07e8*/ 	.word	0x000000aa
        /*07ec*/ 	.word	0x00000000
        /*07f0*/ 	.short	0x0101
        /*07f2*/ 	.byte	0xff
	.zero		1


	//   ....[110]....
        /*07f4*/ 	.word	0x0000b6b0
        /*07f8*/ 	.word	0x00000000
        /*07fc*/ 	.word	0x00000000
        /*0800*/ 	.short	0x0101
        /*0802*/ 	.byte	0xff
	.zero		1


	//   ....[111]....
        /*0804*/ 	.word	0x0000b940
        /*0808*/ 	.word	0x000000ff
        /*080c*/ 	.word	0x00000000
        /*0810*/ 	.short	0x0101
        /*0812*/ 	.byte	0x04
	.zero		1


	//   ....[112]....
        /*0814*/ 	.word	0x0000b960
        /*0818*/ 	.word	0x00000003
        /*081c*/ 	.word	0x000000f0
        /*0820*/ 	.short	0x010a
        /*0822*/ 	.byte	0xff
	.zero		1


	//   ....[113]....
        /*0824*/ 	.word	0x0000b9c0
        /*0828*/ 	.word	0x00000000
        /*082c*/ 	.word	0x00000028
        /*0830*/ 	.short	0x010a
        /*0832*/ 	.byte	0xff
	.zero		1


	//   ....[114]....
        /*0834*/ 	.word	0x0000ba20
        /*0838*/ 	.word	0x00000000
        /*083c*/ 	.word	0x00000028
        /*0840*/ 	.short	0x010a
        /*0842*/ 	.byte	0xff
	.zero		1


	//   ....[115]....
        /*0844*/ 	.word	0x0000ba70
        /*0848*/ 	.word	0x00000003
        /*084c*/ 	.word	0x000000a0
        /*0850*/ 	.short	0x010a
        /*0852*/ 	.byte	0xff
	.zero		1


	//   ....[116]....
        /*0854*/ 	.word	0x0000bad0
        /*0858*/ 	.word	0x00000000
        /*085c*/ 	.word	0x00000000
        /*0860*/ 	.short	0x010a
        /*0862*/ 	.byte	0xff
	.zero		1


	//   ....[117]....
        /*0864*/ 	.word	0x0000bb30
        /*0868*/ 	.word	0x00000000
        /*086c*/ 	.word	0x00000000
        /*0870*/ 	.short	0x010a
        /*0872*/ 	.byte	0xff
	.zero		1


	//   ....[118]....
        /*0874*/ 	.word	0x0000bb90
        /*0878*/ 	.word	0x00000000
        /*087c*/ 	.word	0x00000000
        /*0880*/ 	.short	0x010a
        /*0882*/ 	.byte	0xff
	.zero		1


	//   ....[119]....
        /*0884*/ 	.word	0x0000bbf0
        /*0888*/ 	.word	0x00000000
        /*088c*/ 	.word	0x00000000
        /*0890*/ 	.short	0x010a
        /*0892*/ 	.byte	0xff
	.zero		1


	//   ....[120]....
        /*0894*/ 	.word	0x0000bc40
        /*0898*/ 	.word	0x00000002
        /*089c*/ 	.word	0x000000e0
        /*08a0*/ 	.short	0x010a
        /*08a2*/ 	.byte	0xff
	.zero		1


	//   ....[121]....
        /*08a4*/ 	.word	0x0000bca0
        /*08a8*/ 	.word	0x00000002
        /*08ac*/ 	.word	0x000000b0
        /*08b0*/ 	.short	0x010a
        /*08b2*/ 	.byte	0xff
	.zero		1


	//   ....[122]....
        /*08b4*/ 	.word	0x0000bcf0
        /*08b8*/ 	.word	0x00000002
        /*08bc*/ 	.word	0x000000a0
        /*08c0*/ 	.short	0x010a
        /*08c2*/ 	.byte	0xff
	.zero		1


	//   ....[123]....
        /*08c4*/ 	.word	0x0000bd50
        /*08c8*/ 	.word	0x00000000
        /*08cc*/ 	.word	0x000000b0
        /*08d0*/ 	.short	0x010a
        /*08d2*/ 	.byte	0xff
	.zero		1


	//   ....[124]....
        /*08d4*/ 	.word	0x0000bdb0
        /*08d8*/ 	.word	0x00000000
        /*08dc*/ 	.word	0x00000008
        /*08e0*/ 	.short	0x010a
        /*08e2*/ 	.byte	0xff
	.zero		1


	//   ....[125]....
        /*08e4*/ 	.word	0x0000be90
        /*08e8*/ 	.word	0x00000000
        /*08ec*/ 	.word	0x00000008
        /*08f0*/ 	.short	0x010a
        /*08f2*/ 	.byte	0xff
	.zero		1


	//   ....[126]....
        /*08f4*/ 	.word	0x0000bee0
        /*08f8*/ 	.word	0x00000000
        /*08fc*/ 	.word	0x000000a0
        /*0900*/ 	.short	0x010a
        /*0902*/ 	.byte	0xff
	.zero		1


	//   ....[127]....
        /*0904*/ 	.word	0x0000bf40
        /*0908*/ 	.word	0x00000000
        /*090c*/ 	.word	0x000000d0
        /*0910*/ 	.short	0x010a
        /*0912*/ 	.byte	0xff
	.zero		1


	//   ....[128]....
        /*0914*/ 	.word	0x0000bfa0
        /*0918*/ 	.word	0x00000000
        /*091c*/ 	.word	0x00000000
        /*0920*/ 	.short	0x010a
        /*0922*/ 	.byte	0xff
	.zero		1


	//   ....[129]....
        /*0924*/ 	.word	0x0000c000
        /*0928*/ 	.word	0x00000000
        /*092c*/ 	.word	0x00000000
        /*0930*/ 	.short	0x010a
        /*0932*/ 	.byte	0xff
	.zero		1


	//   ....[130]....
        /*0934*/ 	.word	0x0000c060
        /*0938*/ 	.word	0x00000000
        /*093c*/ 	.word	0x00000100
        /*0940*/ 	.short	0x010a
        /*0942*/ 	.byte	0xff
	.zero		1


	//   ....[131]....
        /*0944*/ 	.word	0x0000c0b0
        /*0948*/ 	.word	0x0000000c
        /*094c*/ 	.word	0x000000a0
        /*0950*/ 	.short	0x010a
        /*0952*/ 	.byte	0xff
	.zero		1


	//   ....[132]....
        /*0954*/ 	.word	0x0000c110
        /*0958*/ 	.word	0x00000000
        /*095c*/ 	.word	0x00000098
        /*0960*/ 	.short	0x010a
        /*0962*/ 	.byte	0xff
	.zero		1


	//   ....[133]....
        /*0964*/ 	.word	0x0000c170
        /*0968*/ 	.word	0x00000000
        /*096c*/ 	.word	0x00000070
        /*0970*/ 	.short	0x010a
        /*0972*/ 	.byte	0xff
	.zero		1


	//   ....[134]....
        /*0974*/ 	.word	0x0000c1d0
        /*0978*/ 	.word	0x00000000
        /*097c*/ 	.word	0x00000078
        /*0980*/ 	.short	0x010a
        /*0982*/ 	.byte	0xff
	.zero		1


	//   ....[135]....
        /*0984*/ 	.word	0x0000c230
        /*0988*/ 	.word	0x00000000
        /*098c*/ 	.word	0x00000080
        /*0990*/ 	.short	0x010a
        /*0992*/ 	.byte	0xff
	.zero		1


	//   ....[136]....
        /*0994*/ 	.word	0x0000c290
        /*0998*/ 	.word	0x00000000
        /*099c*/ 	.word	0x00000088
        /*09a0*/ 	.short	0x010a
        /*09a2*/ 	.byte	0xff
	.zero		1


	//   ....[137]....
        /*09a4*/ 	.word	0x0000c2f0
        /*09a8*/ 	.word	0x00000000
        /*09ac*/ 	.word	0x00000070
        /*09b0*/ 	.short	0x010a
        /*09b2*/ 	.byte	0xff
	.zero		1


	//   ....[138]....
        /*09b4*/ 	.word	0x0000c350
        /*09b8*/ 	.word	0x00000000
        /*09bc*/ 	.word	0x00000078
        /*09c0*/ 	.short	0x010a
        /*09c2*/ 	.byte	0xff
	.zero		1


	//   ....[139]....
        /*09c4*/ 	.word	0x0000c3b0
        /*09c8*/ 	.word	0x00000000
        /*09cc*/ 	.word	0x00000080
        /*09d0*/ 	.short	0x010a
        /*09d2*/ 	.byte	0xff
	.zero		1


	//   ....[140]....
        /*09d4*/ 	.word	0x0000c400
        /*09d8*/ 	.word	0x00000003
        /*09dc*/ 	.word	0x000000a0
        /*09e0*/ 	.short	0x010a
        /*09e2*/ 	.byte	0xff
	.zero		1


	//   ....[141]....
        /*09e4*/ 	.word	0x0000c460
        /*09e8*/ 	.word	0x00000000
        /*09ec*/ 	.word	0x00000050
        /*09f0*/ 	.short	0x010a
        /*09f2*/ 	.byte	0xff
	.zero		1


	//   ....[142]....
        /*09f4*/ 	.word	0x0000c4b0
        /*09f8*/ 	.word	0x000000aa
        /*09fc*/ 	.word	0x000000c0
        /*0a00*/ 	.short	0x010a
        /*0a02*/ 	.byte	0xff
	.zero		1


	//   ....[143]....
        /*0a04*/ 	.word	0x0000c500
        /*0a08*/ 	.word	0x00000003
        /*0a0c*/ 	.word	0x00000050
        /*0a10*/ 	.short	0x010a
        /*0a12*/ 	.byte	0xff
	.zero		1


	//   ....[144]....
        /*0a14*/ 	.word	0x0000c550
        /*0a18*/ 	.word	0x00000000
        /*0a1c*/ 	.word	0x00000050
        /*0a20*/ 	.short	0x010a
        /*0a22*/ 	.byte	0xff
	.zero		1


	//   ....[145]....
        /*0a24*/ 	.word	0x0000c5a0
        /*0a28*/ 	.word	0x00000003
        /*0a2c*/ 	.word	0x00000050
        /*0a30*/ 	.short	0x010a
        /*0a32*/ 	.byte	0xff
	.zero		1


	//----- nvinfo : EIATTR_NUM_MBARRIERS
	.align		4
.L_47:
        /*0a34*/ 	.byte	0x03, 0x38
        /*0a36*/ 	.short	0x0021


	//----- nvinfo : EIATTR_EXIT_INSTR_OFFSETS
	.align		4
        /*0a38*/ 	.byte	0x04, 0x1c
        /*0a3a*/ 	.short	(.L_49 - .L_48)


	//   ....[0]....
.L_48:
        /*0a3c*/ 	.word	0x00002b70


	//   ....[1]....
        /*0a40*/ 	.word	0x00003060


	//   ....[2]....
        /*0a44*/ 	.word	0x000030c0


	//   ....[3]....
        /*0a48*/ 	.word	0x00004240


	//   ....[4]....
        /*0a4c*/ 	.word	0x000053a0


	//   ....[5]....
        /*0a50*/ 	.word	0x000053e0


	//   ....[6]....
        /*0a54*/ 	.word	0x0000b830


	//   ....[7]....
        /*0a58*/ 	.word	0x0000b8b0


	//   ....[8]....
        /*0a5c*/ 	.word	0x0000b8e0


	//   ....[9]....
        /*0a60*/ 	.word	0x0000b950


	//----- nvinfo : EIATTR_MAX_THREADS
	.align		4
.L_49:
        /*0a64*/ 	.byte	0x04, 0x05
        /*0a66*/ 	.short	(.L_51 - .L_50)
.L_50:
        /*0a68*/ 	.word	0x00000100
        /*0a6c*/ 	.word	0x00000001
        /*0a70*/ 	.word	0x00000001


	//----- nvinfo : EIATTR_CRS_STACK_SIZE
	.align		4
.L_51:
        /*0a74*/ 	.byte	0x04, 0x1e
        /*0a76*/ 	.short	(.L_53 - .L_52)
.L_52:
        /*0a78*/ 	.word	0x00000000


	//----- nvinfo : EIATTR_CBANK_PARAM_SIZE
	.align		4
.L_53:
        /*0a7c*/ 	.byte	0x03, 0x19
        /*0a7e*/ 	.short	0x0800


	//----- nvinfo : EIATTR_PARAM_CBANK
	.align		4
        /*0a80*/ 	.byte	0x04, 0x0a
        /*0a82*/ 	.short	(.L_55 - .L_54)
	.align		4
.L_54:
        /*0a84*/ 	.word	index@(.nv.constant0._ZN7cutlass13device_kernelINS_4gemm6kernel13GemmUniversalIN4cute5tupleIJiiiiEEENS1_10collective13CollectiveMmaINS1_35MainloopSm100TmaUmmaWarpSpecializedILi5ELi2ELi2ENS5_IJNS4_1CILi2EEESB_NSA_ILi1EEEEEEEENS5_IJNSA_ILi256EEESF_NSA_ILi32EEEEEENS_10bfloat16_tENS5_IJlSC_lEEESI_SJ_NS4_8TiledMMAINS4_8MMA_AtomIJNS4_26SM100_MMA_F16BF16_2x1SM_SSISI_SI_fLi256ELi256ELNS4_4UMMA5MajorE0ELSO_0ELNSN_7ScaleInE0ELSP_0EEEEEENS4_6LayoutINS5_IJSC_SC_SC_EEENS5_IJNSA_ILi0EEESU_SU_EEEEENS5_IJNS4_10UnderscoreESX_SX_EEEEENS4_28SM100_TMA_2SM_LOAD_MULTICASTENS4_14ComposedLayoutINS4_7SwizzleILi2ELi4ELi3EEENS4_18smem_ptr_flag_bitsILi16EEENSS_INS5_IJNSA_ILi8EEESG_EEENS5_IJSG_SC_EEEEEEEvNS4_8identityENS4_18SM100_TMA_2SM_LOADES1A_vS1B_EENS_8epilogue10collective18CollectiveEpilogueINS1E_23Sm100TmaWarpSpecializedILi4ELi2ELi64ELb1ELb0EEEJNS5_IJNSA_ILi128EEESF_SG_EEENS5_IJNSS_IS1J_SC_EENSS_INSA_ILi64EEESC_EEEEESI_SJ_SI_SJ_NS1E_6fusion15FusionCallbacksIS1I_NS1P_17LinearCombinationISI_fSI_fLNS_15FloatRoundStyleE2EEES1K_S1O_JEEENS4_5SM1004TMEM4LOAD26SM100_TMEM_LOAD_32dp32b64xENS4_13SM90_TMA_LOADENS11_INS12_ILi3ELi4ELi3EEES15_NSS_INS5_IJS16_S1M_EEENS5_IJS1M_SC_EEEEEEENS4_39AutoVectorizingCopyWithAssumedAlignmentILi128EEENS4_14SM90_TMA_STOREES24_S26_S26_EEEvvEEEEvNT_6ParamsE)
        /*0a88*/ 	.short	0x0380
        /*0a8a*/ 	.short	0x0800


	//----- nvinfo : EIATTR_SW_WAR
	.align		4
.L_55:
        /*0a8c*/ 	.byte	0x04, 0x36
        /*0a8e*/ 	.short	(.L_57 - .L_56)
.L_56:
        /*0a90*/ 	.word	0x00000008
.L_57:


//--------------------- .nv.callgraph             --------------------------
	.section	.nv.callgraph,"",@"SHT_CUDA_CALLGRAPH"
	.align	4
	.sectionentsize	8
	.align		4
        /*0000*/ 	.word	0x00000000
	.align		4
        /*0004*/ 	.word	0xffffffff
	.align		4
        /*0008*/ 	.word	index@(_ZN7cutlass13device_kernelINS_4gemm6kernel13GemmUniversalIN4cute5tupleIJiiiiEEENS1_10collective13CollectiveMmaINS1_35MainloopSm100TmaUmmaWarpSpecializedILi5ELi2ELi2ENS5_IJNS4_1CILi2EEESB_NSA_ILi1EEEEEEEENS5_IJNSA_ILi256EEESF_NSA_ILi32EEEEEENS_10bfloat16_tENS5_IJlSC_lEEESI_SJ_NS4_8TiledMMAINS4_8MMA_AtomIJNS4_26SM100_MMA_F16BF16_2x1SM_SSISI_SI_fLi256ELi256ELNS4_4UMMA5MajorE0ELSO_0ELNSN_7ScaleInE0ELSP_0EEEEEENS4_6LayoutINS5_IJSC_SC_SC_EEENS5_IJNSA_ILi0EEESU_SU_EEEEENS5_IJNS4_10UnderscoreESX_SX_EEEEENS4_28SM100_TMA_2SM_LOAD_MULTICASTENS4_14ComposedLayoutINS4_7SwizzleILi2ELi4ELi3EEENS4_18smem_ptr_flag_bitsILi16EEENSS_INS5_IJNSA_ILi8EEESG_EEENS5_IJSG_SC_EEEEEEEvNS4_8identityENS4_18SM100_TMA_2SM_LOADES1A_vS1B_EENS_8epilogue10collective18CollectiveEpilogueINS1E_23Sm100TmaWarpSpecializedILi4ELi2ELi64ELb1ELb0EEEJNS5_IJNSA_ILi128EEESF_SG_EEENS5_IJNSS_IS1J_SC_EENSS_INSA_ILi64EEESC_EEEEESI_SJ_SI_SJ_NS1E_6fusion15FusionCallbacksIS1I_NS1P_17LinearCombinationISI_fSI_fLNS_15FloatRoundStyleE2EEES1K_S1O_JEEENS4_5SM1004TMEM4LOAD26SM100_TMEM_LOAD_32dp32b64xENS4_13SM90_TMA_LOADENS11_INS12_ILi3ELi4ELi3EEES15_NSS_INS5_IJS16_S1M_EEENS5_IJS1M_SC_EEEEEEENS4_39AutoVectorizingCopyWithAssumedAlignmentILi128EEENS4_14SM90_TMA_STOREES24_S26_S26_EEEvvEEEEvNT_6ParamsE)
	.align		4
        /*000c*/ 	.word	index@(__assertfail)
	.align		4
        /*0010*/ 	.word	0x00000000
	.align		4
        /*0014*/ 	.word	0xfffffffe
	.align		4
        /*0018*/ 	.word	0x00000000
	.align		4
        /*001c*/ 	.word	0xfffffffd
	.align		4
        /*0020*/ 	.word	0x00000000
	.align		4
        /*0024*/ 	.word	0xfffffffc


//--------------------- .nv.constant4             --------------------------
	.section	.nv.constant4,"a",@progbits
	.align	8
	.align		8
.nv.constant4:
        /*0000*/ 	.dword	__assertfail
	.align		8
        /*0008*/ 	.dword	__unnamed_1
	.align		8
        /*0010*/ 	.dword	__unnamed_2
	.align		8
        /*0018*/ 	.dword	_ZN39_INTERNAL_114f2911_4_k_cu_1a77f344_86154cuda3std3__45__cpo5beginE
	.align		8
        /*0020*/ 	.dword	_ZN39_INTERNAL_114f2911_4_k_cu_1a77f344_86154cuda3std3__45__cpo3endE
	.align		8
        /*0028*/ 	.dword	_ZN39_INTERNAL_114f2911_4_k_cu_1a77f344_86154cuda3std3__45__cpo6cbeginE
	.align		8
        /*0030*/ 	.dword	_ZN39_INTERNAL_114f2911_4_k_cu_1a77f344_86154cuda3std3__45__cpo4cendE
	.align		8
        /*0038*/ 	.dword	_ZN39_INTERNAL_114f2911_4_k_cu_1a77f344_86154cuda3std3__441_GLOBAL__N__114f2911_4_k_cu_1a77f344_86156ignoreE
	.align		8
        /*0040*/ 	.dword	_ZN39_INTERNAL_114f2911_4_k_cu_1a77f344_86154cuda3std3__419piecewise_constructE
	.align		8
        /*0048*/ 	.dword	_ZN39_INTERNAL_114f2911_4_k_cu_1a77f344_86154cuda3std3__48in_placeE
	.align		8
        /*0050*/ 	.dword	_ZN39_INTERNAL_114f2911_4_k_cu_1a77f344_86154cuda3std6ranges3__45__cpo4swapE
	.align		8
        /*0058*/ 	.dword	_ZN39_INTERNAL_114f2911_4_k_cu_1a77f344_86154cuda3std6ranges3__45__cpo9iter_moveE
	.align		8
        /*0060*/ 	.dword	_ZN39_INTERNAL_114f2911_4_k_cu_1a77f344_86154cute7productE
	.align		8
        /*0068*/ 	.dword	_ZN39_INTERNAL_114f2911_4_k_cu_1a77f344_86154cute1_E
	.align		8
        /*0070*/ 	.dword	$str$25
	.align		8
        /*0078*/ 	.dword	$str$26
	.align		8
        /*0080*/ 	.dword	$str$27
	.align		8
        /*0088*/ 	.dword	$str$28


//--------------------- .text._ZN7cutlass13device_kernelINS_4gemm6kernel13GemmUniversalIN4cute5tupleIJiiiiEEENS1_10collective13CollectiveMmaINS1_35MainloopSm100TmaUmmaWarpSpecializedILi5ELi2ELi2ENS5_IJNS4_1CILi2EEESB_NSA_ILi1EEEEEEEENS5_IJNSA_ILi256EEESF_NSA_ILi32EEEEEENS_10bfloat16_tENS5_IJlSC_lEEESI_SJ_NS4_8TiledMMAINS4_8MMA_AtomIJNS4_26SM100_MMA_F16BF16_2x1SM_SSISI_SI_fLi256ELi256ELNS4_4UMMA5MajorE0ELSO_0ELNSN_7ScaleInE0ELSP_0EEEEEENS4_6LayoutINS5_IJSC_SC_SC_EEENS5_IJNSA_ILi0EEESU_SU_EEEEENS5_IJNS4_10UnderscoreESX_SX_EEEEENS4_28SM100_TMA_2SM_LOAD_MULTICASTENS4_14ComposedLayoutINS4_7SwizzleILi2ELi4ELi3EEENS4_18smem_ptr_flag_bitsILi16EEENSS_INS5_IJNSA_ILi8EEESG_EEENS5_IJSG_SC_EEEEEEEvNS4_8identityENS4_18SM100_TMA_2SM_LOADES1A_vS1B_EENS_8epilogue10collective18CollectiveEpilogueINS1E_23Sm100TmaWarpSpecializedILi4ELi2ELi64ELb1ELb0EEEJNS5_IJNSA_ILi128EEESF_SG_EEENS5_IJNSS_IS1J_SC_EENSS_INSA_ILi64EEESC_EEEEESI_SJ_SI_SJ_NS1E_6fusion15FusionCallbacksIS1I_NS1P_17LinearCombinationISI_fSI_fLNS_15FloatRoundStyleE2EEES1K_S1O_JEEENS4_5SM1004TMEM4LOAD26SM100_TMEM_LOAD_32dp32b64xENS4_13SM90_TMA_LOADENS11_INS12_ILi3ELi4ELi3EEES15_NSS_INS5_IJS16_S1M_EEENS5_IJS1M_SC_EEEEEEENS4_39AutoVectorizingCopyWithAssumedAlignmentILi128EEENS4_14SM90_TMA_STOREES24_S26_S26_EEEvvEEEEvNT_6ParamsE --------------------------
	.section	.text._ZN7cutlass13device_kernelINS_4gemm6kernel13GemmUniversalIN4cute5tupleIJiiiiEEENS1_10collective13CollectiveMmaINS1_35MainloopSm100TmaUmmaWarpSpecializedILi5ELi2ELi2ENS5_IJNS4_1CILi2EEESB_NSA_ILi1EEEEEEEENS5_IJNSA_ILi256EEESF_NSA_ILi32EEEEEENS_10bfloat16_tENS5_IJlSC_lEEESI_SJ_NS4_8TiledMMAINS4_8MMA_AtomIJNS4_26SM100_MMA_F16BF16_2x1SM_SSISI_SI_fLi256ELi256ELNS4_4UMMA5MajorE0ELSO_0ELNSN_7ScaleInE0ELSP_0EEEEEENS4_6LayoutINS5_IJSC_SC_SC_EEENS5_IJNSA_ILi0EEESU_SU_EEEEENS5_IJNS4_10UnderscoreESX_SX_EEEEENS4_28SM100_TMA_2SM_LOAD_MULTICASTENS4_14ComposedLayoutINS4_7SwizzleILi2ELi4ELi3EEENS4_18smem_ptr_flag_bitsILi16EEENSS_INS5_IJNSA_ILi8EEESG_EEENS5_IJSG_SC_EEEEEEEvNS4_8identityENS4_18SM100_TMA_2SM_LOADES1A_vS1B_EENS_8epilogue10collective18CollectiveEpilogueINS1E_23Sm100TmaWarpSpecializedILi4ELi2ELi64ELb1ELb0EEEJNS5_IJNSA_ILi128EEESF_SG_EEENS5_IJNSS_IS1J_SC_EENSS_INSA_ILi64EEESC_EEEEESI_SJ_SI_SJ_NS1E_6fusion15FusionCallbacksIS1I_NS1P_17LinearCombinationISI_fSI_fLNS_15FloatRoundStyleE2EEES1K_S1O_JEEENS4_5SM1004TMEM4LOAD26SM100_TMEM_LOAD_32dp32b64xENS4_13SM90_TMA_LOADENS11_INS12_ILi3ELi4ELi3EEES15_NSS_INS5_IJS16_S1M_EEENS5_IJS1M_SC_EEEEEEENS4_39AutoVectorizingCopyWithAssumedAlignmentILi128EEENS4_14SM90_TMA_STOREES24_S26_S26_EEEvvEEEEvNT_6ParamsE,"ax",@progbits
	.align	128
.text._ZN7cutlass13device_kernelINS_4gemm6kernel13GemmUniversalIN4cute5tupleIJiiiiEEENS1_10collective13CollectiveMmaINS1_35MainloopSm100TmaUmmaWarpSpecializedILi5ELi2ELi2ENS5_IJNS4_1CILi2EEESB_NSA_ILi1EEEEEEEENS5_IJNSA_ILi256EEESF_NSA_ILi32EEEEEENS_10bfloat16_tENS5_IJlSC_lEEESI_SJ_NS4_8TiledMMAINS4_8MMA_AtomIJNS4_26SM100_MMA_F16BF16_2x1SM_SSISI_SI_fLi256ELi256ELNS4_4UMMA5MajorE0ELSO_0ELNSN_7ScaleInE0ELSP_0EEEEEENS4_6LayoutINS5_IJSC_SC_SC_EEENS5_IJNSA_ILi0EEESU_SU_EEEEENS5_IJNS4_10UnderscoreESX_SX_EEEEENS4_28SM100_TMA_2SM_LOAD_MULTICASTENS4_14ComposedLayoutINS4_7SwizzleILi2ELi4ELi3EEENS4_18smem_ptr_flag_bitsILi16EEENSS_INS5_IJNSA_ILi8EEESG_EEENS5_IJSG_SC_EEEEEEEvNS4_8identityENS4_18SM100_TMA_2SM_LOADES1A_vS1B_EENS_8epilogue10collective18CollectiveEpilogueINS1E_23Sm100TmaWarpSpecializedILi4ELi2ELi64ELb1ELb0EEEJNS5_IJNSA_ILi128EEESF_SG_EEENS5_IJNSS_IS1J_SC_EENSS_INSA_ILi64EEESC_EEEEESI_SJ_SI_SJ_NS1E_6fusion15FusionCallbacksIS1I_NS1P_17LinearCombinationISI_fSI_fLNS_15FloatRoundStyleE2EEES1K_S1O_JEEENS4_5SM1004TMEM4LOAD26SM100_TMEM_LOAD_32dp32b64xENS4_13SM90_TMA_LOADENS11_INS12_ILi3ELi4ELi3EEES15_NSS_INS5_IJS16_S1M_EEENS5_IJS1M_SC_EEEEEEENS4_39AutoVectorizingCopyWithAssumedAlignmentILi128EEENS4_14SM90_TMA_STOREES24_S26_S26_EEEvvEEEEvNT_6ParamsE:
        .type           _ZN7cutlass13device_kernelINS_4gemm6kernel13GemmUniversalIN4cute5tupleIJiiiiEEENS1_10collective13CollectiveMmaINS1_35MainloopSm100TmaUmmaWarpSpecializedILi5ELi2ELi2ENS5_IJNS4_1CILi2EEESB_NSA_ILi1EEEEEEEENS5_IJNSA_ILi256EEESF_NSA_ILi32EEEEEENS_10bfloat16_tENS5_IJlSC_lEEESI_SJ_NS4_8TiledMMAINS4_8MMA_AtomIJNS4_26SM100_MMA_F16BF16_2x1SM_SSISI_SI_fLi256ELi256ELNS4_4UMMA5MajorE0ELSO_0ELNSN_7ScaleInE0ELSP_0EEEEEENS4_6LayoutINS5_IJSC_SC_SC_EEENS5_IJNSA_ILi0EEESU_SU_EEEEENS5_IJNS4_10UnderscoreESX_SX_EEEEENS4_28SM100_TMA_2SM_LOAD_MULTICASTENS4_14ComposedLayoutINS4_7SwizzleILi2ELi4ELi3EEENS4_18smem_ptr_flag_bitsILi16EEENSS_INS5_IJNSA_ILi8EEESG_EEENS5_IJSG_SC_EEEEEEEvNS4_8identityENS4_18SM100_TMA_2SM_LOADES1A_vS1B_EENS_8epilogue10collective18CollectiveEpilogueINS1E_23Sm100TmaWarpSpecializedILi4ELi2ELi64ELb1ELb0EEEJNS5_IJNSA_ILi128EEESF_SG_EEENS5_IJNSS_IS1J_SC_EENSS_INSA_ILi64EEESC_EEEEESI_SJ_SI_SJ_NS1E_6fusion15FusionCallbacksIS1I_NS1P_17LinearCombinationISI_fSI_fLNS_15FloatRoundStyleE2EEES1K_S1O_JEEENS4_5SM1004TMEM4LOAD26SM100_TMEM_LOAD_32dp32b64xENS4_13SM90_TMA_LOADENS11_INS12_ILi3ELi4ELi3EEES15_NSS_INS5_IJS16_S1M_EEENS5_IJS1M_SC_EEEEEEENS4_39AutoVectorizingCopyWithAssumedAlignmentILi128EEENS4_14SM90_TMA_STOREES24_S26_S26_EEEvvEEEEvNT_6ParamsE,@function
        .size           _ZN7cutlass13device_kernelINS_4gemm6kernel13GemmUniversalIN4cute5tupleIJiiiiEEENS1_10collective13CollectiveMmaINS1_35MainloopSm100TmaUmmaWarpSpecializedILi5ELi2ELi2ENS5_IJNS4_1CILi2EEESB_NSA_ILi1EEEEEEEENS5_IJNSA_ILi256EEESF_NSA_ILi32EEEEEENS_10bfloat16_tENS5_IJlSC_lEEESI_SJ_NS4_8TiledMMAINS4_8MMA_AtomIJNS4_26SM100_MMA_F16BF16_2x1SM_SSISI_SI_fLi256ELi256ELNS4_4UMMA5MajorE0ELSO_0ELNSN_7ScaleInE0ELSP_0EEEEEENS4_6LayoutINS5_IJSC_SC_SC_EEENS5_IJNSA_ILi0EEESU_SU_EEEEENS5_IJNS4_10UnderscoreESX_SX_EEEEENS4_28SM100_TMA_2SM_LOAD_MULTICASTENS4_14ComposedLayoutINS4_7SwizzleILi2ELi4ELi3EEENS4_18smem_ptr_flag_bitsILi16EEENSS_INS5_IJNSA_ILi8EEESG_EEENS5_IJSG_SC_EEEEEEEvNS4_8identityENS4_18SM100_TMA_2SM_LOADES1A_vS1B_EENS_8epilogue10collective18CollectiveEpilogueINS1E_23Sm100TmaWarpSpecializedILi4ELi2ELi64ELb1ELb0EEEJNS5_IJNSA_ILi128EEESF_SG_EEENS5_IJNSS_IS1J_SC_EENSS_INSA_ILi64EEESC_EEEEESI_SJ_SI_SJ_NS1E_6fusion15FusionCallbacksIS1I_NS1P_17LinearCombinationISI_fSI_fLNS_15FloatRoundStyleE2EEES1K_S1O_JEEENS4_5SM1004TMEM4LOAD26SM100_TMEM_LOAD_32dp32b64xENS4_13SM90_TMA_LOADENS11_INS12_ILi3ELi4ELi3EEES15_NSS_INS5_IJS16_S1M_EEENS5_IJS1M_SC_EEEEEEENS4_39AutoVectorizingCopyWithAssumedAlignmentILi128EEENS4_14SM90_TMA_STOREES24_S26_S26_EEEvvEEEEvNT_6ParamsE,(.L_x_194 - _ZN7cutlass13device_kernelINS_4gemm6kernel13GemmUniversalIN4cute5tupleIJiiiiEEENS1_10collective13CollectiveMmaINS1_35MainloopSm100TmaUmmaWarpSpecializedILi5ELi2ELi2ENS5_IJNS4_1CILi2EEESB_NSA_ILi1EEEEEEEENS5_IJNSA_ILi256EEESF_NSA_ILi32EEEEEENS_10bfloat16_tENS5_IJlSC_lEEESI_SJ_NS4_8TiledMMAINS4_8MMA_AtomIJNS4_26SM100_MMA_F16BF16_2x1SM_SSISI_SI_fLi256ELi256ELNS4_4UMMA5MajorE0ELSO_0ELNSN_7ScaleInE0ELSP_0EEEEEENS4_6LayoutINS5_IJSC_SC_SC_EEENS5_IJNSA_ILi0EEESU_SU_EEEEENS5_IJNS4_10UnderscoreESX_SX_EEEEENS4_28SM100_TMA_2SM_LOAD_MULTICASTENS4_14ComposedLayoutINS4_7SwizzleILi2ELi4ELi3EEENS4_18smem_ptr_flag_bitsILi16EEENSS_INS5_IJNSA_ILi8EEESG_EEENS5_IJSG_SC_EEEEEEEvNS4_8identityENS4_18SM100_TMA_2SM_LOADES1A_vS1B_EENS_8epilogue10collective18CollectiveEpilogueINS1E_23Sm100TmaWarpSpecializedILi4ELi2ELi64ELb1ELb0EEEJNS5_IJNSA_ILi128EEESF_SG_EEENS5_IJNSS_IS1J_SC_EENSS_INSA_ILi64EEESC_EEEEESI_SJ_SI_SJ_NS1E_6fusion15FusionCallbacksIS1I_NS1P_17LinearCombinationISI_fSI_fLNS_15FloatRoundStyleE2EEES1K_S1O_JEEENS4_5SM1004TMEM4LOAD26SM100_TMEM_LOAD_32dp32b64xENS4_13SM90_TMA_LOADENS11_INS12_ILi3ELi4ELi3EEES15_NSS_INS5_IJS16_S1M_EEENS5_IJS1M_SC_EEEEEEENS4_39AutoVectorizingCopyWithAssumedAlignmentILi128EEENS4_14SM90_TMA_STOREES24_S26_S26_EEEvvEEEEvNT_6ParamsE)
        .other          _ZN7cutlass13device_kernelINS_4gemm6kernel13GemmUniversalIN4cute5tupleIJiiiiEEENS1_10collective13CollectiveMmaINS1_35MainloopSm100TmaUmmaWarpSpecializedILi5ELi2ELi2ENS5_IJNS4_1CILi2EEESB_NSA_ILi1EEEEEEEENS5_IJNSA_ILi256EEESF_NSA_ILi32EEEEEENS_10bfloat16_tENS5_IJlSC_lEEESI_SJ_NS4_8TiledMMAINS4_8MMA_AtomIJNS4_26SM100_MMA_F16BF16_2x1SM_SSISI_SI_fLi256ELi256ELNS4_4UMMA5MajorE0ELSO_0ELNSN_7ScaleInE0ELSP_0EEEEEENS4_6LayoutINS5_IJSC_SC_SC_EEENS5_IJNSA_ILi0EEESU_SU_EEEEENS5_IJNS4_10UnderscoreESX_SX_EEEEENS4_28SM100_TMA_2SM_LOAD_MULTICASTENS4_14ComposedLayoutINS4_7SwizzleILi2ELi4ELi3EEENS4_18smem_ptr_flag_bitsILi16EEENSS_INS5_IJNSA_ILi8EEESG_EEENS5_IJSG_SC_EEEEEEEvNS4_8identityENS4_18SM100_TMA_2SM_LOADES1A_vS1B_EENS_8epilogue10collective18CollectiveEpilogueINS1E_23Sm100TmaWarpSpecializedILi4ELi2ELi64ELb1ELb0EEEJNS5_IJNSA_ILi128EEESF_SG_EEENS5_IJNSS_IS1J_SC_EENSS_INSA_ILi64EEESC_EEEEESI_SJ_SI_SJ_NS1E_6fusion15FusionCallbacksIS1I_NS1P_17LinearCombinationISI_fSI_fLNS_15FloatRoundStyleE2EEES1K_S1O_JEEENS4_5SM1004TMEM4LOAD26SM100_TMEM_LOAD_32dp32b64xENS4_13SM90_TMA_LOADENS11_INS12_ILi3ELi4ELi3EEES15_NSS_INS5_IJS16_S1M_EEENS5_IJS1M_SC_EEEEEEENS4_39AutoVectorizingCopyWithAssumedAlignmentILi128EEENS4_14SM90_TMA_STOREES24_S26_S26_EEEvvEEEEvNT_6ParamsE,@"STO_CUDA_ENTRY STV_DEFAULT"
_ZN7cutlass13device_kernelINS_4gemm6kernel13GemmUniversalIN4cute5tupleIJiiiiEEENS1_10collective13CollectiveMmaINS1_35MainloopSm100TmaUmmaWarpSpecializedILi5ELi2ELi2ENS5_IJNS4_1CILi2EEESB_NSA_ILi1EEEEEEEENS5_IJNSA_ILi256EEESF_NSA_ILi32EEEEEENS_10bfloat16_tENS5_IJlSC_lEEESI_SJ_NS4_8TiledMMAINS4_8MMA_AtomIJNS4_26SM100_MMA_F16BF16_2x1SM_SSISI_SI_fLi256ELi256ELNS4_4UMMA5MajorE0ELSO_0ELNSN_7ScaleInE0ELSP_0EEEEEENS4_6LayoutINS5_IJSC_SC_SC_EEENS5_IJNSA_ILi0EEESU_SU_EEEEENS5_IJNS4_10UnderscoreESX_SX_EEEEENS4_28SM100_TMA_2SM_LOAD_MULTICASTENS4_14ComposedLayoutINS4_7SwizzleILi2ELi4ELi3EEENS4_18smem_ptr_flag_bitsILi16EEENSS_INS5_IJNSA_ILi8EEESG_EEENS5_IJSG_SC_EEEEEEEvNS4_8identityENS4_18SM100_TMA_2SM_LOADES1A_vS1B_EENS_8epilogue10collective18CollectiveEpilogueINS1E_23Sm100TmaWarpSpecializedILi4ELi2ELi64ELb1ELb0EEEJNS5_IJNSA_ILi128EEESF_SG_EEENS5_IJNSS_IS1J_SC_EENSS_INSA_ILi64EEESC_EEEEESI_SJ_SI_SJ_NS1E_6fusion15FusionCallbacksIS1I_NS1P_17LinearCombinationISI_fSI_fLNS_15FloatRoundStyleE2EEES1K_S1O_JEEENS4_5SM1004TMEM4LOAD26SM100_TMEM_LOAD_32dp32b64xENS4_13SM90_TMA_LOADENS11_INS12_ILi3ELi4ELi3EEES15_NSS_INS5_IJS16_S1M_EEENS5_IJS1M_SC_EEEEEEENS4_39AutoVectorizingCopyWithAssumedAlignmentILi128EEENS4_14SM90_TMA_STOREES24_S26_S26_EEEvvEEEEvNT_6ParamsE:
[----:B------:R-:W1:Y:S01]  /*0000*/  LDC R1, c[0x0][0x37c] ;  /* 0x0000df00ff017b82 */ /* 0x000e620000000800 */
[----:B------:R-:W2:Y:S01]  /*0010*/  S2R R163, SR_TID.X ;  /* 0x0000000000a37919 */ /* 0x000ea20000002100 */
[----:B------:R-:W3:Y:S06]  /*0020*/  LDCU.64 UR8, c[0x0][0x890] ;  /* 0x00011200ff0877ac */ /* 0x000eec0008000a00 */
[----:B------:R-:W4:Y:S01]  /*0030*/  S2UR UR47, SR_CgaCtaId ;  /* 0x00000000002f79c3 */ /* 0x000f220000008800 */
[----:B------:R-:W-:Y:S02]  /*0040*/  PRMT R146, RZ, 0x7610, R146 ;  /* 0x00007610ff927816 */ /* 0x000fe40000000092 */
[----:B------:R-:W-:Y:S01]  /*0050*/  ELECT P1, URZ, PT ;  /* 0x0000000000ff782f */ /* 0x000fe20003820000 */
[----:B---3--:R-:W-:-:S04]  /*0060*/  UISETP.NE.U32.AND UP0, UPT, UR8, URZ, UPT ;  /* 0x000000ff0800728c */ /* 0x008fc8000bf05070 */
[----:B------:R-:W-:Y:S02]  /*0070*/  UISETP.NE.AND.EX UP0, UPT, UR9, URZ, UPT, UP0 ;  /* 0x000000ff0900728c */ /* 0x000fe4000bf05300 */
[----:B----4-:R-:W-:Y:S02]  /*0080*/  ULOP3.LUT UR33, UR47, 0x1, URZ, 0xc0, !UPT ;  /* 0x000000012f217892 */ /* 0x010fe4000f8ec0ff */
[----:B------:R-:W-:Y:S01]  /*0090*/  ULOP3.LUT UR34, UR47, 0x1, URZ, 0x3c, !UPT ;  /* 0x000000012f227892 */ /* 0x000fe2000f8e3cff */
[----:B--2---:R-:W-:-:S05]  /*00a0*/  SHF.R.U32.HI R147, RZ, 0x5, R163 ;  /* 0x00000005ff937819 */ /* 0x004fca00000116a3 */
[----:B------:R-:W2:Y:S02]  /*00b0*/  SHFL.IDX PT, R0, R147, RZ, 0x1f ;  /* 0x00001fff93007589 */ /* 0x000ea400000e0000 */
[----:B--2---:R-:W-:Y:S01]  /*00c0*/  R2UR UR17, R0 ;  /* 0x00000000001172ca */ /* 0x004fe200000e0000 */
[----:B-1----:R-:W-:-:S14]  /*00d0*/  BRA.U UP0, `(.L_x_0) ;  /* 0x0000000100307547 */ /* 0x002fdc000b800000 */
[----:B------:R-:W1:Y:S02]  /*00e0*/  LDCU.64 UR4, c[0x0][0x888] ;  /* 0x00011100ff0477ac */ /* 0x000e640008000a00 */
[----:B-1----:R-:W-:-:S04]  /*00f0*/  UISETP.NE.U32.AND UP0, UPT, UR4, URZ, UPT ;  /* 0x000000ff0400728c */ /* 0x002fc8000bf05070 */
[----:B------:R-:W-:-:S09]  /*0100*/  UISETP.NE.AND.EX UP0, UPT, UR5, URZ, UPT, UP0 ;  /* 0x000000ff0500728c */ /* 0x000fd2000bf05300 */
[----:B------:R-:W-:Y:S05]  /*0110*/  BRA.U !UP0, `(.L_x_1) ;  /* 0x0000000108147547 */ /* 0x000fea000b800000 */
[----:B------:R-:W1:Y:S01]  /*0120*/  LDC.64 R2, c[0x0][0x888] ;  /* 0x00022200ff027b82 */ /* 0x000e620000000a00 */
[----:B------:R-:W1:Y:S02]  /*0130*/  LDCU.64 UR4, c[0x0][0x358] ;  /* 0x00006b00ff0477ac */ /* 0x000e640008000a00 */
[----:B-1----:R1:W5:Y:S01]  /*0140*/  LDG.E R73, desc[UR4][R2.64] ;  /* 0x0000000402497981 */ /* 0x002362000c1e1900 */
[----:B------:R-:W-:Y:S01]  /*0150*/  HFMA2 R146, -RZ, RZ, 0, 5.9604644775390625e-08 ;  /* 0x00000001ff927431 */ /* 0x000fe200000001ff */
[----:B------:R-:W-:Y:S05]  /*0160*/  BRA `(.L_x_0) ;  /* 0x00000000000c7947 */ /* 0x000fea0003800000 */
.L_x_1:
[----:B------:R-:W1:Y:S01]  /*0170*/  LDCU UR4, c[0x0][0x880] ;  /* 0x00011000ff0477ac */ /* 0x000e620008000800 */
[----:B------:R-:W-:Y:S01]  /*0180*/  HFMA2 R146, -RZ, RZ, 0, 5.9604644775390625e-08 ;  /* 0x00000001ff927431 */ /* 0x000fe200000001ff */
[----:B-1----:R-:W-:-:S07]  /*0190*/  MOV R73, UR4 ;  /* 0x0000000400497c02 */ /* 0x002fce0008000f00 */
.L_x_0:
[----:B------:R-:W2:Y:S02]  /*01a0*/  LDCU.64 UR4, c[0x0][0x8b0] ;  /* 0x00011600ff0477ac */ /* 0x000ea40008000a00 */
[----:B--2---:R-:W-:-:S04]  /*01b0*/  UISETP.NE.U32.AND UP0, UPT, UR4, URZ, UPT ;  /* 0x000000ff0400728c */ /* 0x004fc8000bf05070 */
[----:B------:R-:W-:-:S09]  /*01c0*/  UISETP.NE.AND.EX UP0, UPT, UR5, URZ, UPT, UP0 ;  /* 0x000000ff0500728c */ /* 0x000fd2000bf05300 */
[----:B------:R-:W-:Y:S05]  /*01d0*/  BRA.U UP0, `(.L_x_2) ;  /* 0x0000000100287547 */ /* 0x000fea000b800000 */
[----:B------:R-:W2:Y:S02]  /*01e0*/  LDCU.64 UR4, c[0x0][0x8a8] ;  /* 0x00011500ff0477ac */ /* 0x000ea40008000a00 */
[----:B--2---:R-:W-:-:S04]  /*01f0*/  UISETP.NE.U32.AND UP0, UPT, UR4, URZ, UPT ;  /* 0x000000ff0400728c */ /* 0x004fc8000bf05070 */
[----:B------:R-:W-:-:S09]  /*0200*/  UISETP.NE.AND.EX UP0, UPT, UR5, URZ, UPT, UP0 ;  /* 0x000000ff0500728c */ /* 0x000fd2000bf05300 */
[----:B------:R-:W-:Y:S05]  /*0210*/  BRA.U !UP0, `(.L_x_3) ;  /* 0x0000000108107547 */ /* 0x000fea000b800000 */
[----:B------:R-:W2:Y:S01]  /*0220*/  LDC.64 R70, c[0x0][0x8a8] ;  /* 0x00022a00ff467b82 */ /* 0x000ea20000000a00 */
[----:B------:R-:W2:Y:S02]  /*0230*/  LDCU.64 UR4, c[0x0][0x358] ;  /* 0x00006b00ff0477ac */ /* 0x000ea40008000a00 */
[----:B--2---:R2:W5:Y:S01]  /*0240*/  LDG.E R70, desc[UR4][R70.64] ;  /* 0x0000000446467981 */ /* 0x004562000c1e1900 */
[----:B------:R-:W-:Y:S05]  /*0250*/  BRA `(.L_x_2) ;  /* 0x0000000000087947 */ /* 0x000fea0003800000 */
.L_x_3:
[----:B------:R-:W2:Y:S02]  /*0260*/  LDCU UR4, c[0x0][0x8a0] ;  /* 0x00011400ff0477ac */ /* 0x000ea40008000800 */
[----:B--2---:R-:W-:Y:S02]  /*0270*/  MOV R70, UR4 ;  /* 0x0000000400467c02 */ /* 0x004fe40008000f00 */
.L_x_2:
[----:B------:R-:W-:Y:S01]  /*0280*/  IMAD.U32 R0, RZ, RZ, UR17 ;  /* 0x00000011ff007e24 */ /* 0x000fe2000f8e00ff */
[----:B------:R-:W-:Y:S04]  /*0290*/  BSSY.RECONVERGENT B0, `(.L_x_4) ;  /* 0x000000c000007945 */ /* 0x000fe80003800200 */
[C---:B------:R-:W-:Y:S02]  /*02a0*/  ISETP.NE.OR P2, PT, R0.reuse, 0x1, !P1 ;  /* 0x000000010000780c */ /* 0x040fe40004f45670 */
[----:B------:R-:W-:-:S11]  /*02b0*/  ISETP.NE.OR P0, PT, R0, 0x3, !P1 ;  /* 0x000000030000780c */ /* 0x000fd60004f05670 */
[----:B------:R-:W-:Y:S05]  /*02c0*/  @P2 BRA `(.L_x_5) ;  /* 0x0000000000202947 */ /* 0x000fea0003800000 */
[----:B------:R-:W3:Y:S02]  /*02d0*/  LDCU.64 UR4, c[0x0][0x348] ;  /* 0x00006900ff0477ac */ /* 0x000ee40008000a00 */
[----:B---3--:R-:W-:Y:S02]  /*02e0*/  UIADD3 UR6, UP1, UPT, UR4, 0x80, URZ ;  /* 0x0000008004067890 */ /* 0x008fe4000ff3e0ff */
[----:B------:R-:W-:Y:S02]  /*02f0*/  UIADD3 UR4, UP0, UPT, UR4, 0x180, URZ ;  /* 0x0000018004047890 */ /* 0x000fe4000ff1e0ff */
[----:B------:R-:W-:Y:S02]  /*0300*/  UIADD3.X UR7, UPT, UPT, URZ, UR5, URZ, UP1, !UPT ;  /* 0x00000005ff077290 */ /* 0x000fe40008ffe4ff */
[----:B------:R-:W-:-:S07]  /*0310*/  UIADD3.X UR5, UPT, UPT, URZ, UR5, URZ, UP0, !UPT ;  /* 0x00000005ff057290 */ /* 0x000fce00087fe4ff */
[----:B------:R3:W-:Y:S02]  /*0320*/  UTMACCTL.PF [UR6] ;  /* 0x00000000060079b9 */ /* 0x0007e40008040000 */
[----:B------:R3:W-:Y:S02]  /*0330*/  UTMACCTL.PF [UR4] ;  /* 0x00000000040079b9 */ /* 0x0007e40008040000 */
[----:B---3--:R-:W-:Y:S01]  /*0340*/  NOP ;  /* 0x0000000000007918 */ /* 0x008fe20000000000 */
.L_x_5:
[----:B------:R-:W-:Y:S05]  /*0350*/  BSYNC.RECONVERGENT B0 ;  /* 0x0000000000007941 */ /* 0x000fea0003800200 */
.L_x_4:
[----:B------:R-:W-:Y:S04]  /*0360*/  BSSY.RECONVERGENT B0, `(.L_x_6) ;  /* 0x000000a000007945 */ /* 0x000fe80003800200 */
        /* <DEDUP_REMOVED lines=9> */
.L_x_7:
[----:B------:R-:W-:Y:S05]  /*0400*/  BSYNC.RECONVERGENT B0 ;  /* 0x0000000000007941 */ /* 0x000fea0003800200 */
.L_x_6:
[----:B------:R-:W3:Y:S01]  /*0410*/  LDCU.64 UR4, c[0x0][0x888] ;  /* 0x00011100ff0477ac */ /* 0x000ee20008000a00 */
[----:B------:R-:W-:Y:S02]  /*0420*/  UISETP.EQ.U32.AND UP1, UPT, UR8, URZ, UPT ;  /* 0x000000ff0800728c */ /* 0x000fe4000bf22070 */
[----:B------:R-:W-:Y:S02]  /*0430*/  UPLOP3.LUT UP3, UPT, UPT, UPT, UPT, 0x80, 0x8 ;  /* 0x000000000008789c */ /* 0x000fe40003f6f070 */
[----:B---3--:R-:W-:-:S04]  /*0440*/  UISETP.NE.U32.AND UP0, UPT, UR4, URZ, UPT ;  /* 0x000000ff0400728c */ /* 0x008fc8000bf05070 */
[----:B------:R-:W-:-:S04]  /*0450*/  UISETP.NE.AND.EX UP0, UPT, UR5, URZ, UPT, UP0 ;  /* 0x000000ff0500728c */ /* 0x000fc8000bf05300 */
[----:B------:R-:W-:-:S04]  /*0460*/  UISETP.EQ.OR.EX UP2, UPT, UR9, URZ, !UP0, UP1 ;  /* 0x000000ff0900728c */ /* 0x000fc8000c742710 */
[----:B------:R-:W-:-:S06]  /*0470*/  UP2UR UR4, UPR, URZ, 0x4 ;  /* 0x00000004ff047883 */ /* 0x000fcc0008000000 */
[----:B------:R-:W-:Y:S01]  /*0480*/  MOV R149, UR4 ;  /* 0x0000000400957c02 */ /* 0x000fe20008000f00 */
[----:B------:R-:W-:Y:S06]  /*0490*/  BRA.U !UP2, `(.L_x_8) ;  /* 0x000000010a207547 */ /* 0x000fec000b800000 */
[----:B------:R-:W-:Y:S01]  /*04a0*/  UISETP.NE.U32.AND UP1, UPT, UR8, URZ, UPT ;  /* 0x000000ff0800728c */ /* 0x000fe2000bf25070 */
[----:B-----5:R-:W-:Y:S01]  /*04b0*/  FSETP.NEU.AND P0, PT, R73, RZ, PT ;  /* 0x000000ff4900720b */ /* 0x020fe20003f0d000 */
[----:B------:R-:W-:Y:S02]  /*04c0*/  USEL UR4, URZ, 0xffffffff, UP0 ;  /* 0xffffffffff047887 */ /* 0x000fe40008000000 */
[----:B------:R-:W-:-:S10]  /*04d0*/  UISETP.NE.AND.EX UP1, UPT, UR9, URZ, UPT, UP1 ;  /* 0x000000ff0900728c */ /* 0x000fd4000bf25310 */
[----:B------:R-:W-:Y:S01]  /*04e0*/  VOTEU.ANY UP0, P0 ;  /* 0x0000000000ff7886 */ /* 0x000fe20000000100 */
[----:B------:R-:W-:-:S04]  /*04f0*/  @!UP1 USEL UR4, URZ, 0xffffffff, UP0 ;  /* 0xffffffffff049887 */ /* 0x000fc80008000000 */
[----:B------:R-:W-:-:S04]  /*0500*/  ULOP3.LUT UR4, UR4, 0x1, URZ, 0xc0, !UPT ;  /* 0x0000000104047892 */ /* 0x000fc8000f8ec0ff */
[----:B------:R-:W-:-:S11]  /*0510*/  UISETP.NE.U32.AND UP3, UPT, UR4, 0x1, UPT ;  /* 0x000000010400788c */ /* 0x000fd6000bf65070 */
.L_x_8:
[----:B------:R-:W3:Y:S01]  /*0520*/  SHFL.IDX PT, R0, R147, RZ, 0x1f ;  /* 0x00001fff93007589 */ /* 0x000ee200000e0000 */
[----:B------:R-:W-:-:S04]  /*0530*/  UISETP.NE.AND UP0, UPT, UR17, 0x2, UPT ;  /* 0x000000021100788c */ /* 0x000fc8000bf05270 */
[----:B------:R-:W-:Y:S02]  /*0540*/  UISETP.EQ.AND UP1, UPT, UR33, URZ, !UP0 ;  /* 0x000000ff2100728c */ /* 0x000fe4000c722270 */
[----:B------:R-:W-:-:S04]  /*0550*/  USEL UR41, URZ, 0x1, UP0 ;  /* 0x00000001ff297887 */ /* 0x000fc80008000000 */
[----:B------:R-:W-:Y:S02]  /*0560*/  PLOP3.LUT P3, PT, P1, PT, UP1, 0x80, 0x8 ;  /* 0x000000000008781c */ /* 0x000fe40000f6f018 */
[----:B---3--:R-:W-:-:S13]  /*0570*/  ISETP.NE.AND P0, PT, R0, RZ, PT ;  /* 0x000000ff0000720c */ /* 0x008fda0003f05270 */
[----:B------:R-:W-:Y:S05]  /*0580*/  @P0 BRA `(.L_x_9) ;  /* 0x00000000005c0947 */ /* 0x000fea0003800000 */
[----:B------:R-:W-:Y:S01]  /*0590*/  UMOV UR4, 0x400 ;  /* 0x0000040000047882 */ /* 0x000fe20000000000 */
[----:B------:R-:W-:Y:S01]  /*05a0*/  UMOV UR8, 0x1 ;  /* 0x0000000100087882 */ /* 0x000fe20000000000 */
[----:B------:R-:W-:Y:S01]  /*05b0*/  UMOV UR6, 0x2 ;  /* 0x0000000200067882 */ /* 0x000fe20000000000 */
[----:B------:R-:W-:Y:S02]  /*05c0*/  ULEA UR4, UR47, UR4, 0x18 ;  /* 0x000000042f047291 */ /* 0x000fe4000f8ec0ff */
[----:B------:R-:W-:-:S04]  /*05d0*/  UIADD3 UR8, UPT, UPT, -UR8, 0x100000, URZ ;  /* 0x0010000008087890 */ /* 0x000fc8000fffe1ff */
[----:B------:R-:W-:Y:S02]  /*05e0*/  USHF.L.U32 UR9, UR8, 0xb, URZ ;  /* 0x0000000b08097899 */ /* 0x000fe400080006ff */
[----:B------:R-:W-:Y:S02]  /*05f0*/  USHF.L.U32 UR8, UR8, 0x1, URZ ;  /* 0x0000000108087899 */ /* 0x000fe400080006ff */
[----:B------:R-:W-:-:S04]  /*0600*/  UIADD3 UR6, UPT, UPT, -UR6, 0x100000, URZ ;  /* 0x0010000006067890 */ /* 0x000fc8000fffe1ff */
[----:B------:R-:W-:Y:S02]  /*0610*/  USHF.L.U32 UR7, UR6, 0xb, URZ ;  /* 0x0000000b06077899 */ /* 0x000fe400080006ff */
[----:B------:R-:W-:Y:S01]  /*0620*/  USHF.L.U32 UR6, UR6, 0x1, URZ ;  /* 0x0000000106067899 */ /* 0x000fe200080006ff */
[----:B------:R-:W-:Y:S01]  /*0630*/  ELECT P0, URZ, PT ;  /* 0x0000000000ff782f */ /* 0x000fe20003800000 */
[----:B------:R-:W3:Y:S02]  /*0640*/  FENCE.VIEW.ASYNC.S ;  /* 0x00000000000073c6 */ /* 0x000ee40000000000 */
[----:B---3--:R3:W4:Y:S08]  /*0650*/  SYNCS.EXCH.64 URZ, [UR4], UR8 ;  /* 0x0000000804ff75b2 */ /* 0x0087300008000100 */
[----:B------:R3:W1:Y:S01]  /*0660*/  SYNCS.EXCH.64 URZ, [UR4+0x28], UR6 ;  /* 0x0000280604ff75b2 */ /* 0x0006620008000100 */
        /* <DEDUP_REMOVED lines=8> */
[----:B------:R-:W-:Y:S01]  /*06f0*/  NOP ;  /* 0x0000000000007918 */ /* 0x000fe20000000000 */
.L_x_9:
[----:B------:R-:W2:Y:S01]  /*0700*/  SHFL.IDX PT, R0, R147, RZ, 0x1f ;  /* 0x00001fff93007589 */ /* 0x000ea200000e0000 */
[----:B------:R-:W-:Y:S01]  /*0710*/  NOP ;  /* 0x0000000000007918 */ /* 0x000fe20000000000 */
[----:B--2---:R-:W-:-:S13]  /*0720*/  ISETP.NE.AND P0, PT, R0, 0x1, PT ;  /* 0x000000010000780c */ /* 0x004fda0003f05270 */
[----:B------:R-:W-:Y:S05]  /*0730*/  @P0 BRA `(.L_x_10) ;  /* 0x0000000000540947 */ /* 0x000fea0003800000 */
[----:B---3--:R-:W-:Y:S01]  /*0740*/  UMOV UR4, 0x400 ;  /* 0x0000040000047882 */ /* 0x008fe20000000000 */
        /* <DEDUP_REMOVED lines=10> */
[----:B------:R-:W2:Y:S02]  /*07f0*/  FENCE.VIEW.ASYNC.S ;  /* 0x00000000000073c6 */ /* 0x000ea40000000000 */
[----:B--2---:R2:W3:Y:S08]  /*0800*/  SYNCS.EXCH.64 URZ, [UR4+0x50], UR8 ;  /* 0x0000500804ff75b2 */ /* 0x0044f00008000100 */
        /* <DEDUP_REMOVED lines=8> */
.L_x_10:
[----:B------:R-:W4:Y:S01]  /*0890*/  SHFL.IDX PT, R0, R147, RZ, 0x1f ;  /* 0x00001fff93007589 */ /* 0x000f2200000e0000 */
[----:B------:R-:W-:Y:S01]  /*08a0*/  NOP ;  /* 0x0000000000007918 */ /* 0x000fe20000000000 */
[----:B----4-:R-:W-:-:S13]  /*08b0*/  ISETP.NE.AND P0, PT, R0, 0x3, PT ;  /* 0x000000030000780c */ /* 0x010fda0003f05270 */
[----:B------:R-:W-:Y:S05]  /*08c0*/  @P0 BRA `(.L_x_11) ;  /* 0x00000000002c0947 */ /* 0x000fea0003800000 */
[----:B--23--:R-:W-:Y:S01]  /*08d0*/  UMOV UR6, 0x400 ;  /* 0x0000040000067882 */ /* 0x00cfe20000000000 */
[----:B------:R-:W-:Y:S01]  /*08e0*/  UMOV UR4, 0x20 ;  /* 0x0000002000047882 */ /* 0x000fe20000000000 */
[----:B------:R-:W-:Y:S02]  /*08f0*/  ULEA UR6, UR47, UR6, 0x18 ;  /* 0x000000062f067291 */ /* 0x000fe4000f8ec0ff */
[----:B------:R-:W-:-:S04]  /*0900*/  UIADD3 UR4, UPT, UPT, -UR4, 0x100000, URZ ;  /* 0x0010000004047890 */ /* 0x000fc8000fffe1ff */
[----:B------:R-:W-:Y:S02]  /*0910*/  USHF.L.U32 UR5, UR4, 0xb, URZ ;  /* 0x0000000b04057899 */ /* 0x000fe400080006ff */
[----:B------:R-:W-:Y:S01]  /*0920*/  USHF.L.U32 UR4, UR4, 0x1, URZ ;  /* 0x0000000104047899 */ /* 0x000fe200080006ff */
[----:B------:R-:W-:Y:S01]  /*0930*/  ELECT P0, URZ, PT ;  /* 0x0000000000ff782f */ /* 0x000fe20003800000 */
[----:B------:R-:W2:Y:S10]  /*0940*/  FENCE.VIEW.ASYNC.S ;  /* 0x00000000000073c6 */ /* 0x000eb40000000000 */
[----:B--2---:R4:W2:Y:S01]  /*0950*/  SYNCS.EXCH.64 URZ, [UR6+0x90], UR4 ;  /* 0x0000900406ff75b2 */ /* 0x0048a20008000100 */
[----:B------:R4:W3:Y:S02]  /*0960*/  SYNCS.EXCH.64 URZ, [UR6+0x98], UR4 ;  /* 0x0000980406ff75b2 */ /* 0x0008e40008000100 */
[----:B----4-:R-:W-:Y:S01]  /*0970*/  NOP ;  /* 0x0000000000007918 */ /* 0x010fe20000000000 */
.L_x_11:
[----:B------:R-:W4:Y:S01]  /*0980*/  SHFL.IDX PT, R0, R147, RZ, 0x1f ;  /* 0x00001fff93007589 */ /* 0x000f2200000e0000 */
[----:B------:R-:W-:Y:S01]  /*0990*/  NOP ;  /* 0x0000000000007918 */ /* 0x000fe20000000000 */
[----:B----4-:R-:W-:-:S13]  /*09a0*/  ISETP.NE.AND P0, PT, R0, 0x4, PT ;  /* 0x000000040000780c */ /* 0x010fda0003f05270 */
[----:B------:R-:W-:Y:S05]  /*09b0*/  @P0 BRA `(.L_x_12) ;  /* 0x0000000000480947 */ /* 0x000fea0003800000 */
[----:B--23--:R-:W-:Y:S01]  /*09c0*/  UMOV UR4, 0x3a0 ;  /* 0x000003a000047882 */ /* 0x00cfe20000000000 */
[----:B------:R-:W-:Y:S01]  /*09d0*/  UMOV UR6, 0x400 ;  /* 0x0000040000067882 */ /* 0x000fe20000000000 */
[----:B------:R-:W-:Y:S01]  /*09e0*/  USEL UR4, UR4, 0x320, UP3 ;  /* 0x0000032004047887 */ /* 0x000fe20009800000 */
        /* <DEDUP_REMOVED lines=10> */
[----:B--2---:R4:W2:Y:S08]  /*0a90*/  SYNCS.EXCH.64 URZ, [UR6+0xa0], UR8 ;  /* 0x0000a00806ff75b2 */ /* 0x0048b00008000100 */
[----:B------:R4:W3:Y:S01]  /*0aa0*/  SYNCS.EXCH.64 URZ, [UR6+0xb0], UR4 ;  /* 0x0000b00406ff75b2 */ /* 0x0008e20008000100 */
[----:B------:R4:W1:Y:S01]  /*0ab0*/  SYNCS.EXCH.64 URZ, [UR6+0xa8], UR8 ;  /* 0x0000a80806ff75b2 */ /* 0x0008620008000100 */
[----:B------:R4:W1:Y:S02]  /*0ac0*/  SYNCS.EXCH.64 URZ, [UR6+0xb8], UR4 ;  /* 0x0000b80406ff75b2 */ /* 0x0008640008000100 */
[----:B----4-:R-:W-:Y:S01]  /*0ad0*/  NOP ;  /* 0x0000000000007918 */ /* 0x010fe20000000000 */
.L_x_12:
[----:B------:R-:W4:Y:S01]  /*0ae0*/  SHFL.IDX PT, R0, R147, RZ, 0x1f ;  /* 0x00001fff93007589 */ /* 0x000f2200000e0000 */
[----:B------:R-:W-:Y:S01]  /*0af0*/  NOP ;  /* 0x0000000000007918 */ /* 0x000fe20000000000 */
[----:B----4-:R-:W-:-:S13]  /*0b00*/  ISETP.NE.AND P0, PT, R0, 0x5, PT ;  /* 0x000000050000780c */ /* 0x010fda0003f05270 */
[----:B------:R-:W-:Y:S05]  /*0b10*/  @P0 BRA `(.L_x_13) ;  /* 0x0000000000440947 */ /* 0x000fea0003800000 */
[----:B--23--:R-:W-:Y:S01]  /*0b20*/  UMOV UR4, 0x400 ;  /* 0x0000040000047882 */ /* 0x00cfe20000000000 */
        /* <DEDUP_REMOVED lines=16> */
.L_x_13:
[----:B------:R-:W4:Y:S01]  /*0c30*/  SHFL.IDX PT, R0, R147, RZ, 0x1f ;  /* 0x00001fff93007589 */ /* 0x000f2200000e0000 */
[----:B------:R-:W-:Y:S01]  /*0c40*/  ISETP.NE.OR P1, PT, RZ, UR17, !P1 ;  /* 0x00000011ff007c0c */ /* 0x000fe2000cf25670 */
        /* <DEDUP_REMOVED lines=12> */
[----:B------:R4:W3:Y:S01]  /*0d10*/  SYNCS.EXCH.64 URZ, [UR4+0xf0], UR6 ;  /* 0x0000f00604ff75b2 */ /* 0x0008e20008000100 */
[----:B------:R4:W1:Y:S01]  /*0d20*/  SYNCS.EXCH.64 URZ, [UR4+0xe8], UR6 ;  /* 0x0000e80604ff75b2 */ /* 0x0008620008000100 */
[----:B------:R4:W1:Y:S02]  /*0d30*/  SYNCS.EXCH.64 URZ, [UR4+0xf8], UR6 ;  /* 0x0000f80604ff75b2 */ /* 0x0008640008000100 */
[----:B----4-:R-:W-:Y:S01]  /*0d40*/  NOP ;  /* 0x0000000000007918 */ /* 0x010fe20000000000 */
.L_x_14:
[----:B------:R-:W-:Y:S01]  /*0d50*/  VOTEU.ALL UP0, P1 ;  /* 0x0000000000ff7886 */ /* 0x000fe20000800000 */
[----:B--23--:R-:W-:Y:S01]  /*0d60*/  UMOV UR4, 0x20 ;  /* 0x0000002000047882 */ /* 0x00cfe20000000000 */
[----:B------:R-:W2:Y:S01]  /*0d70*/  LDCU UR7, c[0x0][0x36c] ;  /* 0x00006d80ff0777ac */ /* 0x000ea20008000800 */
[----:B------:R-:W-:Y:S01]  /*0d80*/  NOP ;  /* 0x0000000000007918 */ /* 0x000fe20000000000 */
[----:B------:R-:W-:Y:S01]  /*0d90*/  LOP3.LUT R0, R163, 0x1f, RZ, 0xc0, !PT ;  /* 0x0000001fa3007812 */ /* 0x000fe200078ec0ff */
[----:B------:R-:W-:Y:S01]  /*0da0*/  @!UP0 UMOV UR6, 0x400 ;  /* 0x0000040000068882 */ /* 0x000fe20000000000 */
[----:B------:R-:W-:-:S04]  /*0db0*/  @!UP0 UIADD3 UR4, UPT, UPT, -UR4, 0x100000, URZ ;  /* 0x0010000004048890 */ /* 0x000fc8000fffe1ff */
[----:B------:R-:W-:Y:S02]  /*0dc0*/  @!UP0 USHF.L.U32 UR5, UR4, 0xb, URZ ;  /* 0x0000000b04058899 */ /* 0x000fe400080006ff */
[----:B------:R-:W-:Y:S02]  /*0dd0*/  @!UP0 USHF.L.U32 UR4, UR4, 0x1, URZ ;  /* 0x0000000104048899 */ /* 0x000fe400080006ff */
[----:B------:R-:W-:Y:S01]  /*0de0*/  @!UP0 ULEA UR6, UR47, UR6, 0x18 ;  /* 0x000000062f068291 */ /* 0x000fe2000f8ec0ff */
[----:B------:R-:W-:Y:S01]  /*0df0*/  VOTEU.ALL UP0, P1 ;  /* 0x0000000000ff7886 */ /* 0x000fe20000800000 */
[----:B------:R-:W-:Y:S02]  /*0e00*/  UISETP.NE.AND UP4, UPT, UR17, URZ, UPT ;  /* 0x000000ff1100728c */ /* 0x000fe4000bf85270 */
[----:B--2---:R-:W-:Y:S01]  /*0e10*/  UISETP.EQ.U32.AND UP5, UPT, UR7, 0x1, UPT ;  /* 0x000000010700788c */ /* 0x004fe2000bfa2070 */
[----:B------:R-:W2:Y:S07]  /*0e20*/  FENCE.VIEW.ASYNC.S ;  /* 0x00000000000073c6 */ /* 0x000eae0000000000 */
[----:B--2---:R2:W3:Y:S01]  /*0e30*/  @!UP0 SYNCS.EXCH.64 URZ, [UR6+0x100], UR4 ;  /* 0x0001000406ff85b2 */ /* 0x0044e20008000100 */
[----:B------:R-:W-:Y:S05]  /*0e40*/  BRA.U !UP5, `(.L_x_15) ;  /* 0x000000010d087547 */ /* 0x000fea000b800000 */
[----:B-1-3--:R-:W-:Y:S01]  /*0e50*/  UCGABAR_ARV ;  /* 0x00000000000079c7 */ /* 0x00afe20008000000 */
[----:B------:R-:W-:Y:S05]  /*0e60*/  BRA `(.L_x_16) ;  /* 0x0000000000047947 */ /* 0x000fea0003800000 */
.L_x_15:
[----:B-1-3--:R-:W-:Y:S01]  /*0e70*/  NOP ;  /* 0x0000000000007918 */ /* 0x00afe20000000000 */
.L_x_16:
[----:B------:R-:W1:Y:S01]  /*0e80*/  S2UR UR16, SR_CTAID.X ;  /* 0x00000000001079c3 */ /* 0x000e620000002500 */
[----:B------:R-:W-:-:S05]  /*0e90*/  CS2R.32 R148, SR_CgaSize ;  /* 0x0000000000947805 */ /* 0x000fca0000008a00 */
[----:B------:R-:W-:-:S05]  /*0ea0*/  IMAD R148, R148, -0xa0, RZ ;  /* 0xffffff6094947824 */ /* 0x000fca00078e02ff */
[----:B--2---:R-:W-:-:S14]  /*0eb0*/  R2UR UR5, R148 ;  /* 0x00000000940572ca */ /* 0x004fdc00000e0000 */
[----:B------:R-:W2:Y:S01]  /*0ec0*/  LDCU UR5, c[0x0][UR5+0x2b0] ;  /* 0x00005600050577ac */ /* 0x000ea20008000800 */
[----:B------:R-:W-:-:S05]  /*0ed0*/  CS2R.32 R148, SR_CgaSize ;  /* 0x0000000000947805 */ /* 0x000fca0000008a00 */
[----:B------:R-:W-:-:S05]  /*0ee0*/  IMAD R148, R148, -0xa0, RZ ;  /* 0xffffff6094947824 */ /* 0x000fca00078e02ff */
[----:B------:R-:W-:-:S14]  /*0ef0*/  R2UR UR4, R148 ;  /* 0x00000000940472ca */ /* 0x000fdc00000e0000 */
[----:B------:R-:W3:Y:S01]  /*0f00*/  LDCU UR4, c[0x0][UR4+0x2b4] ;  /* 0x00005680040477ac */ /* 0x000ee20008000800 */
[----:B------:R-:W4:Y:S01]  /*0f10*/  S2UR UR7, SR_CTAID.Y ;  /* 0x00000000000779c3 */ /* 0x000f220000002600 */
[----:B------:R-:W-:-:S05]  /*0f20*/  CS2R.32 R148, SR_CgaSize ;  /* 0x0000000000947805 */ /* 0x000fca0000008a00 */
[----:B------:R-:W-:-:S05]  /*0f30*/  IMAD R148, R148, -0xa0, RZ ;  /* 0xffffff6094947824 */ /* 0x000fca00078e02ff */
[----:B------:R-:W-:-:S14]  /*0f40*/  R2UR UR8, R148 ;  /* 0x00000000940872ca */ /* 0x000fdc00000e0000 */
[----:B------:R-:W3:Y:S01]  /*0f50*/  LDCU UR8, c[0x0][UR8+0x2a0] ;  /* 0x00005400080877ac */ /* 0x000ee20008000800 */
[----:B------:R-:W3:Y:S01]  /*0f60*/  LDCU UR21, c[0x0][0xb24] ;  /* 0x00016480ff1577ac */ /* 0x000ee20008000800 */
[----:B------:R-:W1:Y:S01]  /*0f70*/  S2UR UR36, SR_CTAID.Z ;  /* 0x00000000002479c3 */ /* 0x000e620000002700 */
[----:B------:R-:W-:-:S05]  /*0f80*/  CS2R.32 R148, SR_CgaSize ;  /* 0x0000000000947805 */ /* 0x000fca0000008a00 */
[----:B------:R-:W-:-:S05]  /*0f90*/  IMAD R148, R148, -0xa0, RZ ;  /* 0xffffff6094947824 */ /* 0x000fca00078e02ff */
[----:B------:R-:W-:-:S14]  /*0fa0*/  R2UR UR63, R148 ;  /* 0x00000000943f72ca */ /* 0x000fdc00000e0000 */
[----:B------:R-:W3:Y:S01]  /*0fb0*/  LDCU UR63, c[0x0][UR63+0x2a4] ;  /* 0x000054803f3f77ac */ /* 0x000ee20008000800 */
[----:B------:R-:W-:Y:S02]  /*0fc0*/  UISETP.GT.U32.AND UP0, UPT, UR33, 0xffff, UPT ;  /* 0x0000ffff2100788c */ /* 0x000fe4000bf04070 */
[----:B------:R-:W-:Y:S01]  /*0fd0*/  USHF.L.U32 UR27, UR47, 0xa, URZ ;  /* 0x0000000a2f1b7899 */ /* 0x000fe200080006ff */
[----:B-1----:R-:W-:Y:S01]  /*0fe0*/  I2FP.F32.U32 R3, UR16 ;  /* 0x0000001000037c45 */ /* 0x002fe20008201000 */
[----:B------:R-:W-:Y:S01]  /*0ff0*/  UMOV UR30, 0x5 ;  /* 0x00000005001e7882 */ /* 0x000fe20000000000 */
[----:B------:R-:W1:Y:S03]  /*1000*/  LDCU UR42, c[0x0][0xb24] ;  /* 0x00016480ff2a77ac */ /* 0x000e660008000800 */
[----:B--2---:R-:W-:Y:S01]  /*1010*/  FMUL R3, R3, UR5 ;  /* 0x0000000503037c20 */ /* 0x004fe20008400000 */
[----:B------:R-:W2:Y:S01]  /*1020*/  LDCU UR29, c[0x0][0xb30] ;  /* 0x00016600ff1d77ac */ /* 0x000ea20008000800 */
[----:B----4-:R-:W-:Y:S01]  /*1030*/  I2FP.F32.U32 R2, UR7 ;  /* 0x0000000700027c45 */ /* 0x010fe20008201000 */
[----:B------:R-:W-:-:S03]  /*1040*/  USHF.L.U32 UR45, UR16, 0x7, URZ ;  /* 0x00000007102d7899 */ /* 0x000fc600080006ff */
[----:B------:R-:W4:Y:S01]  /*1050*/  F2I.U32.TRUNC.NTZ R3, R3 ;  /* 0x0000000300037305 */ /* 0x000f22000020f000 */
[----:B------:R-:W-:Y:S01]  /*1060*/  USEL UR26, UR33, 0xffff, !UP0 ;  /* 0x0000ffff211a7887 */ /* 0x000fe2000c000000 */
[----:B---3--:R-:W-:Y:S01]  /*1070*/  FMUL R2, R2, UR4 ;  /* 0x0000000402027c20 */ /* 0x008fe20008400000 */
[----:B------:R-:W-:Y:S01]  /*1080*/  UISETP.GE.AND UP2, UPT, UR21, 0x1, UPT ;  /* 0x000000011500788c */ /* 0x000fe2000bf46270 */
[----:B------:R-:W-:-:S04]  /*1090*/  UMOV UR20, UR7 ;  /* 0x0000000700147c82 */ /* 0x000fc80008000000 */
[----:B------:R-:W3:Y:S01]  /*10a0*/  F2I.U32.TRUNC.NTZ R2, R2 ;  /* 0x0000000200027305 */ /* 0x000ee2000020f000 */
[----:B----4-:R-:W-:Y:S02]  /*10b0*/  R2UR UR4, R3 ;  /* 0x00000000030472ca */ /* 0x010fe400000e0000 */
[----:B------:R-:W-:Y:S02]  /*10c0*/  PRMT R3, RZ, 0x7610, R3 ;  /* 0x00007610ff037816 */ /* 0x000fe40000000003 */
[----:B---3--:R-:W-:Y:S02]  /*10d0*/  R2UR UR6, R2 ;  /* 0x00000000020672ca */ /* 0x008fe400000e0000 */
[----:B------:R-:W-:-:S07]  /*10e0*/  PRMT R2, RZ, 0x7610, R2 ;  /* 0x00007610ff027816 */ /* 0x000fce0000000002 */
[----:B------:R-:W-:-:S04]  /*10f0*/  UIADD3 UR5, UPT, UPT, -UR4, URZ, URZ ;  /* 0x000000ff04057290 */ /* 0x000fc8000fffe1ff */
[----:B------:R-:W-:Y:S02]  /*1100*/  UIMAD UR5, UR8, UR5, UR16 ;  /* 0x00000005080572a4 */ /* 0x000fe4000f8e0210 */
[----:B------:R-:W-:-:S04]  /*1110*/  UIADD3 UR4, UPT, UPT, -UR6, URZ, URZ ;  /* 0x000000ff06047290 */ /* 0x000fc8000fffe1ff */
[----:B------:R-:W-:Y:S01]  /*1120*/  IMAD.U32 R148, RZ, RZ, UR5 ;  /* 0x00000005ff947e24 */ /* 0x000fe2000f8e00ff */
[----:B------:R-:W-:Y:S01]  /*1130*/  UIMAD UR63, UR63, UR4, UR7 ;  /* 0x000000043f3f72a4 */ /* 0x000fe2000f8e0207 */
[----:B-12---:R-:W-:Y:S11]  /*1140*/  BRA.U UP4, `(.L_x_17) ;  /* 0x0000000104407547 */ /* 0x006ff6000b800000 */
[----:B------:R-:W-:-:S13]  /*1150*/  R2UR UR4, R148 ;  /* 0x00000000940472ca */ /* 0x000fda00000e0000 */
[----:B------:R-:W-:Y:S02]  /*1160*/  UISETP.GT.U32.AND UP0, UPT, UR4, 0x1, UPT ;  /* 0x000000010400788c */ /* 0x000fe4000bf04070 */
[----:B------:R-:W-:Y:S02]  /*1170*/  ULOP3.LUT UR4, UR4, 0xfffffffe, URZ, 0xc0, !UPT ;  /* 0xfffffffe04047892 */ /* 0x000fe4000f8ec0ff */
[----:B------:R-:W-:Y:S02]  /*1180*/  UISETP.NE.AND UP1, UPT, UR63, URZ, UP0 ;  /* 0x000000ff3f00728c */ /* 0x000fe40008725270 */
[----:B------:R-:W-:Y:S02]  /*1190*/  UISETP.NE.AND UP0, UPT, UR63, 0x1, UP0 ;  /* 0x000000013f00788c */ /* 0x000fe40008705270 */
[----:B------:R-:W-:Y:S02]  /*11a0*/  USEL UR7, URZ, 0x1, UP1 ;  /* 0x00000001ff077887 */ /* 0x000fe40008800000 */
[----:B------:R-:W-:-:S02]  /*11b0*/  USEL UR6, URZ, 0x4, UP0 ;  /* 0x00000004ff067887 */ /* 0x000fc40008000000 */
[----:B------:R-:W-:Y:S02]  /*11c0*/  USEL UR5, URZ, 0x2, UP1 ;  /* 0x00000002ff057887 */ /* 0x000fe40008800000 */
[----:B------:R-:W-:Y:S02]  /*11d0*/  ULEA UR4, UR63, UR4, 0x1 ;  /* 0x000000043f047291 */ /* 0x000fe4000f8e08ff */
[----:B------:R-:W-:Y:S02]  /*11e0*/  USEL UR8, URZ, 0x8, UP0 ;  /* 0x00000008ff087887 */ /* 0x000fe40008000000 */
[----:B------:R-:W-:-:S03]  /*11f0*/  UIADD3 UR5, UPT, UPT, UR5, UR6, UR7 ;  /* 0x0000000605057290 */ /* 0x000fc6000fffe007 */
[----:B------:R-:W-:Y:S01]  /*1200*/  UMOV UR6, 0x3 ;  /* 0x0000000300067882 */ /* 0x000fe20000000000 */
[----:B------:R-:W-:Y:S02]  /*1210*/  UIADD3 UR5, UPT, UPT, UR5, UR8, URZ ;  /* 0x0000000805057290 */ /* 0x000fe4000fffe0ff */
[----:B------:R-:W-:-:S04]  /*1220*/  USHF.L.U32 UR4, UR6, UR4, URZ ;  /* 0x0000000406047299 */ /* 0x000fc800080006ff */
[----:B------:R-:W-:Y:S02]  /*1230*/  MOV R3, UR5 ;  /* 0x0000000500037c02 */ /* 0x000fe40008000f00 */
[----:B------:R-:W-:Y:S02]  /*1240*/  IMAD.U32 R2, RZ, RZ, UR4 ;  /* 0x00000004ff027e24 */ /* 0x000fe4000f8e00ff */
.L_x_17:
[----:B------:R-:W-:Y:S05]  /*1250*/  BRA.U !UP2, `(.L_x_18) ;  /* 0x000000010ad47547 */ /* 0x000fea000b800000 */
[----:B------:R-:W1:Y:S01]  /*1260*/  LDCU.128 UR12, c[0x0][0xb10] ;  /* 0x00016200ff0c77ac */ /* 0x000e620008000c00 */
[----:B------:R-:W2:Y:S01]  /*1270*/  LDCU UR6, c[0x0][0x370] ;  /* 0x00006e00ff0677ac */ /* 0x000ea20008000800 */
[----:B------:R-:W3:Y:S01]  /*1280*/  LDCU UR5, c[0x0][0x374] ;  /* 0x00006e80ff0577ac */ /* 0x000ee20008000800 */
[----:B------:R-:W4:Y:S01]  /*1290*/  LDCU UR28, c[0x0][0xb0c] ;  /* 0x00016180ff1c77ac */ /* 0x000f220008000800 */
[----:B------:R-:W4:Y:S01]  /*12a0*/  LDCU UR4, c[0x0][0xb20] ;  /* 0x00016400ff0477ac */ /* 0x000f220008000800 */
[----:B------:R-:W4:Y:S01]  /*12b0*/  LDCU.64 UR8, c[0x0][0xb28] ;  /* 0x00016500ff0877ac */ /* 0x000f220008000a00 */
[----:B-1----:R-:W-:Y:S02]  /*12c0*/  UISETP.NE.AND UP0, UPT, UR14, 0x1, UPT ;  /* 0x000000010e00788c */ /* 0x002fe4000bf05270 */
[----:B---3--:R-:W-:Y:S02]  /*12d0*/  UIMAD.WIDE.U32 UR10, UR5, UR15, URZ ;  /* 0x0000000f050a72a5 */ /* 0x008fe4000f8e00ff */
[----:B--2---:R-:W-:-:S02]  /*12e0*/  UIMAD.WIDE.U32 UR22, UR6, UR12, URZ ;  /* 0x0000000c061672a5 */ /* 0x004fc4000f8e00ff */
[----:B----4-:R-:W-:Y:S02]  /*12f0*/  UISETP.NE.AND UP1, UPT, UR28, 0x1, UPT ;  /* 0x000000011c00788c */ /* 0x010fe4000bf25270 */
[----:B------:R-:W-:Y:S01]  /*1300*/  UISETP.NE.AND UP2, UPT, UR21, 0x1, UPT ;  /* 0x000000011500788c */ /* 0x000fe2000bf45270 */
[----:B------:R-:W-:Y:S02]  /*1310*/  UMOV UR10, UR11 ;  /* 0x0000000b000a7c82 */ /* 0x000fe40008000000 */
[----:B------:R-:W-:Y:S01]  /*1320*/  UMOV UR22, UR23 ;  /* 0x0000001700167c82 */ /* 0x000fe20008000000 */
[----:B------:R-:W-:Y:S02]  /*1330*/  @UP0 USHF.R.U32.HI UR5, URZ, UR4, UR10 ;  /* 0x00000004ff050299 */ /* 0x000fe4000801160a */
[----:B------:R-:W-:Y:S02]  /*1340*/  UIMAD.WIDE.U32 UR24, UR20, UR15, URZ ;  /* 0x0000000f141872a5 */ /* 0x000fe4000f8e00ff */
[----:B------:R-:W-:-:S02]  /*1350*/  UIMAD.WIDE.U32 UR10, UR5, UR8, URZ ;  /* 0x00000008050a72a5 */ /* 0x000fc4000f8e00ff */
[----:B------:R-:W-:Y:S02]  /*1360*/  @UP1 USHF.R.U32.HI UR6, URZ, UR13, UR22 ;  /* 0x0000000dff061299 */ /* 0x000fe40008011616 */
[----:B------:R-:W-:Y:S02]  /*1370*/  UIMAD.WIDE.U32 UR18, UR16, UR12, URZ ;  /* 0x0000000c101272a5 */ /* 0x000fe4000f8e00ff */
[----:B------:R-:W-:Y:S01]  /*1380*/  UIMAD.WIDE.U32 UR22, UR6, UR8, URZ ;  /* 0x00000008061672a5 */ /* 0x000fe2000f8e00ff */
[----:B------:R-:W-:Y:S01]  /*1390*/  UMOV UR24, UR25 ;  /* 0x0000001900187c82 */ /* 0x000fe20008000000 */
[----:B------:R-:W-:Y:S01]  /*13a0*/  UMOV UR10, UR11 ;  /* 0x0000000b000a7c82 */ /* 0x000fe20008000000 */
[----:B------:R-:W-:Y:S02]  /*13b0*/  USHF.R.U32.HI UR24, URZ, UR4, UR24 ;  /* 0x00000004ff187299 */ /* 0x000fe40008011618 */
[----:B------:R-:W-:Y:S02]  /*13c0*/  @UP2 USHF.R.U32.HI UR5, URZ, UR9, UR10 ;  /* 0x00000009ff052299 */ /* 0x000fe4000801160a */
[----:B------:R-:W-:Y:S01]  /*13d0*/  UMOV UR7, UR23 ;  /* 0x0000001700077c82 */ /* 0x000fe20008000000 */
[----:B------:R-:W-:Y:S01]  /*13e0*/  UMOV UR18, UR19 ;  /* 0x0000001300127c82 */ /* 0x000fe20008000000 */
[----:B------:R-:W-:-:S02]  /*13f0*/  @UP2 USHF.R.U32.HI UR6, URZ, UR9, UR7 ;  /* 0x00000009ff062299 */ /* 0x000fc40008011607 */
[----:B------:R-:W-:Y:S02]  /*1400*/  USHF.R.U32.HI UR13, URZ, UR13, UR18 ;  /* 0x0000000dff0d7299 */ /* 0x000fe40008011612 */
[----:B------:R-:W-:Y:S02]  /*1410*/  USEL UR4, UR20, UR24, !UP0 ;  /* 0x0000001814047287 */ /* 0x000fe4000c000000 */
[----:B------:R-:W-:Y:S02]  /*1420*/  UIMAD UR7, UR5, UR21, URZ ;  /* 0x00000015050772a4 */ /* 0x000fe4000f8e02ff */
[----:B------:R-:W-:Y:S02]  /*1430*/  USEL UR5, UR16, UR13, !UP1 ;  /* 0x0000000d10057287 */ /* 0x000fe4000c800000 */
[----:B------:R-:W-:Y:S02]  /*1440*/  UIMAD UR12, UR6, UR21, URZ ;  /* 0x00000015060c72a4 */ /* 0x000fe4000f8e02ff */
[----:B------:R-:W-:-:S02]  /*1450*/  UISETP.GE.AND UP0, UPT, UR4, UR7, UPT ;  /* 0x000000070400728c */ /* 0x000fc4000bf06270 */
[----:B------:R-:W-:Y:S02]  /*1460*/  UIMAD.WIDE.U32 UR10, UR4, UR8, URZ ;  /* 0x00000008040a72a5 */ /* 0x000fe4000f8e00ff */
[----:B------:R-:W-:Y:S02]  /*1470*/  UISETP.GE.OR UP0, UPT, UR5, UR12, UP0 ;  /* 0x0000000c0500728c */ /* 0x000fe40008706670 */
[----:B------:R-:W-:Y:S02]  /*1480*/  UIMAD.WIDE.U32 UR12, UR5, UR8, URZ ;  /* 0x00000008050c72a5 */ /* 0x000fe4000f8e00ff */
[----:B------:R-:W-:Y:S01]  /*1490*/  UIADD3 UR10, UPT, UPT, -UR4, URZ, URZ ;  /* 0x000000ff040a7290 */ /* 0x000fe2000fffe1ff */
[----:B------:R-:W-:Y:S01]  /*14a0*/  UMOV UR8, UR11 ;  /* 0x0000000b00087c82 */ /* 0x000fe20008000000 */
[----:B------:R-:W-:Y:S02]  /*14b0*/  UIADD3 UR11, UPT, UPT, -UR5, URZ, URZ ;  /* 0x000000ff050b7290 */ /* 0x000fe4000fffe1ff */
[----:B------:R-:W-:-:S03]  /*14c0*/  USHF.R.U32.HI UR8, URZ, UR9, UR8 ;  /* 0x00000009ff087299 */ /* 0x000fc60008011608 */
[----:B------:R-:W-:Y:S01]  /*14d0*/  @!UP0 UMOV UR7, UR13 ;  /* 0x0000000d00078c82 */ /* 0x000fe20008000000 */
[----:B------:R-:W-:Y:S02]  /*14e0*/  UIMAD UR20, UR14, UR10, UR20 ;  /* 0x0000000a0e1472a4 */ /* 0x000fe4000f8e0214 */
[----:B------:R-:W-:Y:S02]  /*14f0*/  USEL UR8, UR4, UR8, !UP2 ;  /* 0x0000000804087287 */ /* 0x000fe4000d000000 */
[----:B------:R-:W-:Y:S02]  /*1500*/  @!UP0 USHF.R.U32.HI UR7, URZ, UR9, UR7 ;  /* 0x00000009ff078299 */ /* 0x000fe40008011607 */
[----:B------:R-:W-:Y:S02]  /*1510*/  UIADD3 UR9, UPT, UPT, -UR8, URZ, URZ ;  /* 0x000000ff08097290 */ /* 0x000fe4000fffe1ff */
[----:B------:R-:W-:Y:S02]  /*1520*/  @!UP0 USEL UR7, UR5, UR7, !UP2 ;  /* 0x0000000705078287 */ /* 0x000fe4000d000000 */
[----:B------:R-:W-:-:S02]  /*1530*/  UIMAD UR9, UR21, UR9, UR4 ;  /* 0x00000009150972a4 */ /* 0x000fc4000f8e0204 */
[----:B------:R-:W-:Y:S02]  /*1540*/  @!UP0 UIADD3 UR8, UPT, UPT, UR8, -UR7, URZ ;  /* 0x8000000708088290 */ /* 0x000fe4000fffe0ff */
[----:B------:R-:W-:Y:S02]  /*1550*/  @!UP0 UIMAD UR6, UR9, UR6, UR7 ;  /* 0x00000006090682a4 */ /* 0x000fe4000f8e0207 */
[----:B------:R-:W-:Y:S02]  /*1560*/  @!UP0 UIMAD UR4, UR8, UR21, UR5 ;  /* 0x00000015080482a4 */ /* 0x000fe4000f8e0205 */
[----:B------:R-:W-:Y:S02]  /*1570*/  UIMAD UR16, UR28, UR11, UR16 ;  /* 0x0000000b1c1072a4 */ /* 0x000fe4000f8e0210 */
[----:B------:R-:W-:Y:S01]  /*1580*/  UIMAD UR20, UR4, UR14, UR20 ;  /* 0x0000000e041472a4 */ /* 0x000fe2000f8e0214 */
[----:B------:R-:W-:Y:S02]  /*1590*/  @!UP0 UMOV UR5, UR6 ;  /* 0x0000000600058c82 */ /* 0x000fe40008000000 */
[----:B------:R-:W-:-:S12]  /*15a0*/  UIMAD UR16, UR5, UR28, UR16 ;  /* 0x0000001c051072a4 */ /* 0x000fd8000f8e0210 */
.L_x_18:
[----:B------:R-:W-:Y:S02]  /*15b0*/  UISETP.NE.AND UP1, UPT, UR29, 0x1, UPT ;  /* 0x000000011d00788c */ /* 0x000fe4000bf25270 */
[----:B------:R-:W-:Y:S02]  /*15c0*/  ULOP3.LUT UR21, UR26, 0xffff, URZ, 0xc0, !UPT ;  /* 0x0000ffff1a157892 */ /* 0x000fe4000f8ec0ff */
[----:B------:R-:W-:Y:S02]  /*15d0*/  UISETP.NE.AND UP0, UPT, UR17, 0x2, UPT ;  /* 0x000000021100788c */ /* 0x000fe4000bf05270 */
[----:B------:R-:W-:Y:S02]  /*15e0*/  ULOP3.LUT UR22, UR27, 0x800, URZ, 0xc0, !UPT ;  /* 0x000008001b167892 */ /* 0x000fe4000f8ec0ff */
[----:B------:R-:W-:Y:S02]  /*15f0*/  ULOP3.LUT UR45, UR45, 0x80, URZ, 0xc0, !UPT ;  /* 0x000000802d2d7892 */ /* 0x000fe4000f8ec0ff */
[----:B------:R-:W-:Y:S01]  /*1600*/  USHF.L.U32 UR21, UR30, UR21, URZ ;  /* 0x000000151e157299 */ /* 0x000fe200080006ff */
[----:B------:R-:W-:Y:S11]  /*1610*/  BRA.U UP1, `(.L_x_19) ;  /* 0x0000000101447547 */ /* 0x000ff6000b800000 */
[----:B------:R-:W1:Y:S01]  /*1620*/  LDCU.128 UR8, c[0x0][0xb10] ;  /* 0x00016200ff0877ac */ /* 0x000e620008000c00 */
[----:B------:R-:W2:Y:S01]  /*1630*/  LDCU UR12, c[0x0][0xb0c] ;  /* 0x00016180ff0c77ac */ /* 0x000ea20008000800 */
[----:B------:R-:W3:Y:S01]  /*1640*/  LDCU UR13, c[0x0][0xb20] ;  /* 0x00016400ff0d77ac */ /* 0x000ee20008000800 */
[----:B-1----:R-:W-:Y:S02]  /*1650*/  UIMAD.WIDE.U32 UR6, UR16, UR8, URZ ;  /* 0x00000008100672a5 */ /* 0x002fe4000f8e00ff */
[----:B------:R-:W-:Y:S02]  /*1660*/  UIMAD.WIDE.U32 UR4, UR20, UR11, URZ ;  /* 0x0000000b140472a5 */ /* 0x000fe4000f8e00ff */
[----:B--2---:R-:W-:Y:S02]  /*1670*/  UISETP.NE.AND UP2, UPT, UR12, 0x1, UPT ;  /* 0x000000010c00788c */ /* 0x004fe4000bf45270 */
[----:B------:R-:W-:Y:S01]  /*1680*/  UISETP.NE.AND UP1, UPT, UR10, 0x1, UPT ;  /* 0x000000010a00788c */ /* 0x000fe2000bf25270 */
[----:B------:R-:W-:-:S02]  /*1690*/  UMOV UR6, UR7 ;  /* 0x0000000700067c82 */ /* 0x000fc40008000000 */
[----:B------:R-:W-:Y:S01]  /*16a0*/  UMOV UR4, UR5 ;  /* 0x0000000500047c82 */ /* 0x000fe20008000000 */
[----:B------:R-:W-:Y:S02]  /*16b0*/  USHF.R.U32.HI UR6, URZ, UR9, UR6 ;  /* 0x00000009ff067299 */ /* 0x000fe40008011606 */
[----:B---3--:R-:W-:Y:S02]  /*16c0*/  USHF.R.U32.HI UR4, URZ, UR13, UR4 ;  /* 0x0000000dff047299 */ /* 0x008fe40008011604 */
[----:B------:R-:W-:Y:S02]  /*16d0*/  USEL UR5, UR16, UR6, !UP2 ;  /* 0x0000000610057287 */ /* 0x000fe4000d000000 */
[----:B------:R-:W-:-:S04]  /*16e0*/  USEL UR4, UR20, UR4, !UP1 ;  /* 0x0000000414047287 */ /* 0x000fc8000c800000 */
[----:B------:R-:W-:Y:S02]  /*16f0*/  UIADD3 UR6, UPT, UPT, UR5, -UR4, URZ ;  /* 0x8000000405067290 */ /* 0x000fe4000fffe0ff */
[----:B------:R-:W-:Y:S02]  /*1700*/  UIADD3 UR4, UPT, UPT, -UR5, UR4, URZ ;  /* 0x0000000405047290 */ /* 0x000fe4000fffe1ff */
[----:B------:R-:W-:Y:S02]  /*1710*/  UIMAD UR20, UR6, UR10, UR20 ;  /* 0x0000000a061472a4 */ /* 0x000fe4000f8e0214 */
[----:B------:R-:W-:-:S12]  /*1720*/  UIMAD UR16, UR4, UR12, UR16 ;  /* 0x0000000c041072a4 */ /* 0x000fd8000f8e0210 */
.L_x_19:
[----:B------:R-:W-:Y:S05]  /*1730*/  BRA.U !UP5, `(.L_x_20) ;  /* 0x000000010d0c7547 */ /* 0x000fea000b800000 */
[----:B------:R-:W-:Y:S01]  /*1740*/  UCGABAR_WAIT ;  /* 0x0000000000007dc7 */ /* 0x000fe20008000000 */
[----:B------:R-:W-:Y:S01]  /*1750*/  CCTL.IVALL ;  /* 0x00000000ff00798f */ /* 0x000fe20002000000 */
[----:B------:R-:W-:Y:S05]  /*1760*/  BRA `(.L_x_21) ;  /* 0x0000000000047947 */ /* 0x000fea0003800000 */
.L_x_20:
[----:B------:R-:W-:Y:S06]  /*1770*/  BAR.SYNC.DEFER_BLOCKING 0x0 ;  /* 0x0000000000007b1d */ /* 0x000fec0000010000 */
.L_x_21:
[----:B------:R-:W-:Y:S05]  /*1780*/  BRA.U UP0, `(.L_x_22) ;  /* 0x0000001500007547 */ /* 0x000fea000b800000 */
[----:B------:R-:W1:Y:S01]  /*1790*/  LDCU UR6, c[0x0][0x38c] ;  /* 0x00007180ff0677ac */ /* 0x000e620008000800 */
[----:B------:R-:W-:Y:S01]  /*17a0*/  PLOP3.LUT P1, PT, PT, PT, UP3, 0x80, 0x8 ;  /* 0x000000000008781c */ /* 0x000fe20003f2f038 */
[----:B------:R-:W-:Y:S01]  /*17b0*/  IMAD.MOV.U32 R12, RZ, RZ, 0x1 ;  /* 0x00000001ff0c7424 */ /* 0x000fe200078e00ff */
[----:B------:R-:W-:Y:S02]  /*17c0*/  ISETP.NE.AND P2, PT, R0, RZ, P3 ;  /* 0x000000ff0000720c */ /* 0x000fe40001f45270 */
[----:B------:R-:W-:Y:S02]  /*17d0*/  CS2R R10, SRZ ;  /* 0x00000000000a7805 */ /* 0x000fe4000001ff00 */
[----:B------:R-:W-:Y:S01]  /*17e0*/  PLOP3.LUT P1, PT, P1, PT, PT, 0x8, 0x80 ;  /* 0x000000000080781c */ /* 0x000fe20000f2e170 */
[----:B------:R-:W-:Y:S01]  /*17f0*/  IMAD.MOV.U32 R9, RZ, RZ, RZ ;  /* 0x000000ffff097224 */ /* 0x000fe200078e00ff */
[----:B------:R-:W2:Y:S01]  /*1800*/  LDCU UR38, c[0x0][0x370] ;  /* 0x00006e00ff2677ac */ /* 0x000ea20008000800 */
[----:B------:R-:W-:Y:S01]  /*1810*/  IMAD.MOV.U32 R8, RZ, RZ, 0x1 ;  /* 0x00000001ff087424 */ /* 0x000fe200078e00ff */
[----:B------:R-:W3:Y:S01]  /*1820*/  LDCU.64 UR26, c[0x0][0x348] ;  /* 0x00006900ff1a77ac */ /* 0x000ee20008000a00 */
[----:B------:R-:W-:Y:S01]  /*1830*/  ULEA.HI UR43, UR22, UR45, URZ, 0x1b ;  /* 0x0000002d162b7291 */ /* 0x000fe2000f8fd8ff */
[----:B------:R-:W4:Y:S01]  /*1840*/  LDCU UR37, c[0x0][0x374] ;  /* 0x00006e80ff2577ac */ /* 0x000f220008000800 */
[----:B-1----:R-:W-:-:S02]  /*1850*/  UIADD3 UR5, UPT, UPT, UR6, 0x1f, URZ ;  /* 0x0000001f06057890 */ /* 0x002fc4000fffe0ff */
[----:B------:R-:W-:Y:S02]  /*1860*/  UIADD3 UR46, UPT, UPT, UR6, 0x3e, URZ ;  /* 0x0000003e062e7890 */ /* 0x000fe4000fffe0ff */
[----:B------:R-:W-:Y:S01]  /*1870*/  USHF.R.S32.HI UR4, URZ, 0x1f, UR5 ;  /* 0x0000001fff047899 */ /* 0x000fe20008011405 */
[----:B------:R-:W-:-:S03]  /*1880*/  UMOV UR7, URZ ;  /* 0x000000ff00077c82 */ /* 0x000fc60008000000 */
[----:B------:R-:W-:Y:S02]  /*1890*/  ULEA.HI UR4, UR4, UR5, URZ, 0x5 ;  /* 0x0000000504047291 */ /* 0x000fe4000f8f28ff */
[----:B------:R-:W-:Y:S02]  /*18a0*/  UIADD3 UR5, UPT, UPT, UR6, -0x1, URZ ;  /* 0xffffffff06057890 */ /* 0x000fe4000fffe0ff */
[----:B------:R-:W-:Y:S02]  /*18b0*/  USHF.R.S32.HI UR40, URZ, 0x5, UR4 ;  /* 0x00000005ff287899 */ /* 0x000fe40008011404 */
[----:B------:R-:W-:Y:S02]  /*18c0*/  UISETP.GE.U32.AND UP1, UPT, UR5, -0x3f, UPT ;  /* 0xffffffc10500788c */ /* 0x000fe4000bf26070 */
[----:B------:R-:W-:-:S04]  /*18d0*/  UISETP.LT.U32.AND UP0, UPT, UR40, 0x5, UPT ;  /* 0x000000052800788c */ /* 0x000fc8000bf01070 */
[----:B------:R-:W-:Y:S02]  /*18e0*/  USEL UR39, UR40, 0x5, UP0 ;  /* 0x0000000528277887 */ /* 0x000fe40008000000 */
[----:B------:R-:W-:Y:S02]  /*18f0*/  UISETP.NE.AND UP0, UPT, UR17, URZ, UPT ;  /* 0x000000ff1100728c */ /* 0x000fe4000bf05270 */
[----:B------:R-:W-:Y:S02]  /*1900*/  UIADD3 UR4, UPT, UPT, UR39, -0x1, URZ ;  /* 0xffffffff27047890 */ /* 0x000fe4000fffe0ff */
[----:B------:R-:W-:Y:S02]  /*1910*/  @UP1 UIADD3 UR4, UPT, UPT, UR39, URZ, URZ ;  /* 0x000000ff27041290 */ /* 0x000fe4000fffe0ff */
[----:B------:R-:W-:Y:S02]  /*1920*/  USEL UR23, UR41, 0x2, UP0 ;  /* 0x0000000229177887 */ /* 0x000fe40008000000 */
[----:B------:R-:W-:-:S02]  /*1930*/  UIADD3 UR44, UPT, UPT, UR40, -UR39, URZ ;  /* 0x80000027282c7290 */ /* 0x000fc4000fffe0ff */
[----:B------:R-:W-:Y:S02]  /*1940*/  UIADD3 UR25, UPT, UPT, UR4, 0x1, URZ ;  /* 0x0000000104197890 */ /* 0x000fe4000fffe0ff */
[----:B--234-:R-:W-:-:S12]  /*1950*/  UIADD3 UR41, UPT, UPT, -UR4, URZ, URZ ;  /* 0x000000ff04297290 */ /* 0x01cfd8000fffe1ff */
.L_x_42:
[----:B------:R-:W-:Y:S01]  /*1960*/  UISETP.NE.AND UP0, UPT, UR47, URZ, UPT ;  /* 0x000000ff2f00728c */ /* 0x000fe2000bf05270 */
[----:B-1----:R-:W1:Y:S08]  /*1970*/  S2UR UR47, SR_CgaCtaId ;  /* 0x00000000002f79c3 */ /* 0x002e700000008800 */
[----:B------:R-:W-:Y:S05]  /*1980*/  BRA.U UP0, `(.L_x_23) ;  /* 0x0000000100347547 */ /* 0x000fea000b800000 */
[----:B------:R-:W2:Y:S01]  /*1990*/  S2R R0, SR_CgaCtaId ;  /* 0x0000000000007919 */ /* 0x000ea20000008800 */
[----:B------:R-:W-:Y:S02]  /*19a0*/  MOV R3, 0x400 ;  /* 0x0000040000037802 */ /* 0x000fe40000000f00 */
[----:B------:R-:W-:Y:S02]  /*19b0*/  SHF.L.U32 R2, R8, 0x1f, RZ ;  /* 0x0000001f08027819 */ /* 0x000fe400000006ff */
[----:B--2---:R-:W-:-:S05]  /*19c0*/  LEA R0, R0, R3, 0x18 ;  /* 0x0000000300007211 */ /* 0x004fca00078ec0ff */
[----:B------:R-:W-:-:S04]  /*19d0*/  IMAD R3, R9, 0x8, R0 ;  /* 0x0000000809037824 */ /* 0x000fc800078e0200 */
[----:B------:R-:W2:Y:S02]  /*19e0*/  SYNCS.PHASECHK.TRANS64.TRYWAIT P0, [R3+URZ+0xf0], R2 ;  /* 0x0000f002030075a7 */ /* 0x000ea400080011ff */
[----:B--2---:R-:W-:Y:S05]  /*19f0*/  @!P0 BRA `(.L_x_24) ;  /* 0x0000009c00d88947 */ /* 0x004fea0003800000 */
.L_x_148:
[----:B------:R-:W-:Y:S01]  /*1a00*/  VIADD R9, R9, 0x1 ;  /* 0x0000000109097836 */ /* 0x000fe20000000000 */
[----:B------:R2:W-:Y:S04]  /*1a10*/  SYNCS.ARRIVE.TRANS64.A1T0 RZ, [R3+URZ+0xe0], RZ ;  /* 0x0000e0ff03ff79a7 */ /* 0x0005e800081000ff */
[----:B------:R-:W-:-:S04]  /*1a20*/  ISETP.NE.AND P0, PT, R9, 0x2, PT ;  /* 0x000000020900780c */ /* 0x000fc80003f05270 */
[----:B------:R-:W-:Y:S02]  /*1a30*/  SEL R9, R9, RZ, P0 ;  /* 0x000000ff09097207 */ /* 0x000fe40000000000 */
[----:B--2---:R-:W-:-:S04]  /*1a40*/  SEL R3, RZ, 0x1, P0 ;  /* 0x00000001ff037807 */ /* 0x004fc80000000000 */
[----:B------:R-:W-:-:S07]  /*1a50*/  LOP3.LUT R8, R8, R3, RZ, 0x3c, !PT ;  /* 0x0000000308087212 */ /* 0x000fce00078e3cff */
.L_x_23:
[----:B------:R-:W-:Y:S01]  /*1a60*/  UMOV UR6, 0x400 ;  /* 0x0000040000067882 */ /* 0x000fe20000000000 */
[----:B------:R-:W-:Y:S01]  /*1a70*/  SHF.L.U32 R0, R12, 0x1f, RZ ;  /* 0x0000001f0c007819 */ /* 0x000fe200000006ff */
[----:B-1----:R-:W-:Y:S02]  /*1a80*/  ULEA UR6, UR47, UR6, 0x18 ;  /* 0x000000062f067291 */ /* 0x002fe4000f8ec0ff */
[----:B------:R-:W-:Y:S02]  /*1a90*/  UISETP.GE.U32.AND UP0, UPT, UR46, 0x3f, UPT ;  /* 0x0000003f2e00788c */ /* 0x000fe4000bf06070 */
[----:B------:R-:W-:Y:S02]  /*1aa0*/  ULEA UR4, UR7, UR6, 0x3 ;  /* 0x0000000607047291 */ /* 0x000fe4000f8e18ff */
[----:B------:R-:W-:Y:S01]  /*1ab0*/  ULEA UR11, UR20, UR45, 0x8 ;  /* 0x0000002d140b7291 */ /* 0x000fe2000f8e40ff */
[----:B------:R-:W-:-:S06]  /*1ac0*/  UMOV UR13, URZ ;  /* 0x000000ff000d7c82 */ /* 0x000fcc0008000000 */
[----:B------:R1:W2:Y:S01]  /*1ad0*/  SYNCS.PHASECHK.TRANS64.TRYWAIT P0, [UR4+0x28], R0 ;  /* 0x00002800ff0075a7 */ /* 0x0002a20008001104 */
[----:B------:R-:W-:-:S04]  /*1ae0*/  ULEA.HI UR4, UR16, UR16, URZ, 0x1 ;  /* 0x0000001010047291 */ /* 0x000fc8000f8f08ff */
[----:B------:R-:W-:-:S04]  /*1af0*/  USHF.L.U32 UR4, UR4, 0x7, URZ ;  /* 0x0000000704047899 */ /* 0x000fc800080006ff */
[----:B------:R-:W-:-:S04]  /*1b00*/  ULOP3.LUT UR35, UR4, 0xffffff00, URZ, 0xc0, !UPT ;  /* 0xffffff0004237892 */ /* 0x000fc8000f8ec0ff */
[----:B------:R-:W-:Y:S01]  /*1b10*/  UIADD3 UR35, UPT, UPT, UR43, UR35, URZ ;  /* 0x000000232b237290 */ /* 0x000fe2000fffe0ff */
[----:B------:R-:W-:Y:S11]  /*1b20*/  BRA.U !UP0, `(.L_x_25) ;  /* 0x0000000108c47547 */ /* 0x000ff6000b800000 */
[----:B------:R-:W-:Y:S01]  /*1b30*/  UMOV UR16, UR41 ;  /* 0x0000002900107c82 */ /* 0x000fe20008000000 */
[----:B------:R-:W-:Y:S01]  /*1b40*/  UMOV UR4, UR7 ;  /* 0x0000000700047c82 */ /* 0x000fe20008000000 */
[----:B------:R-:W-:-:S05]  /*1b50*/  UMOV UR34, URZ ;  /* 0x000000ff00227c82 */ /* 0x000fca0008000000 */
.L_x_31:
[----:B------:R-:W-:Y:S01]  /*1b60*/  ULEA UR33, UR4, UR6, 0x3 ;  /* 0x0000000604217291 */ /* 0x000fe2000f8e18ff */
[----:B------:R-:W-:Y:S01]  /*1b70*/  @P3 MOV R2, 0x8000 ;  /* 0x0000800000023802 */ /* 0x000fe20000000f00 */
[----:B--234-:R-:W-:Y:S10]  /*1b80*/  @P0 BRA `(.L_x_26) ;  /* 0x00000000000c0947 */ /* 0x01cff40003800000 */
[----:B------:R-:W-:-:S04]  /*1b90*/  SHF.L.U32 R3, R12, 0x1f, RZ ;  /* 0x0000001f0c037819 */ /* 0x000fc800000006ff */
[----:B------:R-:W2:Y:S02]  /*1ba0*/  SYNCS.PHASECHK.TRANS64.TRYWAIT P0, [UR33+0x28], R3 ;  /* 0x00002803ff0075a7 */ /* 0x000ea40008001121 */
[----:B--2---:R-:W-:Y:S05]  /*1bb0*/  @!P0 BRA `(.L_x_27) ;  /* 0x0000009c007c8947 */ /* 0x004fea0003800000 */
.L_x_26:
[----:B------:R2:W-:Y:S01]  /*1bc0*/  @P3 SYNCS.ARRIVE.TRANS64 RZ, [UR33], R2 ;  /* 0x00000002ffff39a7 */ /* 0x0005e20008000021 */
[----:B------:R-:W-:Y:S02]  /*1bd0*/  ULOP3.LUT UR5, UR23, 0x2, URZ, 0xfc, !UPT ;  /* 0x0000000217057892 */ /* 0x000fe4000f8efcff */
[----:B------:R-:W-:Y:S02]  /*1be0*/  UIADD3 UR16, UPT, UPT, UR16, 0x1, URZ ;  /* 0x0000000110107890 */ /* 0x000fe4000fffe0ff */
[----:B------:R-:W-:Y:S02]  /*1bf0*/  UISETP.NE.AND UP0, UPT, UR5, 0x2, UPT ;  /* 0x000000020500788c */ /* 0x000fe4000bf05270 */
[----:B------:R-:W-:-:S07]  /*1c00*/  UISETP.NE.AND UP2, UPT, UR16, 0x1, UPT ;  /* 0x000000011000788c */ /* 0x000fce000bf45270 */
[----:B------:R-:W-:Y:S05]  /*1c10*/  BRA.U UP0, `(.L_x_28) ;  /* 0x0000000100047547 */ /* 0x000fea000b800000 */
[----:B------:R-:W-:Y:S05]  /*1c20*/  BPT.TRAP 0x1 ;  /* 0x000000040000795c */ /* 0x000fea0000300000 */
.L_x_28:
[----:B------:R-:W-:Y:S04]  /*1c30*/  BSSY.RECONVERGENT B0, `(.L_x_29) ;  /* 0x0000003000007945 */ /* 0x000fe80003800200 */
[----:B------:R-:W-:Y:S05]  /*1c40*/  @!P2 BRA `(.L_x_30) ;  /* 0x000000000004a947 */ /* 0x000fea0003800000 */
[----:B------:R-:W-:Y:S05]  /*1c50*/  BPT.TRAP 0x1 ;  /* 0x000000040000795c */ /* 0x000fea0000300000 */
.L_x_30:
[----:B------:R-:W-:Y:S05]  /*1c60*/  BSYNC.RECONVERGENT B0 ;  /* 0x0000000000007941 */ /* 0x000fea0003800200 */
.L_x_29:
[----:B------:R-:W-:Y:S02]  /*1c70*/  UIADD3 UR5, UPT, UPT, UR4, 0x1, URZ ;  /* 0x0000000104057890 */ /* 0x000fe4000fffe0ff */
[----:B------:R-:W-:Y:S02]  /*1c80*/  UIADD3 UR14, UP1, UPT, UR26, 0x80, URZ ;  /* 0x000000801a0e7890 */ /* 0x000fe4000ff3e0ff */
[----:B------:R-:W-:Y:S02]  /*1c90*/  UISETP.NE.AND UP0, UPT, UR5, 0x5, UPT ;  /* 0x000000050500788c */ /* 0x000fe4000bf05270 */
[----:B------:R-:W-:Y:S02]  /*1ca0*/  ULOP3.LUT UR33, UR33, 0xfefffff8, URZ, 0xc0, !UPT ;  /* 0xfefffff821217892 */ /* 0x000fe4000f8ec0ff */
[----:B------:R-:W-:Y:S02]  /*1cb0*/  USEL UR8, URZ, 0x1, UP0 ;  /* 0x00000001ff087887 */ /* 0x000fe40008000000 */
[----:B------:R-:W-:-:S02]  /*1cc0*/  USEL UR7, UR5, URZ, UP0 ;  /* 0x000000ff05077287 */ /* 0x000fc40008000000 */
[----:B------:R-:W-:Y:S02]  /*1cd0*/  UIADD3.X UR15, UPT, UPT, URZ, UR27, URZ, UP1, !UPT ;  /* 0x0000001bff0f7290 */ /* 0x000fe40008ffe4ff */
[----:B------:R-:W-:Y:S01]  /*1ce0*/  ULEA UR5, UR7, UR6, 0x3 ;  /* 0x0000000607057291 */ /* 0x000fe2000f8e18ff */
[----:B------:R-:W-:Y:S01]  /*1cf0*/  LOP3.LUT R12, R12, UR8, RZ, 0x3c, !PT ;  /* 0x000000080c0c7c12 */ /* 0x000fe2000f8e3cff */
[----:B------:R-:W-:Y:S02]  /*1d00*/  USHF.L.U32 UR8, UR4, 0xd, URZ ;  /* 0x0000000d04087899 */ /* 0x000fe400080006ff */
[----:B------:R-:W-:Y:S01]  /*1d10*/  UIADD3 UR4, UP0, UPT, UR26, 0x180, URZ ;  /* 0x000001801a047890 */ /* 0x000fe2000ff1e0ff */
[----:B-1----:R-:W-:Y:S01]  /*1d20*/  SHF.L.U32 R0, R12, 0x1f, RZ ;  /* 0x0000001f0c007819 */ /* 0x002fe200000006ff */
[----:B------:R-:W-:Y:S02]  /*1d30*/  ULEA UR32, UR22, UR8, 0x1 ;  /* 0x0000000816207291 */ /* 0x000fe4000f8e08ff */
[----:B------:R-:W-:Y:S01]  /*1d40*/  UPRMT UR13, URZ, 0x5410, UR21 ;  /* 0x00005410ff0d7896 */ /* 0x000fe20008000015 */
[----:B------:R3:W4:Y:S01]  /*1d50*/  SYNCS.PHASECHK.TRANS64.TRYWAIT P0, [UR5+0x28], R0 ;  /* 0x00002800ff0075a7 */ /* 0x0007220008001105 */
[----:B------:R-:W-:-:S02]  /*1d60*/  UIADD3 UR32, UPT, UPT, UR6, 0x10800, UR32 ;  /* 0x0001080006207890 */ /* 0x000fc4000fffe020 */
[----:B------:R-:W-:Y:S02]  /*1d70*/  UIADD3 UR8, UPT, UPT, UR6, 0x1a800, UR8 ;  /* 0x0001a80006087890 */ /* 0x000fe4000fffe008 */
[----:B------:R-:W-:Y:S01]  /*1d80*/  UIADD3.X UR5, UPT, UPT, URZ, UR27, URZ, UP0, !UPT ;  /* 0x0000001bff057290 */ /* 0x000fe200087fe4ff */
[----:B------:R-:W-:Y:S01]  /*1d90*/  UMOV UR18, 0x0 ;  /* 0x0000000000127882 */ /* 0x000fe20000000000 */
[----:B------:R-:W-:Y:S01]  /*1da0*/  UMOV UR19, 0x10000000 ;  /* 0x1000000000137882 */ /* 0x000fe20000000000 */
[----:B------:R-:W-:Y:S01]  /*1db0*/  UMOV UR10, UR34 ;  /* 0x00000022000a7c82 */ /* 0x000fe20008000000 */
[----:B------:R-:W-:Y:S01]  /*1dc0*/  UMOV UR12, UR36 ;  /* 0x00000024000c7c82 */ /* 0x000fe20008000000 */
[----:B------:R-:W-:Y:S01]  /*1dd0*/  UMOV UR9, UR33 ;  /* 0x0000002100097c82 */ /* 0x000fe20008000000 */
[----:B------:R1:W-:Y:S03]  /*1de0*/  UTMALDG.3D.MULTICAST.2CTA [UR32], [UR14], UR13, desc[UR18] ;  /* 0x000012200e0073b4 */ /* 0x0003e6000821180d */
[----:B------:R2:W-:Y:S01]  /*1df0*/  UTMALDG.3D.2CTA [UR8], [UR4], desc[UR18] ;  /* 0x00001208040075b4 */ /* 0x0005e20008211000 */
[----:B-1----:R-:W-:Y:S01]  /*1e00*/  UIADD3 UR34, UPT, UPT, UR34, 0x20, URZ ;  /* 0x0000002022227890 */ /* 0x002fe2000fffe0ff */
[----:B------:R-:W-:Y:S01]  /*1e10*/  UMOV UR13, UR25 ;  /* 0x00000019000d7c82 */ /* 0x000fe20008000000 */
[----:B--2---:R-:W-:Y:S01]  /*1e20*/  UMOV UR4, UR7 ;  /* 0x0000000700047c82 */ /* 0x004fe20008000000 */
[----:B------:R-:W-:Y:S09]  /*1e30*/  BRA.U UP2, `(.L_x_31) ;  /* 0xfffffffd02487547 */ /* 0x000ff2000b83ffff */
.L_x_25:
[----:B------:R-:W-:Y:S01]  /*1e40*/  ULEA UR4, UR7, UR6, 0x3 ;  /* 0x0000000607047291 */ /* 0x000fe2000f8e18ff */
[----:B-1-3--:R-:W-:Y:S01]  /*1e50*/  SHF.L.U32 R0, R12, 0x1f, RZ ;  /* 0x0000001f0c007819 */ /* 0x00afe200000006ff */
[----:B------:R-:W-:Y:S01]  /*1e60*/  @!P1 SYNCS.ARRIVE.TRANS64.A1T0 RZ, [UR6+0x98], RZ ;  /* 0x000098ffffff99a7 */ /* 0x000fe20008100006 */
[----:B------:R-:W-:-:S06]  /*1e70*/  UISETP.GT.AND UP0, UPT, UR40, UR39, UPT ;  /* 0x000000272800728c */ /* 0x000fcc000bf04270 */
[----:B--2-4-:R1:W2:Y:S03]  /*1e80*/  SYNCS.PHASECHK.TRANS64.TRYWAIT P0, [UR4+0x28], R0 ;  /* 0x00002800ff0075a7 */ /* 0x0142a60008001104 */
[----:B------:R-:W-:Y:S05]  /*1e90*/  BRA.U !UP0, `(.L_x_32) ;  /* 0x0000000108c47547 */ /* 0x000fea000b800000 */
[----:B------:R-:W-:Y:S01]  /*1ea0*/  UIADD3 UR24, UPT, UPT, UR44, UR13, URZ ;  /* 0x0000000d2c187290 */ /* 0x000fe2000fffe0ff */
[----:B------:R-:W-:-:S11]  /*1eb0*/  UMOV UR4, UR7 ;  /* 0x0000000700047c82 */ /* 0x000fd60008000000 */
.L_x_38:
[----:B------:R-:W-:Y:S01]  /*1ec0*/  ULEA UR17, UR4, UR6, 0x3 ;  /* 0x0000000604117291 */ /* 0x000fe2000f8e18ff */
[----:B--2---:R-:W-:Y:S01]  /*1ed0*/  @P3 MOV R2, 0x8000 ;  /* 0x0000800000023802 */ /* 0x004fe20000000f00 */
[----:B--2-4-:R-:W-:Y:S10]  /*1ee0*/  @P0 BRA `(.L_x_33) ;  /* 0x00000000000c0947 */ /* 0x014ff40003800000 */
[----:B------:R-:W-:-:S04]  /*1ef0*/  SHF.L.U32 R3, R12, 0x1f, RZ ;  /* 0x0000001f0c037819 */ /* 0x000fc800000006ff */
[----:B------:R-:W2:Y:S02]  /*1f00*/  SYNCS.PHASECHK.TRANS64.TRYWAIT P0, [UR17+0x28], R3 ;  /* 0x00002803ff0075a7 */ /* 0x000ea40008001111 */
[----:B--2---:R-:W-:Y:S05]  /*1f10*/  @!P0 BRA `(.L_x_34) ;  /* 0x0000009800bc8947 */ /* 0x004fea0003800000 */
.L_x_33:
[----:B------:R2:W-:Y:S01]  /*1f20*/  @P3 SYNCS.ARRIVE.TRANS64 RZ, [UR17], R2 ;  /* 0x00000002ffff39a7 */ /* 0x0005e20008000011 */
[----:B------:R-:W-:-:S04]  /*1f30*/  ULOP3.LUT UR5, UR23, 0x2, URZ, 0xfc, !UPT ;  /* 0x0000000217057892 */ /* 0x000fc8000f8efcff */
[----:B------:R-:W-:-:S09]  /*1f40*/  UISETP.NE.AND UP0, UPT, UR5, 0x2, UPT ;  /* 0x000000020500788c */ /* 0x000fd2000bf05270 */
[----:B------:R-:W-:Y:S05]  /*1f50*/  BRA.U UP0, `(.L_x_35) ;  /* 0x0000000100047547 */ /* 0x000fea000b800000 */
[----:B------:R-:W-:Y:S05]  /*1f60*/  BPT.TRAP 0x1 ;  /* 0x000000040000795c */ /* 0x000fea0000300000 */
.L_x_35:
[----:B------:R-:W-:Y:S04]  /*1f70*/  BSSY.RECONVERGENT B0, `(.L_x_36) ;  /* 0x0000003000007945 */ /* 0x000fe80003800200 */
[----:B------:R-:W-:Y:S05]  /*1f80*/  @!P2 BRA `(.L_x_37) ;  /* 0x000000000004a947 */ /* 0x000fea0003800000 */
[----:B------:R-:W-:Y:S05]  /*1f90*/  BPT.TRAP 0x1 ;  /* 0x000000040000795c */ /* 0x000fea0000300000 */
.L_x_37:
[----:B------:R-:W-:Y:S05]  /*1fa0*/  BSYNC.RECONVERGENT B0 ;  /* 0x0000000000007941 */ /* 0x000fea0003800200 */
.L_x_36:
[----:B------:R-:W-:Y:S02]  /*1fb0*/  UIADD3 UR5, UPT, UPT, UR4, 0x1, URZ ;  /* 0x0000000104057890 */ /* 0x000fe4000fffe0ff */
[----:B------:R-:W-:Y:S02]  /*1fc0*/  USHF.L.U32 UR18, UR13, 0x5, URZ ;  /* 0x000000050d127899 */ /* 0x000fe400080006ff */
[----:B------:R-:W-:Y:S02]  /*1fd0*/  UISETP.NE.AND UP0, UPT, UR5, 0x5, UPT ;  /* 0x000000050500788c */ /* 0x000fe4000bf05270 */
[----:B------:R-:W-:Y:S02]  /*1fe0*/  ULOP3.LUT UR17, UR17, 0xfefffff8, URZ, 0xc0, !UPT ;  /* 0xfefffff811117892 */ /* 0x000fe4000f8ec0ff */
[----:B------:R-:W-:Y:S02]  /*1ff0*/  USEL UR8, URZ, 0x1, UP0 ;  /* 0x00000001ff087887 */ /* 0x000fe40008000000 */
[----:B------:R-:W-:-:S02]  /*2000*/  USEL UR7, UR5, URZ, UP0 ;  /* 0x000000ff05077287 */ /* 0x000fc40008000000 */
[----:B------:R-:W-:Y:S02]  /*2010*/  UIADD3 UR14, UP0, UPT, UR26, 0x180, URZ ;  /* 0x000001801a0e7890 */ /* 0x000fe4000ff1e0ff */
        /* <DEDUP_REMOVED lines=9> */
[----:B------:R-:W-:Y:S02]  /*20b0*/  UIADD3.X UR5, UPT, UPT, URZ, UR27, URZ, UP1, !UPT ;  /* 0x0000001bff057290 */ /* 0x000fe40008ffe4ff */
[----:B------:R-:W-:Y:S02]  /*20c0*/  UIADD3 UR8, UPT, UPT, UR6, 0x1a800, UR8 ;  /* 0x0001a80006087890 */ /* 0x000fe4000fffe008 */
[----:B------:R-:W-:Y:S01]  /*20d0*/  UIADD3.X UR15, UPT, UPT, URZ, UR27, URZ, UP0, !UPT ;  /* 0x0000001bff0f7290 */ /* 0x000fe200087fe4ff */
[----:B------:R-:W-:Y:S01]  /*20e0*/  UMOV UR28, 0x0 ;  /* 0x00000000001c7882 */ /* 0x000fe20000000000 */
[----:B------:R-:W-:Y:S01]  /*20f0*/  UMOV UR29, 0x10000000 ;  /* 0x10000000001d7882 */ /* 0x000fe20000000000 */
[----:B------:R-:W-:Y:S01]  /*2100*/  UMOV UR19, UR35 ;  /* 0x0000002300137c82 */ /* 0x000fe20008000000 */
[----:B------:R-:W-:Y:S01]  /*2110*/  UMOV UR20, UR36 ;  /* 0x0000002400147c82 */ /* 0x000fe20008000000 */
[----:B------:R-:W-:Y:S01]  /*2120*/  UMOV UR12, UR36 ;  /* 0x00000024000c7c82 */ /* 0x000fe20008000000 */
[----:B------:R1:W-:Y:S01]  /*2130*/  UTMALDG.3D.MULTICAST.2CTA [UR16], [UR4], UR10, desc[UR28] ;  /* 0x00001c10040073b4 */ /* 0x0003e2000821180a */
[----:B------:R-:W-:Y:S01]  /*2140*/  UMOV UR9, UR17 ;  /* 0x0000001100097c82 */ /* 0x000fe20008000000 */
[----:B------:R-:W-:-:S04]  /*2150*/  UIADD3 UR13, UPT, UPT, UR13, 0x1, URZ ;  /* 0x000000010d0d7890 */ /* 0x000fc8000fffe0ff */
[----:B------:R-:W-:Y:S01]  /*2160*/  UISETP.NE.AND UP0, UPT, UR13, UR24, UPT ;  /* 0x000000180d00728c */ /* 0x000fe2000bf05270 */
[----:B-1----:R-:W-:Y:S01]  /*2170*/  UMOV UR10, UR18 ;  /* 0x00000012000a7c82 */ /* 0x002fe20008000000 */
[----:B------:R-:W-:Y:S01]  /*2180*/  UMOV UR4, UR7 ;  /* 0x0000000700047c82 */ /* 0x000fe20008000000 */
[----:B------:R3:W-:Y:S06]  /*2190*/  UTMALDG.3D.2CTA [UR8], [UR14], desc[UR28] ;  /* 0x00001c080e0075b4 */ /* 0x0007ec0008211000 */
[----:B---3--:R-:W-:Y:S05]  /*21a0*/  BRA.U UP0, `(.L_x_38) ;  /* 0xfffffffd00447547 */ /* 0x008fea000b83ffff */
.L_x_32:
[C---:B------:R-:W-:Y:S01]  /*21b0*/  LEA R3, R11.reuse, UR6, 0x3 ;  /* 0x000000060b037c11 */ /* 0x040fe2000f8e18ff */
[----:B------:R-:W-:Y:S01]  /*21c0*/  NOP ;  /* 0x0000000000007918 */ /* 0x000fe20000000000 */
[----:B-1----:R-:W-:Y:S02]  /*21d0*/  SHF.L.U32 R0, R10, 0x1f, RZ ;  /* 0x0000001f0a007819 */ /* 0x002fe400000006ff */
[----:B------:R-:W-:Y:S02]  /*21e0*/  LEA R5, R11, UR6, 0x4 ;  /* 0x000000060b057c11 */ /* 0x000fe4000f8e20ff */
[----:B--2-4-:R-:W1:Y:S02]  /*21f0*/  SYNCS.PHASECHK.TRANS64.TRYWAIT P0, [R3+URZ+0xa0], R0 ;  /* 0x0000a000030075a7 */ /* 0x014e6400080011ff */
[----:B-1----:R-:W-:Y:S05]  /*2200*/  @!P0 BRA `(.L_x_39) ;  /* 0x0000009800188947 */ /* 0x002fea0003800000 */
.L_x_151:
[----:B------:R-:W2:Y:S01]  /*2210*/  LDS.128 R4, [R5+0x110] ;  /* 0x0001100005047984 */ /* 0x000ea20000000c00 */
[----:B------:R-:W-:Y:S01]  /*2220*/  UISETP.GE.AND UP0, UPT, UR42, 0x1, UPT ;  /* 0x000000012a00788c */ /* 0x000fe2000bf06270 */
[----:B------:R-:W-:Y:S01]  /*2230*/  @!PT LDS RZ, [RZ] ;  /* 0x00000000fffff984 */ /* 0x000fe20000000800 */
[----:B------:R-:W-:Y:S01]  /*2240*/  @!PT LDS RZ, [RZ] ;  /* 0x00000000fffff984 */ /* 0x000fe20000000800 */
[----:B------:R-:W-:Y:S01]  /*2250*/  @!PT LDS RZ, [RZ] ;  /* 0x00000000fffff984 */ /* 0x000fe20000000800 */
[----:B------:R-:W-:Y:S01]  /*2260*/  @!PT LDS RZ, [RZ] ;  /* 0x00000000fffff984 */ /* 0x000fe20000000800 */
[----:B------:R3:W-:Y:S06]  /*2270*/  MEMBAR.ALL.CTA ;  /* 0x0000000000007992 */ /* 0x0007ec0000008000 */
[----:B---3--:R-:W3:Y:S01]  /*2280*/  FENCE.VIEW.ASYNC.S ;  /* 0x00000000000073c6 */ /* 0x008ee20000000000 */
[----:B--2---:R-:W-:-:S13]  /*2290*/  LOP3.LUT P0, RZ, R6, 0x1, RZ, 0xc0, !PT ;  /* 0x0000000106ff7812 */ /* 0x004fda000780c0ff */
[----:B---3--:R-:W-:Y:S01]  /*22a0*/  VOTEU.ANY UP1, P0 ;  /* 0x0000000000ff7886 */ /* 0x008fe20000020100 */
[----:B------:R-:W-:-:S13]  /*22b0*/  PLOP3.LUT P0, PT, PT, PT, UP1, 0x80, 0x8 ;  /* 0x000000000008781c */ /* 0x000fda0003f0f018 */
[----:B-1----:R-:W-:Y:S02]  /*22c0*/  @P0 LOP3.LUT R0, R5, 0xffff, RZ, 0xc0, !PT ;  /* 0x0000ffff05000812 */ /* 0x002fe400078ec0ff */
[----:B------:R-:W-:Y:S02]  /*22d0*/  @P0 MOV R2, R4 ;  /* 0x0000000400020202 */ /* 0x000fe40000000f00 */
[----:B------:R-:W-:Y:S01]  /*22e0*/  @P0 R2UR UR5, R0 ;  /* 0x00000000000502ca */ /* 0x000fe200000e0000 */
[----:B------:R-:W-:Y:S01]  /*22f0*/  VIADD R0, R3, 0xb0 ;  /* 0x000000b003007836 */ /* 0x000fe20000000000 */
[----:B------:R-:W-:Y:S02]  /*2300*/  @P0 SHF.R.U32.HI R4, RZ, 0x10, R5 ;  /* 0x00000010ff040819 */ /* 0x000fe40000011605 */
[----:B------:R-:W-:Y:S02]  /*2310*/  @P0 R2UR UR8, R2 ;  /* 0x00000000020802ca */ /* 0x000fe400000e0000 */
[----:B------:R-:W-:-:S02]  /*2320*/  PRMT R0, RZ, 0x654, R0 ;  /* 0x00000654ff007816 */ /* 0x000fc40000000000 */
[----:B------:R-:W-:Y:S02]  /*2330*/  @P0 R2UR UR4, R4 ;  /* 0x00000000040402ca */ /* 0x000fe400000e0000 */
[----:B------:R1:W-:Y:S03]  /*2340*/  SYNCS.ARRIVE.TRANS64.RED.A1T0 RZ, [R0+URZ], RZ ;  /* 0x000000ff00ff79a7 */ /* 0x0003e600081004ff */
[----:B------:R-:W-:-:S04]  /*2350*/  @UP1 UMOV UR30, UR5 ;  /* 0x00000005001e1c82 */ /* 0x000fc80008000000 */
[----:B------:R-:W-:-:S04]  /*2360*/  @UP1 UMOV UR31, UR8 ;  /* 0x00000008001f1c82 */ /* 0x000fc80008000000 */
[----:B------:R-:W-:Y:S01]  /*2370*/  @UP1 UMOV UR36, UR4 ;  /* 0x0000000400241c82 */ /* 0x000fe20008000000 */
[----:B------:R-:W-:Y:S05]  /*2380*/  BRA.U !UP0, `(.L_x_40) ;  /* 0x0000000108d47547 */ /* 0x000fea000b800000 */
[----:B------:R-:W2:Y:S01]  /*2390*/  LDCU.128 UR12, c[0x0][0xb10] ;  /* 0x00016200ff0c77ac */ /* 0x000ea20008000c00 */
[----:B------:R-:W3:Y:S01]  /*23a0*/  LDCU UR24, c[0x0][0xb20] ;  /* 0x00016400ff1877ac */ /* 0x000ee20008000800 */
[----:B------:R-:W4:Y:S01]  /*23b0*/  LDCU UR20, c[0x0][0xb0c] ;  /* 0x00016180ff1477ac */ /* 0x000f220008000800 */
[----:B------:R-:W1:Y:S01]  /*23c0*/  LDCU.64 UR10, c[0x0][0xb28] ;  /* 0x00016500ff0a77ac */ /* 0x000e620008000a00 */
[----:B------:R-:W-:Y:S02]  /*23d0*/  UISETP.NE.AND UP3, UPT, UR42, 0x1, UPT ;  /* 0x000000012a00788c */ /* 0x000fe4000bf65270 */
[----:B--2---:R-:W-:Y:S02]  /*23e0*/  UIMAD.WIDE.U32 UR8, UR37, UR15, URZ ;  /* 0x0000000f250872a5 */ /* 0x004fe4000f8e00ff */
[----:B------:R-:W-:Y:S02]  /*23f0*/  UIMAD.WIDE.U32 UR4, UR38, UR12, URZ ;  /* 0x0000000c260472a5 */ /* 0x000fe4000f8e00ff */
[----:B------:R-:W-:-:S02]  /*2400*/  UISETP.NE.AND UP0, UPT, UR14, 0x1, UPT ;  /* 0x000000010e00788c */ /* 0x000fc4000bf05270 */
[----:B------:R-:W-:Y:S01]  /*2410*/  UIMAD.WIDE.U32 UR28, UR30, UR15, URZ ;  /* 0x0000000f1e1c72a5 */ /* 0x000fe2000f8e00ff */
[----:B------:R-:W-:Y:S02]  /*2420*/  UMOV UR8, UR9 ;  /* 0x0000000900087c82 */ /* 0x000fe40008000000 */
[----:B------:R-:W-:Y:S01]  /*2430*/  UMOV UR4, UR5 ;  /* 0x0000000500047c82 */ /* 0x000fe20008000000 */
[----:B---3--:R-:W-:Y:S02]  /*2440*/  USHF.R.U32.HI UR8, URZ, UR24, UR8 ;  /* 0x00000018ff087299 */ /* 0x008fe40008011608 */
[----:B----4-:R-:W-:Y:S02]  /*2450*/  UISETP.NE.AND UP2, UPT, UR20, 0x1, UPT ;  /* 0x000000011400788c */ /* 0x010fe4000bf45270 */
[----:B------:R-:W-:Y:S02]  /*2460*/  USHF.R.U32.HI UR4, URZ, UR13, UR4 ;  /* 0x0000000dff047299 */ /* 0x000fe40008011604 */
[----:B------:R-:W-:-:S02]  /*2470*/  USEL UR5, UR37, UR8, !UP0 ;  /* 0x0000000825057287 */ /* 0x000fc4000c000000 */
[----:B------:R-:W-:Y:S02]  /*2480*/  USEL UR8, UR38, UR4, !UP2 ;  /* 0x0000000426087287 */ /* 0x000fe4000d000000 */
[----:B-1----:R-:W-:Y:S01]  /*2490*/  UIMAD.WIDE.U32 UR16, UR5, UR10, URZ ;  /* 0x0000000a051072a5 */ /* 0x002fe2000f8e00ff */
[----:B------:R-:W-:Y:S01]  /*24a0*/  UMOV UR4, UR29 ;  /* 0x0000001d00047c82 */ /* 0x000fe20008000000 */
[----:B------:R-:W-:Y:S02]  /*24b0*/  UIMAD.WIDE.U32 UR18, UR31, UR12, URZ ;  /* 0x0000000c1f1272a5 */ /* 0x000fe4000f8e00ff */
[----:B------:R-:W-:-:S03]  /*24c0*/  UIMAD.WIDE.U32 UR28, UR8, UR10, URZ ;  /* 0x0000000a081c72a5 */ /* 0x000fc6000f8e00ff */
[----:B------:R-:W-:Y:S01]  /*24d0*/  UMOV UR16, UR17 ;  /* 0x0000001100107c82 */ /* 0x000fe20008000000 */
[----:B------:R-:W-:Y:S02]  /*24e0*/  USHF.R.U32.HI UR4, URZ, UR24, UR4 ;  /* 0x00000018ff047299 */ /* 0x000fe40008011604 */
[----:B------:R-:W-:Y:S01]  /*24f0*/  @UP3 USHF.R.U32.HI UR5, URZ, UR11, UR16 ;  /* 0x0000000bff053299 */ /* 0x000fe20008011610 */
[----:B------:R-:W-:Y:S01]  /*2500*/  UMOV UR18, UR19 ;  /* 0x0000001300127c82 */ /* 0x000fe20008000000 */
[----:B------:R-:W-:Y:S01]  /*2510*/  UMOV UR28, UR29 ;  /* 0x0000001d001c7c82 */ /* 0x000fe20008000000 */
[----:B------:R-:W-:Y:S02]  /*2520*/  USHF.R.U32.HI UR13, URZ, UR13, UR18 ;  /* 0x0000000dff0d7299 */ /* 0x000fe40008011612 */
[----:B------:R-:W-:Y:S02]  /*2530*/  USEL UR4, UR30, UR4, !UP0 ;  /* 0x000000041e047287 */ /* 0x000fe4000c000000 */
[----:B------:R-:W-:-:S02]  /*2540*/  @UP3 USHF.R.U32.HI UR8, URZ, UR11, UR28 ;  /* 0x0000000bff083299 */ /* 0x000fc4000801161c */
[----:B------:R-:W-:Y:S02]  /*2550*/  UIMAD UR9, UR42, UR5, URZ ;  /* 0x000000052a0972a4 */ /* 0x000fe4000f8e02ff */
[----:B------:R-:W-:Y:S02]  /*2560*/  USEL UR5, UR31, UR13, !UP2 ;  /* 0x0000000d1f057287 */ /* 0x000fe4000d000000 */
[----:B------:R-:W-:Y:S02]  /*2570*/  UIMAD UR12, UR42, UR8, URZ ;  /* 0x000000082a0c72a4 */ /* 0x000fe4000f8e02ff */
[----:B------:R-:W-:Y:S02]  /*2580*/  UISETP.GE.AND UP0, UPT, UR4, UR9, UPT ;  /* 0x000000090400728c */ /* 0x000fe4000bf06270 */
[----:B------:R-:W-:Y:S02]  /*2590*/  UIMAD.WIDE.U32 UR16, UR4, UR10, URZ ;  /* 0x0000000a041072a5 */ /* 0x000fe4000f8e00ff */
[----:B------:R-:W-:-:S02]  /*25a0*/  UISETP.GE.OR UP0, UPT, UR5, UR12, UP0 ;  /* 0x0000000c0500728c */ /* 0x000fc40008706670 */
        /* <DEDUP_REMOVED lines=19> */
.L_x_40:
[----:B------:R-:W2:Y:S02]  /*26e0*/  LDCU UR4, c[0x0][0xb30] ;  /* 0x00016600ff0477ac */ /* 0x000ea40008000800 */
[----:B--2---:R-:W-:-:S09]  /*26f0*/  UISETP.NE.AND UP0, UPT, UR4, 0x1, UPT ;  /* 0x000000010400788c */ /* 0x004fd2000bf05270 */
[----:B------:R-:W-:Y:S05]  /*2700*/  BRA.U UP0, `(.L_x_41) ;  /* 0x0000000100447547 */ /* 0x000fea000b800000 */
[----:B------:R-:W2:Y:S01]  /*2710*/  LDCU.128 UR12, c[0x0][0xb10] ;  /* 0x00016200ff0c77ac */ /* 0x000ea20008000c00 */
[----:B------:R-:W3:Y:S01]  /*2720*/  LDCU UR10, c[0x0][0xb0c] ;  /* 0x00016180ff0a77ac */ /* 0x000ee20008000800 */
[----:B------:R-:W4:Y:S01]  /*2730*/  LDCU UR11, c[0x0][0xb20] ;  /* 0x00016400ff0b77ac */ /* 0x000f220008000800 */
[----:B--2---:R-:W-:Y:S02]  /*2740*/  UIMAD.WIDE.U32 UR8, UR31, UR12, URZ ;  /* 0x0000000c1f0872a5 */ /* 0x004fe4000f8e00ff */
[----:B------:R-:W-:Y:S02]  /*2750*/  UIMAD.WIDE.U32 UR4, UR30, UR15, URZ ;  /* 0x0000000f1e0472a5 */ /* 0x000fe4000f8e00ff */
[----:B---3--:R-:W-:Y:S02]  /*2760*/  UISETP.NE.AND UP2, UPT, UR10, 0x1, UPT ;  /* 0x000000010a00788c */ /* 0x008fe4000bf45270 */
[----:B------:R-:W-:Y:S01]  /*2770*/  UISETP.NE.AND UP0, UPT, UR14, 0x1, UPT ;  /* 0x000000010e00788c */ /* 0x000fe2000bf05270 */
[----:B------:R-:W-:-:S02]  /*2780*/  UMOV UR8, UR9 ;  /* 0x0000000900087c82 */ /* 0x000fc40008000000 */
[----:B------:R-:W-:Y:S01]  /*2790*/  UMOV UR4, UR5 ;  /* 0x0000000500047c82 */ /* 0x000fe20008000000 */
[----:B------:R-:W-:Y:S02]  /*27a0*/  USHF.R.U32.HI UR13, URZ, UR13, UR8 ;  /* 0x0000000dff0d7299 */ /* 0x000fe40008011608 */
[----:B----4-:R-:W-:Y:S02]  /*27b0*/  USHF.R.U32.HI UR4, URZ, UR11, UR4 ;  /* 0x0000000bff047299 */ /* 0x010fe40008011604 */
[----:B------:R-:W-:Y:S02]  /*27c0*/  USEL UR5, UR31, UR13, !UP2 ;  /* 0x0000000d1f057287 */ /* 0x000fe4000d000000 */
[----:B------:R-:W-:-:S04]  /*27d0*/  USEL UR4, UR30, UR4, !UP0 ;  /* 0x000000041e047287 */ /* 0x000fc8000c000000 */
[----:B------:R-:W-:Y:S02]  /*27e0*/  UIADD3 UR8, UPT, UPT, UR5, -UR4, URZ ;  /* 0x8000000405087290 */ /* 0x000fe4000fffe0ff */
[----:B------:R-:W-:Y:S02]  /*27f0*/  UIADD3 UR4, UPT, UPT, -UR5, UR4, URZ ;  /* 0x0000000405047290 */ /* 0x000fe4000fffe1ff */
[----:B------:R-:W-:Y:S02]  /*2800*/  UIMAD UR30, UR8, UR14, UR30 ;  /* 0x0000000e081e72a4 */ /* 0x000fe4000f8e021e */
[----:B------:R-:W-:-:S12]  /*2810*/  UIMAD UR31, UR4, UR10, UR31 ;  /* 0x0000000a041f72a4 */ /* 0x000fd8000f8e021f */
.L_x_41:
[----:B------:R-:W-:Y:S01]  /*2820*/  VIADD R11, R11, 0x1 ;  /* 0x000000010b0b7836 */ /* 0x000fe20000000000 */
[----:B------:R-:W-:Y:S01]  /*2830*/  R2UR UR4, R148 ;  /* 0x00000000940472ca */ /* 0x000fe200000e0000 */
[----:B------:R-:W-:Y:S01]  /*2840*/  UIADD3 UR20, UPT, UPT, UR30, UR63, URZ ;  /* 0x0000003f1e147290 */ /* 0x000fe2000fffe0ff */
[----:B------:R-:W-:Y:S02]  /*2850*/  PLOP3.LUT P1, PT, PT, PT, PT, 0x80, 0x8 ;  /* 0x000000000008781c */ /* 0x000fe40003f2f070 */
[----:B------:R-:W-:-:S04]  /*2860*/  ISETP.NE.AND P0, PT, R11, 0x2, PT ;  /* 0x000000020b00780c */ /* 0x000fc80003f05270 */
[----:B------:R-:W-:Y:S02]  /*2870*/  SEL R3, RZ, 0x1, P0 ;  /* 0x00000001ff037807 */ /* 0x000fe40000000000 */
[----:B------:R-:W-:Y:S02]  /*2880*/  SEL R11, R11, RZ, P0 ;  /* 0x000000ff0b0b7207 */ /* 0x000fe40000000000 */
[----:B------:R-:W-:Y:S01]  /*2890*/  LOP3.LUT R10, R10, R3, RZ, 0x3c, !PT ;  /* 0x000000030a0a7212 */ /* 0x000fe200078e3cff */
[----:B------:R-:W-:Y:S01]  /*28a0*/  UIADD3 UR16, UPT, UPT, UR31, UR4, URZ ;  /* 0x000000041f107290 */ /* 0x000fe2000fffe0ff */
[----:B------:R-:W-:Y:S11]  /*28b0*/  BRA.U UP1, `(.L_x_42) ;  /* 0xfffffff101287547 */ /* 0x000ff6000b83ffff */
[----:B------:R-:W-:Y:S01]  /*28c0*/  UIADD3 UR8, UPT, UPT, UR6, 0x28, URZ ;  /* 0x0000002806087890 */ /* 0x000fe2000fffe0ff */
[----:B------:R-:W-:-:S03]  /*28d0*/  SHF.L.U32 R3, R12, 0x1f, RZ ;  /* 0x0000001f0c037819 */ /* 0x000fc600000006ff */
[----:B------:R-:W-:-:S09]  /*28e0*/  ULEA UR4, UR7, UR8, 0x3 ;  /* 0x0000000807047291 */ /* 0x000fd2000f8e18ff */
[----:B------:R-:W2:Y:S02]  /*28f0*/  SYNCS.PHASECHK.TRANS64.TRYWAIT P0, [UR4], R3 ;  /* 0x00000003ff0075a7 */ /* 0x000ea40008001104 */
[----:B--2---:R-:W-:Y:S05]  /*2900*/  @!P0 BRA `(.L_x_43) ;  /* 0x00000090006c8947 */ /* 0x004fea0003800000 */
.L_x_153:
[----:B------:R-:W-:-:S04]  /*2910*/  UIADD3 UR4, UPT, UPT, UR7, 0x1, URZ ;  /* 0x0000000107047890 */ /* 0x000fc8000fffe0ff */
[----:B------:R-:W-:-:S04]  /*2920*/  UISETP.NE.AND UP0, UPT, UR4, 0x5, UPT ;  /* 0x000000050400788c */ /* 0x000fc8000bf05270 */
[----:B------:R-:W-:Y:S02]  /*2930*/  USEL UR6, URZ, 0x1, UP0 ;  /* 0x00000001ff067887 */ /* 0x000fe40008000000 */
[----:B------:R-:W-:-:S04]  /*2940*/  USEL UR4, UR4, URZ, UP0 ;  /* 0x000000ff04047287 */ /* 0x000fc80008000000 */
[----:B------:R-:W-:Y:S01]  /*2950*/  ULEA UR5, UR4, UR8, 0x3 ;  /* 0x0000000804057291 */ /* 0x000fe2000f8e18ff */
[----:B------:R-:W-:-:S04]  /*2960*/  LOP3.LUT R2, R12, UR6, RZ, 0x3c, !PT ;  /* 0x000000060c027c12 */ /* 0x000fc8000f8e3cff */
[----:B-1----:R-:W-:-:S04]  /*2970*/  SHF.L.U32 R3, R2, 0x1f, RZ ;  /* 0x0000001f02037819 */ /* 0x002fc800000006ff */
[----:B------:R-:W1:Y:S02]  /*2980*/  SYNCS.PHASECHK.TRANS64.TRYWAIT P0, [UR5], R3 ;  /* 0x00000003ff0075a7 */ /* 0x000e640008001105 */
[----:B-1----:R-:W-:Y:S05]  /*2990*/  @!P0 BRA `(.L_x_44) ;  /* 0x0000009000608947 */ /* 0x002fea0003800000 */
.L_x_155:
        /* <DEDUP_REMOVED lines=9> */
.L_x_157:
        /* <DEDUP_REMOVED lines=9> */
.L_x_159:
[----:B------:R-:W-:-:S04]  /*2ac0*/  UIADD3 UR4, UPT, UPT, UR4, 0x1, URZ ;  /* 0x0000000104047890 */ /* 0x000fc8000fffe0ff */
[----:B------:R-:W-:-:S04]  /*2ad0*/  UISETP.NE.AND UP0, UPT, UR4, 0x5, UPT ;  /* 0x000000050400788c */ /* 0x000fc8000bf05270 */
[----:B------:R-:W-:Y:S02]  /*2ae0*/  USEL UR5, URZ, 0x1, UP0 ;  /* 0x00000001ff057887 */ /* 0x000fe40008000000 */
[----:B------:R-:W-:-:S04]  /*2af0*/  USEL UR4, UR4, URZ, UP0 ;  /* 0x000000ff04047287 */ /* 0x000fc80008000000 */
[----:B------:R-:W-:Y:S01]  /*2b00*/  ULEA UR4, UR4, UR8, 0x3 ;  /* 0x0000000804047291 */ /* 0x000fe2000f8e18ff */
[----:B-1----:R-:W-:-:S04]  /*2b10*/  LOP3.LUT R3, R2, UR5, RZ, 0x3c, !PT ;  /* 0x0000000502037c12 */ /* 0x002fc8000f8e3cff */
[----:B------:R-:W-:Y:S01]  /*2b20*/  SHF.L.U32 R3, R3, 0x1f, RZ ;  /* 0x0000001f03037819 */ /* 0x000fe200000006ff */
[----:B------:R-:W-:-:S07]  /*2b30*/  IMAD.U32 R0, RZ, RZ, UR4 ;  /* 0x00000004ff007e24 */ /* 0x000fce000f8e00ff */
.L_x_47:
[----:B-1----:R1:W2:Y:S02]  /*2b40*/  SYNCS.PHASECHK.TRANS64.TRYWAIT P0, [R0+URZ], R3 ;  /* 0x00000003000075a7 */ /* 0x0022a400080011ff */
[----:B--2---:R-:W-:Y:S05]  /*2b50*/  @!P0 NANOSLEEP.SYNCS 0x989680 ;  /* 0x009896800000895d */ /* 0x004fea0003900000 */
[----:B------:R-:W2:Y:S02]  /*2b60*/  @!P0 SYNCS.PHASECHK.TRANS64 P0, [R0+URZ], R3 ;  /* 0x00000003000085a7 */ /* 0x000ea400080010ff */
[----:B--2---:R-:W-:Y:S05]  /*2b70*/  @P0 EXIT ;  /* 0x000000000000094d */ /* 0x004fea0003800000 */
[----:B------:R-:W-:Y:S05]  /*2b80*/  BRA `(.L_x_47) ;  /* 0xfffffffc00ec7947 */ /* 0x000fea000383ffff */
.L_x_22:
[----:B------:R-:W-:-:S04]  /*2b90*/  UISETP.NE.AND UP0, UPT, UR47, URZ, UPT ;  /* 0x000000ff2f00728c */ /* 0x000fc8000bf05270 */
[----:B------:R-:W-:-:S09]  /*2ba0*/  UISETP.NE.OR UP0, UPT, UR17, 0x1, UP0 ;  /* 0x000000011100788c */ /* 0x000fd20008705670 */
[----:B------:R-:W-:Y:S05]  /*2bb0*/  BRA.U UP0, `(.L_x_48) ;  /* 0x0000000500487547 */ /* 0x000fea000b800000 */
[----:B------:R-:W-:Y:S01]  /*2bc0*/  ISETP.GE.U32.AND P2, PT, R0, 0x4, PT ;  /* 0x000000040000780c */ /* 0x000fe20003f46070 */
[----:B------:R-:W-:Y:S01]  /*2bd0*/  IMAD.MOV.U32 R12, RZ, RZ, 0x1 ;  /* 0x00000001ff0c7424 */ /* 0x000fe200078e00ff */
[----:B------:R-:W-:Y:S02]  /*2be0*/  CS2R R10, SRZ ;  /* 0x00000000000a7805 */ /* 0x000fe4000001ff00 */
[----:B------:R-:W-:Y:S01]  /*2bf0*/  CS2R R8, SRZ ;  /* 0x0000000000087805 */ /* 0x000fe2000001ff00 */
[----:B------:R-:W-:Y:S01]  /*2c00*/  UMOV UR6, 0x400 ;  /* 0x0000040000067882 */ /* 0x000fe20000000000 */
[----:B------:R-:W-:Y:S01]  /*2c10*/  UMOV UR5, URZ ;  /* 0x000000ff00057c82 */ /* 0x000fe20008000000 */
[----:B------:R-:W-:-:S12]  /*2c20*/  ULEA UR6, UR47, UR6, 0x18 ;  /* 0x000000062f067291 */ /* 0x000fd8000f8ec0ff */
.L_x_52:
[----:B------:R-:W-:Y:S02]  /*2c30*/  LEA R2, R8, UR6, 0x3 ;  /* 0x0000000608027c11 */ /* 0x000fe4000f8e18ff */
[----:B------:R-:W-:-:S03]  /*2c40*/  SHF.L.U32 R5, R9, 0x1f, RZ ;  /* 0x0000001f09057819 */ /* 0x000fc600000006ff */
[----:B------:R-:W-:Y:S01]  /*2c50*/  VIADD R4, R2, 0xf0 ;  /* 0x000000f002047836 */ /* 0x000fe20000000000 */
[----:B------:R-:W1:Y:S02]  /*2c60*/  SYNCS.PHASECHK.TRANS64.TRYWAIT P0, [R2+URZ+0xe0], R5 ;  /* 0x0000e005020075a7 */ /* 0x000e6400080011ff */
[----:B-1----:R-:W-:Y:S05]  /*2c70*/  @!P0 BRA `(.L_x_49) ;  /* 0x0000008c00f08947 */ /* 0x002fea0003800000 */
.L_x_160:
[----:B------:R-:W-:Y:S01]  /*2c80*/  ULEA UR4, UR5, UR6, 0x3 ;  /* 0x0000000605047291 */ /* 0x000fe2000f8e18ff */
[----:B------:R-:W-:Y:S02]  /*2c90*/  PRMT R4, RZ, 0x654, R4 ;  /* 0x00000654ff047816 */ /* 0x000fe40000000004 */
[----:B-1----:R-:W-:Y:S01]  /*2ca0*/  SHF.L.U32 R5, R12, 0x1f, RZ ;  /* 0x0000001f0c057819 */ /* 0x002fe200000006ff */
[----:B------:R-:W-:Y:S01]  /*2cb0*/  UIADD3 UR7, UPT, UPT, UR4, 0xa0, URZ ;  /* 0x000000a004077890 */ /* 0x000fe2000fffe0ff */
[----:B------:R1:W-:Y:S05]  /*2cc0*/  SYNCS.ARRIVE.TRANS64.RED.A1T0 RZ, [R4+URZ], RZ ;  /* 0x000000ff04ff79a7 */ /* 0x0003ea00081004ff */
[----:B------:R-:W-:Y:S01]  /*2cd0*/  IMAD.U32 R7, RZ, RZ, UR7 ;  /* 0x00000007ff077e24 */ /* 0x000fe2000f8e00ff */
[----:B------:R-:W2:Y:S04]  /*2ce0*/  SYNCS.PHASECHK.TRANS64.TRYWAIT P0, [UR4+0xb0], R5 ;  /* 0x0000b005ff0075a7 */ /* 0x000ea80008001104 */
[----:B------:R-:W-:Y:S01]  /*2cf0*/  PRMT R6, R0, 0x654, R7 ;  /* 0x0000065400067816 */ /* 0x000fe20000000007 */
[----:B-1----:R-:W-:Y:S01]  /*2d00*/  @!P2 IMAD.MOV.U32 R4, RZ, RZ, 0x10 ;  /* 0x00000010ff04a424 */ /* 0x002fe200078e00ff */
[----:B--2---:R-:W-:Y:S06]  /*2d10*/  @!P0 BRA `(.L_x_50) ;  /* 0x0000008c00dc8947 */ /* 0x004fec0003800000 */
.L_x_162:
[----:B------:R-:W-:Y:S01]  /*2d20*/  ULEA UR8, UR5, UR6, 0x4 ;  /* 0x0000000605087291 */ /* 0x000fe2000f8e20ff */
[----:B------:R-:W-:Y:S01]  /*2d30*/  SEL R3, R6, R3, !P2 ;  /* 0x0000000306037207 */ /* 0x000fe20005000000 */
[----:B------:R-:W-:Y:S01]  /*2d40*/  UIADD3 UR9, UPT, UPT, UR4, 0xa0, URZ ;  /* 0x000000a004097890 */ /* 0x000fe2000fffe0ff */
[----:B-1----:R-:W-:Y:S01]  /*2d50*/  LEA R2, R11, UR6, 0x3 ;  /* 0x000000060b027c11 */ /* 0x002fe2000f8e18ff */
[----:B------:R-:W-:Y:S01]  /*2d60*/  UIADD3 UR8, UPT, UPT, UR8, 0x110, URZ ;  /* 0x0000011008087890 */ /* 0x000fe2000fffe0ff */
[----:B------:R-:W-:Y:S01]  /*2d70*/  SHF.L.U32 R5, R10, 0x1f, RZ ;  /* 0x0000001f0a057819 */ /* 0x000fe200000006ff */
[----:B------:R1:W-:Y:S01]  /*2d80*/  @!P2 SYNCS.ARRIVE.TRANS64.RED RZ, [R3+URZ], R4 ;  /* 0x0000000403ffa9a7 */ /* 0x0003e200080004ff */
[----:B------:R-:W-:Y:S01]  /*2d90*/  UIADD3 UR4, UPT, UPT, UR5, 0x1, URZ ;  /* 0x0000000105047890 */ /* 0x000fe2000fffe0ff */
[----:B------:R-:W-:-:S03]  /*2da0*/  VIADD R8, R8, 0x1 ;  /* 0x0000000108087836 */ /* 0x000fc60000000000 */
[----:B------:R-:W-:Y:S02]  /*2db0*/  UISETP.NE.AND UP0, UPT, UR4, 0x2, UPT ;  /* 0x000000020400788c */ /* 0x000fe4000bf05270 */
[----:B------:R-:W-:Y:S06]  /*2dc0*/  UGETNEXTWORKID.BROADCAST [UR8], [UR9] ;  /* 0x00000000080073ca */ /* 0x000fec0008000100 */
[----:B------:R-:W-:Y:S01]  /*2dd0*/  USEL UR7, URZ, 0x1, UP0 ;  /* 0x00000001ff077887 */ /* 0x000fe20008000000 */
[----:B------:R-:W-:Y:S01]  /*2de0*/  ISETP.NE.AND P0, PT, R8, 0x2, PT ;  /* 0x000000020800780c */ /* 0x000fe20003f05270 */
[----:B------:R-:W-:Y:S01]  /*2df0*/  USEL UR5, UR4, URZ, UP0 ;  /* 0x000000ff04057287 */ /* 0x000fe20008000000 */
[----:B------:R-:W2:Y:S03]  /*2e00*/  SYNCS.PHASECHK.TRANS64.TRYWAIT P1, [R2+URZ+0xa0], R5 ;  /* 0x0000a005020075a7 */ /* 0x000ea600080211ff */
[----:B------:R-:W-:Y:S01]  /*2e10*/  LOP3.LUT R12, R12, UR7, RZ, 0x3c, !PT ;  /* 0x000000070c0c7c12 */ /* 0x000fe2000f8e3cff */
[----:B-12---:R-:W-:Y:S07]  /*2e20*/  @!P1 BRA `(.L_x_51) ;  /* 0x0000008c00b09947 */ /* 0x006fee0003800000 */
.L_x_163:
[C---:B------:R-:W-:Y:S01]  /*2e30*/  LEA R4, R11.reuse, UR6, 0x4 ;  /* 0x000000060b047c11 */ /* 0x040fe2000f8e20ff */
[----:B-1----:R-:W-:Y:S01]  /*2e40*/  VIADD R2, R2, 0xb0 ;  /* 0x000000b002027836 */ /* 0x002fe20000000000 */
[----:B------:R-:W-:Y:S01]  /*2e50*/  SEL R8, R8, RZ, P0 ;  /* 0x000000ff08087207 */ /* 0x000fe20000000000 */
[----:B------:R-:W-:-:S03]  /*2e60*/  VIADD R11, R11, 0x1 ;  /* 0x000000010b0b7836 */ /* 0x000fc60000000000 */
[----:B------:R-:W1:Y:S01]  /*2e70*/  LDS.128 R4, [R4+0x110] ;  /* 0x0001100004047984 */ /* 0x000e620000000c00 */
[----:B------:R-:W-:Y:S02]  /*2e80*/  PRMT R2, RZ, 0x654, R2 ;  /* 0x00000654ff027816 */ /* 0x000fe40000000002 */
[C---:B------:R-:W-:Y:S01]  /*2e90*/  ISETP.NE.AND P1, PT, R11.reuse, 0x2, PT ;  /* 0x000000020b00780c */ /* 0x040fe20003f25270 */
[----:B------:R-:W-:Y:S01]  /*2ea0*/  @!PT LDS RZ, [RZ] ;  /* 0x00000000fffff984 */ /* 0x000fe20000000800 */
[----:B------:R-:W-:Y:S01]  /*2eb0*/  @!PT LDS RZ, [RZ] ;  /* 0x00000000fffff984 */ /* 0x000fe20000000800 */
[----:B------:R-:W-:Y:S01]  /*2ec0*/  @!PT LDS RZ, [RZ] ;  /* 0x00000000fffff984 */ /* 0x000fe20000000800 */
[----:B------:R-:W-:Y:S01]  /*2ed0*/  @!PT LDS RZ, [RZ] ;  /* 0x00000000fffff984 */ /* 0x000fe20000000800 */
[----:B------:R2:W-:Y:S06]  /*2ee0*/  MEMBAR.ALL.CTA ;  /* 0x0000000000007992 */ /* 0x0005ec0000008000 */
[----:B--2---:R-:W2:Y:S01]  /*2ef0*/  FENCE.VIEW.ASYNC.S ;  /* 0x00000000000073c6 */ /* 0x004ea20000000000 */
[----:B------:R-:W-:Y:S01]  /*2f00*/  SEL R11, R11, RZ, P1 ;  /* 0x000000ff0b0b7207 */ /* 0x000fe20000800000 */
[----:B--2---:R2:W-:Y:S01]  /*2f10*/  SYNCS.ARRIVE.TRANS64.RED.A1T0 RZ, [R2+URZ], RZ ;  /* 0x000000ff02ff79a7 */ /* 0x0045e200081004ff */
[----:B-1----:R-:W-:-:S02]  /*2f20*/  LOP3.LUT P3, RZ, R6, 0x1, RZ, 0xc0, !PT ;  /* 0x0000000106ff7812 */ /* 0x002fc4000786c0ff */
[----:B------:R-:W-:-:S04]  /*2f30*/  SEL R5, RZ, 0x1, P1 ;  /* 0x00000001ff057807 */ /* 0x000fc80000800000 */
[----:B------:R-:W-:Y:S02]  /*2f40*/  LOP3.LUT R10, R10, R5, RZ, 0x3c, !PT ;  /* 0x000000050a0a7212 */ /* 0x000fe400078e3cff */
[----:B--2---:R-:W-:-:S04]  /*2f50*/  SEL R2, RZ, 0x1, P0 ;  /* 0x00000001ff027807 */ /* 0x004fc80000000000 */
[----:B------:R-:W-:Y:S01]  /*2f60*/  LOP3.LUT R9, R9, R2, RZ, 0x3c, !PT ;  /* 0x0000000209097212 */ /* 0x000fe200078e3cff */
[----:B------:R-:W-:Y:S06]  /*2f70*/  @P3 BRA `(.L_x_52) ;  /* 0xfffffffc002c3947 */ /* 0x000fec000383ffff */
[----:B------:R-:W-:Y:S01]  /*2f80*/  ULEA UR4, UR5, UR6, 0x3 ;  /* 0x0000000605047291 */ /* 0x000fe2000f8e18ff */
[----:B------:R-:W-:-:S08]  /*2f90*/  SHF.L.U32 R3, R12, 0x1f, RZ ;  /* 0x0000001f0c037819 */ /* 0x000fd000000006ff */
[----:B------:R-:W1:Y:S02]  /*2fa0*/  SYNCS.PHASECHK.TRANS64 P0, [UR4+0xb0], R3 ;  /* 0x0000b003ff0075a7 */ /* 0x000e640008001004 */
[----:B-1----:R-:W-:Y:S05]  /*2fb0*/  @P0 BRA `(.L_x_53) ;  /* 0x0000000000080947 */ /* 0x002fea0003800000 */
[----:B------:R-:W1:Y:S02]  /*2fc0*/  SYNCS.PHASECHK.TRANS64.TRYWAIT P0, [UR4+0xb0], R3 ;  /* 0x0000b003ff0075a7 */ /* 0x000e640008001104 */
[----:B-1----:R-:W-:Y:S05]  /*2fd0*/  @!P0 BRA `(.L_x_54) ;  /* 0x0000008c00588947 */ /* 0x002fea0003800000 */
.L_x_53:
[----:B------:R-:W-:-:S04]  /*2fe0*/  UIADD3 UR7, UPT, UPT, UR5, 0x1, URZ ;  /* 0x0000000105077890 */ /* 0x000fc8000fffe0ff */
[----:B------:R-:W-:-:S04]  /*2ff0*/  UISETP.NE.AND UP0, UPT, UR7, 0x2, UPT ;  /* 0x000000020700788c */ /* 0x000fc8000bf05270 */
[----:B------:R-:W-:Y:S02]  /*3000*/  USEL UR8, URZ, 0x1, UP0 ;  /* 0x00000001ff087887 */ /* 0x000fe40008000000 */
[----:B------:R-:W-:-:S04]  /*3010*/  USEL UR7, UR7, URZ, UP0 ;  /* 0x000000ff07077287 */ /* 0x000fc80008000000 */
[----:B------:R-:W-:Y:S01]  /*3020*/  ULEA UR7, UR7, UR6, 0x3 ;  /* 0x0000000607077291 */ /* 0x000fe2000f8e18ff */
[----:B-1----:R-:W-:-:S04]  /*3030*/  LOP3.LUT R3, R12, UR8, RZ, 0x3c, !PT ;  /* 0x000000080c037c12 */ /* 0x002fc8000f8e3cff */
[----:B------:R-:W-:-:S04]  /*3040*/  SHF.L.U32 R0, R3, 0x1f, RZ ;  /* 0x0000001f03007819 */ /* 0x000fc800000006ff */
[----:B------:R-:W1:Y:S02]  /*3050*/  SYNCS.PHASECHK.TRANS64 P0, [UR7+0xb0], R0 ;  /* 0x0000b000ff0075a7 */ /* 0x000e640008001007 */
[----:B-1----:R-:W-:Y:S05]  /*3060*/  @P0 EXIT ;  /* 0x000000000000094d */ /* 0x002fea0003800000 */
[----:B------:R-:W-:Y:S02]  /*3070*/  SHF.L.U32 R3, R3, 0x1f, RZ ;  /* 0x0000001f03037819 */ /* 0x000fe400000006ff */
[----:B------:R-:W-:-:S07]  /*3080*/  MOV R0, UR7 ;  /* 0x0000000700007c02 */ /* 0x000fce0008000f00 */
.L_x_55:
[----:B-1----:R1:W2:Y:S02]  /*3090*/  SYNCS.PHASECHK.TRANS64.TRYWAIT P0, [R0+URZ+0xb0], R3 ;  /* 0x0000b003000075a7 */ /* 0x0022a400080011ff */
[----:B--2---:R-:W-:Y:S05]  /*30a0*/  @!P0 NANOSLEEP.SYNCS 0x989680 ;  /* 0x009896800000895d */ /* 0x004fea0003900000 */
[----:B------:R-:W2:Y:S02]  /*30b0*/  @!P0 SYNCS.PHASECHK.TRANS64 P0, [R0+URZ+0xb0], R3 ;  /* 0x0000b003000085a7 */ /* 0x000ea400080010ff */
[----:B--2---:R-:W-:Y:S05]  /*30c0*/  @P0 EXIT ;  /* 0x000000000000094d */ /* 0x004fea0003800000 */
[----:B------:R-:W-:Y:S05]  /*30d0*/  BRA `(.L_x_55) ;  /* 0xfffffffc00ec7947 */ /* 0x000fea000383ffff */
.L_x_48:
[----:B------:R-:W-:Y:S05]  /*30e0*/  BRA.U UP4, `(.L_x_56) ;  /* 0x0000001104587547 */ /* 0x000fea000b800000 */
[----:B------:R-:W-:Y:S01]  /*30f0*/  UMOV UR4, 0x40 ;  /* 0x0000004000047882 */ /* 0x000fe20000000000 */
[----:B------:R-:W-:Y:S01]  /*3100*/  NOP ;  /* 0x0000000000007918 */ /* 0x000fe20000000000 */
[----:B------:R-:W-:Y:S01]  /*3110*/  ULEA UR5, UR47, UR4, 0x18 ;  /* 0x000000042f057291 */ /* 0x000fe2000f8ec0ff */
[----:B------:R-:W-:Y:S02]  /*3120*/  UMOV UR6, 0x400 ;  /* 0x0000040000067882 */ /* 0x000fe40000000000 */
[----:B------:R-:W-:-:S06]  /*3130*/  ULEA UR6, UR47, UR6, 0x18 ;  /* 0x000000062f067291 */ /* 0x000fcc000f8ec0ff */
[----:B------:R-:W1:Y:S02]  /*3140*/  LDS.U8 R0, [UR5+0x1c] ;  /* 0x00001c05ff007984 */ /* 0x000e640008000000 */
[----:B-1----:R-:W-:-:S13]  /*3150*/  ISETP.NE.AND P0, PT, R0, RZ, PT ;  /* 0x000000ff0000720c */ /* 0x002fda0003f05270 */
[----:B------:R-:W-:Y:S05]  /*3160*/  @P0 BRA `(.L_x_57) ;  /* 0x0000000400080947 */ /* 0x000fea0003800000 */
[----:B------:R-:W-:Y:S02]  /*3170*/  UISETP.NE.U32.AND UP1, UPT, UR33, 0x1, UPT ;  /* 0x000000012100788c */ /* 0x000fe4000bf25070 */
[----:B------:R-:W-:-:S07]  /*3180*/  UIADD3 UR7, UPT, UPT, UR5, 0x8, URZ ;  /* 0x0000000805077890 */ /* 0x000fce000fffe0ff */
[----:B------:R-:W-:Y:S05]  /*3190*/  BRA.U !UP1, `(.L_x_58) ;  /* 0x00000001099c7547 */ /* 0x000fea000b800000 */
[----:B------:R-:W-:Y:S01]  /*31a0*/  ELECT P0, URZ, PT ;  /* 0x0000000000ff782f */ /* 0x000fe20003800000 */
[----:B------:R-:W-:-:S12]  /*31b0*/  BSSY B0, `(.L_x_58) ;  /* 0x0000025000007945 */ /* 0x000fd80003800000 */
[----:B------:R-:W-:Y:S05]  /*31c0*/  @!P0 BRA `(.L_x_59) ;  /* 0x00000000008c8947 */ /* 0x000fea0003800000 */
[----:B------:R-:W-:-:S05]  /*31d0*/  UMOV UR4, 0x10 ;  /* 0x0000001000047882 */ /* 0x000fca0000000000 */
[----:B------:R-:W-:Y:S04]  /*31e0*/  DEPBAR.LE SB1, 0x36 ;  /* 0x00009d800000791a */ /* 0x000fe80000000000 */
[----:B------:R-:W1:Y:S02]  /*31f0*/  UTCATOMSWS.2CTA.FIND_AND_SET.ALIGN UP0, UR4, UR4 ;  /* 0x00000004000475e3 */ /* 0x000e640008200800 */
[----:B-1----:R-:W-:Y:S01]  /*3200*/  MOV R11, UR4 ;  /* 0x00000004000b7c02 */ /* 0x002fe20008000f00 */
[----:B------:R-:W-:Y:S06]  /*3210*/  BRA.U UP0, `(.L_x_60) ;  /* 0x0000000100187547 */ /* 0x000fec000b800000 */
.L_x_61:
[----:B------:R-:W-:Y:S05]  /*3220*/  NANOSLEEP 0x64 ;  /* 0x000000640000795d */ /* 0x000fea0003800000 */
[----:B------:R-:W-:-:S05]  /*3230*/  UMOV UR4, 0x10 ;  /* 0x0000001000047882 */ /* 0x000fca0000000000 */
[----:B------:R-:W-:Y:S04]  /*3240*/  DEPBAR.LE SB1, 0x36 ;  /* 0x00009d800000791a */ /* 0x000fe80000000000 */
[----:B------:R-:W1:Y:S02]  /*3250*/  UTCATOMSWS.2CTA.FIND_AND_SET.ALIGN UP0, UR4, UR4 ;  /* 0x00000004000475e3 */ /* 0x000e640008200800 */
[----:B-1----:R-:W-:Y:S01]  /*3260*/  MOV R11, UR4 ;  /* 0x00000004000b7c02 */ /* 0x002fe20008000f00 */
[----:B------:R-:W-:Y:S05]  /*3270*/  BRA.U !UP0, `(.L_x_61) ;  /* 0xfffffffd08e87547 */ /* 0x000fea000b83ffff */
.L_x_60:
[----:B------:R-:W1:Y:S01]  /*3280*/  LDS R7, [UR5+0x10] ;  /* 0x00001005ff077984 */ /* 0x000e620008000800 */
[----:B------:R-:W-:Y:S01]  /*3290*/  IMAD.U32 R5, RZ, RZ, UR6 ;  /* 0x00000006ff057e24 */ /* 0x000fe2000f8e00ff */
[----:B------:R-:W-:-:S03]  /*32a0*/  MOV R4, UR34 ;  /* 0x0000002200047c02 */ /* 0x000fc60008000f00 */
[----:B------:R-:W-:Y:S01]  /*32b0*/  VIADD R5, R5, 0x130 ;  /* 0x0000013005057836 */ /* 0x000fe20000000000 */
[----:B-1----:R-:W-:-:S04]  /*32c0*/  SHF.L.U32 R7, R7, 0x1f, RZ ;  /* 0x0000001f07077819 */ /* 0x002fc800000006ff */
[----:B------:R-:W1:Y:S02]  /*32d0*/  SYNCS.PHASECHK.TRANS64.TRYWAIT P0, [UR5+0x8], R7 ;  /* 0x00000807ff0075a7 */ /* 0x000e640008001105 */
[----:B-1----:R-:W-:Y:S05]  /*32e0*/  @P0 BRA `(.L_x_62) ;  /* 0x0000000000080947 */ /* 0x002fea0003800000 */
[----:B------:R-:W1:Y:S02]  /*32f0*/  SYNCS.PHASECHK.TRANS64.TRYWAIT P0, [UR5+0x8], R7 ;  /* 0x00000807ff0075a7 */ /* 0x000e640008001105 */
[----:B-1----:R-:W-:Y:S05]  /*3300*/  @!P0 BRA `(.L_x_63) ;  /* 0x0000008800a48947 */ /* 0x002fea0003800000 */
.L_x_62:
[----:B-1----:R-:W-:Y:S01]  /*3310*/  HFMA2 R0, -RZ, RZ, 0, 5.9604644775390625e-08 ;  /* 0x00000001ff007431 */ /* 0x002fe200000001ff */
[----:B------:R-:W-:Y:S01]  /*3320*/  UPRMT UR4, UR34, 0x654, UR7 ;  /* 0x0000065422047896 */ /* 0x000fe20008000007 */
[----:B------:R-:W-:Y:S01]  /*3330*/  IMAD.MOV.U32 R8, RZ, RZ, 0xffff ;  /* 0x0000ffffff087424 */ /* 0x000fe200078e00ff */
[----:B------:R-:W-:Y:S01]  /*3340*/  PRMT R4, R4, 0x654, R5 ;  /* 0x0000065404047816 */ /* 0x000fe20000000005 */
[----:B------:R-:W-:Y:S02]  /*3350*/  IMAD.MOV.U32 R6, RZ, RZ, 0x4 ;  /* 0x00000004ff067424 */ /* 0x000fe400078e00ff */
[----:B------:R-:W-:Y:S01]  /*3360*/  IMAD.SHL.U32 R9, R11, 0x20, RZ ;  /* 0x000000200b097824 */ /* 0x000fe200078e00ff */
[----:B------:R-:W-:Y:S02]  /*3370*/  MOV R5, UR4 ;  /* 0x0000000400057c02 */ /* 0x000fe40008000f00 */
[-C--:B------:R-:W-:Y:S01]  /*3380*/  SHF.L.U32 R8, R8, R11.reuse, RZ ;  /* 0x0000000b08087219 */ /* 0x080fe200000006ff */
[----:B------:R1:W-:Y:S01]  /*3390*/  SYNCS.ARRIVE.TRANS64.RED RZ, [UR4], R6 ;  /* 0x00000006ffff79a7 */ /* 0x0003e20008000404 */
[----:B------:R-:W-:Y:S01]  /*33a0*/  SHF.L.U32 R7, R0, R11, RZ ;  /* 0x0000000b00077219 */ /* 0x000fe200000006ff */
[----:B------:R1:W-:Y:S04]  /*33b0*/  STS [UR6+0x130], R9 ;  /* 0x00013009ff007988 */ /* 0x0003e80008000806 */
[----:B------:R1:W-:Y:S04]  /*33c0*/  STAS [R4.64], R11 ;  /* 0x0000000b04007dbd */ /* 0x0003e8000c0008ff */
[----:B------:R1:W-:Y:S04]  /*33d0*/  ATOMS.OR RZ, [UR5+0x14], R8 ;  /* 0x00001408ffff798c */ /* 0x0003e8000b000005 */
[----:B------:R1:W-:Y:S04]  /*33e0*/  ATOMS.OR RZ, [UR5+0x18], R7 ;  /* 0x00001807ffff798c */ /* 0x0003e8000b000005 */
[----:B------:R1:W-:Y:S02]  /*33f0*/  ATOMS.XOR RZ, [UR5+0x10], R0 ;  /* 0x00001000ffff798c */ /* 0x0003e4000b800005 */
.L_x_59:
[----:B------:R-:W-:Y:S05]  /*3400*/  BSYNC B0 ;  /* 0x0000000000007941 */ /* 0x000fea0003800000 */
.L_x_58:
[----:B------:R-:W-:Y:S05]  /*3410*/  BRA.U UP1, `(.L_x_64) ;  /* 0x00000001016c7547 */ /* 0x000fea000b800000 */
[----:B------:R-:W-:-:S03]  /*3420*/  UMOV UR4, 0xffffffff ;  /* 0xffffffff00047882 */ /* 0x000fc60000000000 */
[----:B------:R-:W-:Y:S05]  /*3430*/  BRA.DIV UR4, `(.L_x_65) ;  /* 0x0000008a04707947 */ /* 0x000fea000b800000 */
[----:B------:R-:W-:-:S13]  /*3440*/  ELECT P6, URZ, PT ;  /* 0x0000000000ff782f */ /* 0x000fda00038c0000 */
.L_x_167:
[----:B------:R-:W-:Y:S05]  /*3450*/  @!P6 BRA `(.L_x_64) ;  /* 0x00000000005ce947 */ /* 0x000fea0003800000 */
[----:B-1----:R-:W1:Y:S02]  /*3460*/  LDS R5, [UR5+0x10] ;  /* 0x00001005ff057984 */ /* 0x002e640008000800 */
[----:B-1----:R-:W-:-:S04]  /*3470*/  SHF.L.U32 R5, R5, 0x1f, RZ ;  /* 0x0000001f05057819 */ /* 0x002fc800000006ff */
[----:B------:R-:W1:Y:S02]  /*3480*/  SYNCS.PHASECHK.TRANS64.TRYWAIT P0, [UR5+0x8], R5 ;  /* 0x00000805ff0075a7 */ /* 0x000e640008001105 */
[----:B-1----:R-:W-:Y:S05]  /*3490*/  @P0 BRA `(.L_x_66) ;  /* 0x0000000000080947 */ /* 0x002fea0003800000 */
[----:B------:R-:W1:Y:S02]  /*34a0*/  SYNCS.PHASECHK.TRANS64.TRYWAIT P0, [UR5+0x8], R5 ;  /* 0x00000805ff0075a7 */ /* 0x000e640008001105 */
[----:B-1----:R-:W-:Y:S05]  /*34b0*/  @!P0 BRA `(.L_x_67) ;  /* 0x0000008800708947 */ /* 0x002fea0003800000 */
.L_x_66:
[----:B------:R-:W2:Y:S01]  /*34c0*/  LDS R7, [UR6+0x130] ;  /* 0x00013006ff077984 */ /* 0x000ea20008000800 */
[----:B-1----:R-:W-:Y:S02]  /*34d0*/  HFMA2 R0, -RZ, RZ, 0, 5.9604644775390625e-08 ;  /* 0x00000001ff007431 */ /* 0x002fe400000001ff */
[----:B------:R-:W-:Y:S01]  /*34e0*/  IMAD.MOV.U32 R4, RZ, RZ, 0xffff ;  /* 0x0000ffffff047424 */ /* 0x000fe200078e00ff */
[----:B------:R-:W-:Y:S01]  /*34f0*/  UPRMT UR4, UR34, 0x654, UR7 ;  /* 0x0000065422047896 */ /* 0x000fe20008000007 */
[----:B--2---:R-:W-:-:S03]  /*3500*/  IMAD.SHL.U32 R5, R7, 0x20, RZ ;  /* 0x0000002007057824 */ /* 0x004fc600078e00ff */
[-C--:B------:R-:W-:Y:S02]  /*3510*/  SHF.L.U32 R4, R4, R7.reuse, RZ ;  /* 0x0000000704047219 */ /* 0x080fe400000006ff */
[----:B------:R-:W-:Y:S01]  /*3520*/  SHF.L.U32 R7, R0, R7, RZ ;  /* 0x0000000700077219 */ /* 0x000fe200000006ff */
[----:B------:R2:W-:Y:S04]  /*3530*/  STS [UR6+0x130], R5 ;  /* 0x00013005ff007988 */ /* 0x0005e80008000806 */
[----:B------:R2:W-:Y:S04]  /*3540*/  ATOMS.OR RZ, [UR5+0x14], R4 ;  /* 0x00001404ffff798c */ /* 0x0005e8000b000005 */
[----:B------:R2:W-:Y:S01]  /*3550*/  ATOMS.OR RZ, [UR5+0x18], R7 ;  /* 0x00001807ffff798c */ /* 0x0005e2000b000005 */
[----:B------:R-:W-:Y:S03]  /*3560*/  SYNCS.ARRIVE.TRANS64.RED.A1T0 RZ, [UR4], RZ ;  /* 0x000000ffffff79a7 */ /* 0x000fe60008100404 */
[----:B------:R2:W-:Y:S01]  /*3570*/  ATOMS.XOR RZ, [UR5+0x10], R0 ;  /* 0x00001000ffff798c */ /* 0x0005e2000b800005 */
[----:B------:R-:W-:Y:S05]  /*3580*/  BRA `(.L_x_64) ;  /* 0x0000000000107947 */ /* 0x000fea0003800000 */
.L_x_57:
[----:B------:R-:W-:Y:S02]  /*3590*/  MOV R0, 0xffffffff ;  /* 0xffffffff00007802 */ /* 0x000fe40000000f00 */
[----:B------:R-:W-:-:S03]  /*35a0*/  MOV R4, 0x35d0 ;  /* 0x000035d000047802 */ /* 0x000fc60000000f00 */
[----:B------:R1:W-:Y:S04]  /*35b0*/  STS [UR6+0x130], R0 ;  /* 0x00013000ff007988 */ /* 0x0003e80008000806 */
[----:B-1---5:R-:W-:Y:S05]  /*35c0*/  CALL.REL.NOINC `($__internal_1_$__cuda_sm10x_tcgen05_guardrail_trap_phase_invalid_during_alloc) ;  /* 0x0000009000147944 */ /* 0x022fea0003c00000 */
.L_x_64:
[----:B------:R-:W-:Y:S05]  /*35d0*/  WARPSYNC.ALL ;  /* 0x0000000000007948 */ /* 0x000fea0003800000 */
[----:B------:R-:W3:Y:S01]  /*35e0*/  S2UR UR4, SR_CgaCtaId ;  /* 0x00000000000479c3 */ /* 0x000ee20000008800 */
[----:B------:R-:W-:Y:S01]  /*35f0*/  UMOV UR17, 0x400 ;  /* 0x0000040000117882 */ /* 0x000fe20000000000 */
[----:B------:R-:W-:-:S06]  /*3600*/  NOP ;  /* 0x0000000000007918 */ /* 0x000fcc0000000000 */
[----:B------:R-:W-:Y:S06]  /*3610*/  BAR.ARV 0x6, 0xa0 ;  /* 0x0182800000007b1d */ /* 0x000fec0000002000 */
[----:B------:R-:W4:Y:S01]  /*3620*/  LDCU UR6, c[0x0][0x38c] ;  /* 0x00007180ff0677ac */ /* 0x000f220008000800 */
[----:B------:R-:W-:Y:S01]  /*3630*/  LOP3.LUT R3, R3, 0xffff, RZ, 0xc0, !PT ;  /* 0x0000ffff03037812 */ /* 0x000fe200078ec0ff */
[----:B-1----:R-:W-:Y:S01]  /*3640*/  IMAD.MOV.U32 R9, RZ, RZ, 0x1 ;  /* 0x00000001ff097424 */ /* 0x002fe200078e00ff */
[----:B------:R-:W-:Y:S01]  /*3650*/  LOP3.LUT R2, R2, 0xffff, RZ, 0xc0, !PT ;  /* 0x0000ffff02027812 */ /* 0x000fe200078ec0ff */
[----:B------:R-:W-:Y:S01]  /*3660*/  IMAD.MOV.U32 R8, RZ, RZ, RZ ;  /* 0x000000ffff087224 */ /* 0x000fe200078e00ff */
[----:B------:R-:W-:Y:S01]  /*3670*/  R2UR UR20, R3 ;  /* 0x00000000031472ca */ /* 0x000fe200000e0000 */
[----:B------:R-:W-:Y:S01]  /*3680*/  UMOV UR24, URZ ;  /* 0x000000ff00187c82 */ /* 0x000fe20008000000 */
[----:B------:R-:W-:-:S02]  /*3690*/  R2UR UR30, R2 ;  /* 0x00000000021e72ca */ /* 0x000fc400000e0000 */
[----:B------:R-:W-:Y:S01]  /*36a0*/  CS2R R2, SRZ ;  /* 0x0000000000027805 */ /* 0x000fe2000001ff00 */
[----:B------:R-:W-:Y:S01]  /*36b0*/  UMOV UR15, URZ ;  /* 0x000000ff000f7c82 */ /* 0x000fe20008000000 */
[----:B---3--:R-:W-:Y:S01]  /*36c0*/  ULEA UR17, UR4, UR17, 0x18 ;  /* 0x0000001104117291 */ /* 0x008fe2000f8ec0ff */
[----:B------:R-:W-:Y:S01]  /*36d0*/  UMOV UR14, URZ ;  /* 0x000000ff000e7c82 */ /* 0x000fe20008000000 */
[----:B------:R-:W-:Y:S02]  /*36e0*/  UISETP.NE.AND UP3, UPT, UR33, URZ, UPT ;  /* 0x000000ff2100728c */ /* 0x000fe4000bf65270 */
[----:B------:R-:W-:Y:S02]  /*36f0*/  UIADD3 UR5, UPT, UPT, UR17, 0x10800, URZ ;  /* 0x0001080011057890 */ /* 0x000fe4000fffe0ff */
[----:B------:R-:W-:-:S03]  /*3700*/  UIADD3 UR4, UPT, UPT, UR17, 0x1a800, URZ ;  /* 0x0001a80011047890 */ /* 0x000fc6000fffe0ff */
[----:B--2---:R-:W1:Y:S01]  /*3710*/  LDS R0, [UR17+0x130] ;  /* 0x00013011ff007984 */ /* 0x004e620008000800 */
[----:B----4-:R-:W-:Y:S02]  /*3720*/  UIADD3 UR6, UPT, UPT, UR6, 0x1f, URZ ;  /* 0x0000001f06067890 */ /* 0x010fe4000fffe0ff */
[----:B------:R-:W-:Y:S02]  /*3730*/  USHF.R.U32.HI UR5, URZ, 0x4, UR5 ;  /* 0x00000004ff057899 */ /* 0x000fe40008011605 */
[----:B------:R-:W-:Y:S02]  /*3740*/  USHF.R.S32.HI UR25, URZ, 0x1f, UR6 ;  /* 0x0000001fff197899 */ /* 0x000fe40008011406 */
[----:B------:R-:W-:Y:S02]  /*3750*/  USHF.R.U32.HI UR4, URZ, 0x4, UR4 ;  /* 0x00000004ff047899 */ /* 0x000fe40008011604 */
[----:B------:R-:W-:Y:S02]  /*3760*/  ULEA.HI UR25, UR25, UR6, URZ, 0x5 ;  /* 0x0000000619197291 */ /* 0x000fe4000f8f28ff */
[----:B------:R-:W-:-:S02]  /*3770*/  ULOP3.LUT UR5, UR5, 0x3fff, URZ, 0xc0, !UPT ;  /* 0x00003fff05057892 */ /* 0x000fc4000f8ec0ff */
[----:B------:R-:W-:Y:S02]  /*3780*/  USHF.R.S32.HI UR25, URZ, 0x5, UR25 ;  /* 0x00000005ff197899 */ /* 0x000fe40008011419 */
[----:B------:R-:W-:Y:S02]  /*3790*/  ULOP3.LUT UR22, UR4, 0x3fff, URZ, 0xc0, !UPT ;  /* 0x00003fff04167892 */ /* 0x000fe4000f8ec0ff */
[----:B------:R-:W-:Y:S02]  /*37a0*/  UISETP.LT.AND UP0, UPT, UR25, 0x1, UPT ;  /* 0x000000011900788c */ /* 0x000fe4000bf01270 */
[----:B------:R-:W-:Y:S02]  /*37b0*/  ULOP3.LUT UR21, UR5, 0x10000, URZ, 0xfc, !UPT ;  /* 0x0001000005157892 */ /* 0x000fe4000f8efcff */
[----:B------:R-:W-:Y:S02]  /*37c0*/  ULOP3.LUT UR22, UR22, 0x10000, URZ, 0xfc, !UPT ;  /* 0x0001000016167892 */ /* 0x000fe4000f8efcff */
[----:B------:R-:W-:Y:S01]  /*37d0*/  USEL UR31, UR25, 0x1, !UP0 ;  /* 0x00000001191f7887 */ /* 0x000fe2000c000000 */
[----:B------:R-:W-:Y:S01]  /*37e0*/  UMOV UR28, 0x0 ;  /* 0x00000000001c7882 */ /* 0x000fe20000000000 */
[----:B------:R-:W-:Y:S01]  /*37f0*/  UMOV UR29, 0x10400490 ;  /* 0x10400490001d7882 */ /* 0x000fe20000000000 */
[----:B------:R-:W-:Y:S01]  /*3800*/  UMOV UR26, 0x0 ;  /* 0x00000000001a7882 */ /* 0x000fe20000000000 */
[----:B------:R-:W-:Y:S01]  /*3810*/  UMOV UR27, 0x10400490 ;  /* 0x10400490001b7882 */ /* 0x000fe20000000000 */
[----:B-1----:R-:W-:-:S15]  /*3820*/  R2UR UR32, R0 ;  /* 0x00000000002072ca */ /* 0x002fde00000e0000 */
.L_x_75:
[C---:B------:R-:W-:Y:S02]  /*3830*/  LEA R0, R8.reuse, UR17, 0x3 ;  /* 0x0000001108007c11 */ /* 0x040fe4000f8e18ff */
[----:B------:R-:W-:Y:S02]  /*3840*/  SHF.L.U32 R5, R3, 0x1f, RZ ;  /* 0x0000001f03057819 */ /* 0x000fe400000006ff */
[----:B------:R-:W-:Y:S02]  /*3850*/  LEA R4, R8, UR17, 0x4 ;  /* 0x0000001108047c11 */ /* 0x000fe4000f8e20ff */
[----:B------:R-:W1:Y:S02]  /*3860*/  SYNCS.PHASECHK.TRANS64.TRYWAIT P0, [R0+URZ+0xa0], R5 ;  /* 0x0000a005000075a7 */ /* 0x000e6400080011ff */
[----:B-1-3--:R-:W-:Y:S05]  /*3870*/  @!P0 BRA `(.L_x_68) ;  /* 0x0000008400988947 */ /* 0x00afea0003800000 */
.L_x_168:
[----:B-1----:R-:W1:Y:S01]  /*3880*/  LDS.128 R4, [R4+0x110] ;  /* 0x0001100004047984 */ /* 0x002e620000000c00 */
[----:B------:R-:W-:Y:S02]  /*3890*/  VIADD R0, R0, 0xb0 ;  /* 0x000000b000007836 */ /* 0x000fe40000000000 */
[----:B------:R-:W-:Y:S01]  /*38a0*/  VIADD R8, R8, 0x1 ;  /* 0x0000000108087836 */ /* 0x000fe20000000000 */
[----:B------:R-:W-:Y:S01]  /*38b0*/  @!PT LDS RZ, [RZ] ;  /* 0x00000000fffff984 */ /* 0x000fe20000000800 */
[----:B------:R-:W-:Y:S01]  /*38c0*/  @!PT LDS RZ, [RZ] ;  /* 0x00000000fffff984 */ /* 0x000fe20000000800 */
[----:B------:R-:W-:Y:S01]  /*38d0*/  @!PT LDS RZ, [RZ] ;  /* 0x00000000fffff984 */ /* 0x000fe20000000800 */
[----:B------:R-:W-:Y:S01]  /*38e0*/  @!PT LDS RZ, [RZ] ;  /* 0x00000000fffff984 */ /* 0x000fe20000000800 */
[----:B------:R2:W-:Y:S06]  /*38f0*/  MEMBAR.ALL.CTA ;  /* 0x0000000000007992 */ /* 0x0005ec0000008000 */
[----:B--2---:R-:W2:Y:S01]  /*3900*/  FENCE.VIEW.ASYNC.S ;  /* 0x00000000000073c6 */ /* 0x004ea20000000000 */
[----:B------:R-:W-:-:S04]  /*3910*/  PRMT R0, RZ, 0x654, R0 ;  /* 0x00000654ff007816 */ /* 0x000fc80000000000 */
[----:B--2---:R2:W-:Y:S01]  /*3920*/  SYNCS.ARRIVE.TRANS64.RED.A1T0 RZ, [R0+URZ], RZ ;  /* 0x000000ff00ff79a7 */ /* 0x0045e200081004ff */
[----:B-1----:R-:W-:Y:S01]  /*3930*/  LOP3.LUT P1, RZ, R6, 0x1, RZ, 0xc0, !PT ;  /* 0x0000000106ff7812 */ /* 0x002fe2000782c0ff */
[----:B--2---:R-:W-:-:S12]  /*3940*/  BRA.U UP3, `(.L_x_69) ;  /* 0x0000000103e07547 */ /* 0x004fd8000b800000 */
[----:B------:R-:W1:Y:S01]  /*3950*/  LDCU UR4, c[0x0][0x38c] ;  /* 0x00007180ff0477ac */ /* 0x000e620008000800 */
[----:B------:R-:W-:Y:S02]  /*3960*/  PLOP3.LUT P2, PT, PT, PT, PT, 0x80, 0x8 ;  /* 0x000000000008781c */ /* 0x000fe40003f4f070 */
[----:B------:R-:W-:Y:S01]  /*3970*/  SHF.L.U32 R5, R9, 0x1f, RZ ;  /* 0x0000001f09057819 */ /* 0x000fe200000006ff */
[----:B------:R-:W-:Y:S02]  /*3980*/  ULEA UR23, UR24, UR17, 0x3 ;  /* 0x0000001118177291 */ /* 0x000fe4000f8e18ff */
[----:B------:R-:W-:Y:S02]  /*3990*/  ULEA UR18, UR24, UR32, 0x8 ;  /* 0x0000002018127291 */ /* 0x000fe4000f8e40ff */
[----:B-1----:R-:W-:-:S06]  /*39a0*/  UISETP.GE.AND UP0, UPT, UR4, 0x1, UPT ;  /* 0x000000010400788c */ /* 0x002fcc000bf06270 */
[----:B------:R-:W-:-:S05]  /*39b0*/  PLOP3.LUT P0, PT, PT, PT, UP0, 0x80, 0x8 ;  /* 0x000000000008781c */ /* 0x000fca0003f0f008 */
[----:B------:R-:W-:-:S08]  /*39c0*/  @UP0 ULEA UR4, UR15, UR17, 0x3 ;  /* 0x000000110f040291 */ /* 0x000fd0000f8e18ff */
[----:B------:R-:W-:-:S04]  /*39d0*/  @P0 SHF.L.U32 R0, R2, 0x1f, RZ ;  /* 0x0000001f02000819 */ /* 0x000fc800000006ff */
[----:B------:R1:W2:Y:S01]  /*39e0*/  @P0 SYNCS.PHASECHK.TRANS64.TRYWAIT P2, [UR4], R0 ;  /* 0x00000000ff0005a7 */ /* 0x0002a20008041104 */
[----:B------:R-:W3:Y:S02]  /*39f0*/  SYNCS.PHASECHK.TRANS64.TRYWAIT P0, [UR23+0xd0], R5 ;  /* 0x0000d005ff0075a7 */ /* 0x000ee40008001117 */
[----:B-123--:R-:W-:Y:S05]  /*3a00*/  @!P0 BRA `(.L_x_70) ;  /* 0x0000008400488947 */ /* 0x00efea0003800000 */
.L_x_170:
[----:B------:R-:W-:Y:S01]  /*3a10*/  UMOV UR19, UR14 ;  /* 0x0000000e00137c82 */ /* 0x000fe20008000000 */
[----:B------:R-:W-:Y:S05]  /*3a20*/  BRA.U !UP0, `(.L_x_71) ;  /* 0x0000000108987547 */ /* 0x000fea000b800000 */
[----:B------:R-:W-:Y:S02]  /*3a30*/  UIADD3 UR19, UPT, UPT, UR31, UR14, URZ ;  /* 0x0000000e1f137290 */ /* 0x000fe4000fffe0ff */
[----:B------:R-:W-:Y:S01]  /*3a40*/  UPLOP3.LUT UP2, UPT, UPT, UPT, UPT, 0x40, 0x4 ;  /* 0x000000000004789c */ /* 0x000fe20003f4e870 */
[----:B------:R-:W-:Y:S01]  /*3a50*/  UMOV UR16, UR25 ;  /* 0x0000001900107c82 */ /* 0x000fe20008000000 */
[----:B------:R-:W-:-:S09]  /*3a60*/  UMOV UR6, UR15 ;  /* 0x0000000f00067c82 */ /* 0x000fd20008000000 */
.L_x_74:
[----:B--2---:R-:W-:Y:S01]  /*3a70*/  ULEA UR5, UR6, UR17, 0x3 ;  /* 0x0000001106057291 */ /* 0x004fe2000f8e18ff */
[----:B---3--:R-:W-:Y:S11]  /*3a80*/  @P2 BRA `(.L_x_72) ;  /* 0x00000000000c2947 */ /* 0x008ff60003800000 */
[----:B-1----:R-:W-:Y:S04]  /*3a90*/  SHF.L.U32 R5, R2, 0x1f, RZ ;  /* 0x0000001f02057819 */ /* 0x002fe800000006ff */
[----:B------:R-:W1:Y:S02]  /*3aa0*/  SYNCS.PHASECHK.TRANS64.TRYWAIT P0, [UR5], R5 ;  /* 0x00000005ff0075a7 */ /* 0x000e640008001105 */
[----:B-1----:R-:W-:Y:S05]  /*3ab0*/  @!P0 BRA `(.L_x_73) ;  /* 0x0000008400348947 */ /* 0x002fea0003800000 */
.L_x_72:
[----:B------:R-:W-:Y:S01]  /*3ac0*/  UISETP.NE.AND UP0, UPT, UR16, 0x1, UPT ;  /* 0x000000011000788c */ /* 0x000fe2000bf05270 */
[----:B------:R-:W-:Y:S01]  /*3ad0*/  PLOP3.LUT P2, PT, PT, PT, PT, 0x80, 0x8 ;  /* 0x000000000008781c */ /* 0x000fe20003f4f070 */
[----:B------:R-:W-:Y:S02]  /*3ae0*/  UIADD3 UR4, UPT, UPT, UR6, 0x1, URZ ;  /* 0x0000000106047890 */ /* 0x000fe4000fffe0ff */
[----:B------:R-:W-:Y:S02]  /*3af0*/  ULEA UR12, UR6, UR22, 0x9 ;  /* 0x00000016060c7291 */ /* 0x000fe4000f8e48ff */
[----:B------:R-:W-:Y:S01]  /*3b00*/  UISETP.NE.AND UP1, UPT, UR4, 0x5, UPT ;  /* 0x000000050400788c */ /* 0x000fe2000bf25270 */
[----:B------:R-:W-:Y:S01]  /*3b10*/  PLOP3.LUT P0, PT, PT, PT, UP0, 0x80, 0x8 ;  /* 0x000000000008781c */ /* 0x000fe20003f0f008 */
[----:B------:R-:W-:Y:S02]  /*3b20*/  UIADD3 UR10, UPT, UPT, UR12, 0x2, URZ ;  /* 0x000000020c0a7890 */ /* 0x000fe4000fffe0ff */
[----:B------:R-:W-:Y:S02]  /*3b30*/  USEL UR7, URZ, 0x1, UP1 ;  /* 0x00000001ff077887 */ /* 0x000fe40008800000 */
[----:B------:R-:W-:Y:S02]  /*3b40*/  USEL UR15, UR4, URZ, UP1 ;  /* 0x000000ff040f7287 */ /* 0x000fe40008800000 */
[----:B------:R-:W-:Y:S02]  /*3b50*/  UIADD3 UR14, UPT, UPT, UR14, 0x1, URZ ;  /* 0x000000010e0e7890 */ /* 0x000fe4000fffe0ff */
[----:B------:R-:W-:Y:S01]  /*3b60*/  @UP0 ULEA UR4, UR15, UR17, 0x3 ;  /* 0x000000110f040291 */ /* 0x000fe2000f8e18ff */
[----:B------:R-:W-:Y:S01]  /*3b70*/  LOP3.LUT R2, R2, UR7, RZ, 0x3c, !PT ;  /* 0x0000000702027c12 */ /* 0x000fe2000f8e3cff */
[----:B------:R-:W-:Y:S01]  /*3b80*/  UIADD3 UR7, UPT, UPT, UR5, 0x28, URZ ;  /* 0x0000002805077890 */ /* 0x000fe2000fffe0ff */
[----:B------:R-:W-:Y:S02]  /*3b90*/  UMOV UR13, 0x80004020 ;  /* 0x80004020000d7882 */ /* 0x000fe40000000000 */
[----:B-1----:R-:W-:Y:S01]  /*3ba0*/  @P0 SHF.L.U32 R0, R2, 0x1f, RZ ;  /* 0x0000001f02000819 */ /* 0x002fe200000006ff */
[----:B------:R-:W-:Y:S01]  /*3bb0*/  UMOV UR5, 0x80004020 ;  /* 0x8000402000057882 */ /* 0x000fe20000000000 */
[----:B------:R-:W-:Y:S01]  /*3bc0*/  UMOV UR11, 0x80004020 ;  /* 0x80004020000b7882 */ /* 0x000fe20000000000 */
[----:B------:R-:W-:Y:S01]  /*3bd0*/  UMOV UR9, 0x80004020 ;  /* 0x8000402000097882 */ /* 0x000fe20000000000 */
[----:B------:R2:W3:Y:S01]  /*3be0*/  @P0 SYNCS.PHASECHK.TRANS64.TRYWAIT P2, [UR4], R0 ;  /* 0x00000000ff0005a7 */ /* 0x0004e20008041104 */
[----:B------:R-:W-:Y:S02]  /*3bf0*/  ULEA UR4, UR6, UR21, 0x9 ;  /* 0x0000001506047291 */ /* 0x000fe4000f8e48ff */
[----:B------:R-:W-:Y:S02]  /*3c00*/  UISETP.NE.AND UP0, UPT, UR14, UR19, UPT ;  /* 0x000000130e00728c */ /* 0x000fe4000bf05270 */
[----:B------:R-:W-:Y:S02]  /*3c10*/  UIADD3 UR8, UPT, UPT, UR4, 0x2, URZ ;  /* 0x0000000204087890 */ /* 0x000fe4000fffe0ff */
[----:B------:R-:W-:Y:S01]  /*3c20*/  UIADD3 UR16, UPT, UPT, UR16, -0x1, URZ ;  /* 0xffffffff10107890 */ /* 0x000fe2000fffe0ff */
[----:B------:R-:W-:Y:S02]  /*3c30*/  UMOV UR6, UR15 ;  /* 0x0000000f00067c82 */ /* 0x000fe40008000000 */
[----:B------:R2:W-:Y:S01]  /*3c40*/  UTCHMMA.2CTA gdesc[UR4], gdesc[UR12], tmem[UR18], tmem[UR28], idesc[UR29], UP2 ;  /* 0x00ff1c0c040075ea */ /* 0x0005e20009200012 */
[----:B------:R-:W-:Y:S03]  /*3c50*/  UPLOP3.LUT UP2, UPT, UPT, UPT, UPT, 0x80, 0x8 ;  /* 0x000000000008789c */ /* 0x000fe60003f4f070 */
[----:B------:R2:W-:Y:S01]  /*3c60*/  UTCHMMA.2CTA gdesc[UR8], gdesc[UR10], tmem[UR18], tmem[UR26], idesc[UR27], UPT ;  /* 0x00ff1a0a080075ea */ /* 0x0005e2000ba00012 */
[----:B------:R2:W-:Y:S01]  /*3c70*/  UTCBAR.2CTA.MULTICAST [UR7], URZ, UR20 ;  /* 0x000000ff070073e9 */ /* 0x0005e20008200814 */
[----:B------:R-:W-:Y:S06]  /*3c80*/  BRA.U UP0, `(.L_x_74) ;  /* 0xfffffffd00787547 */ /* 0x000fec000b83ffff */
.L_x_71:
[----:B--2---:R-:W-:Y:S01]  /*3c90*/  UIADD3 UR4, UPT, UPT, UR23, 0xc0, URZ ;  /* 0x000000c017047890 */ /* 0x004fe2000fffe0ff */
[----:B------:R-:W-:-:S08]  /*3ca0*/  UMOV UR14, UR19 ;  /* 0x00000013000e7c82 */ /* 0x000fd00008000000 */
[----:B------:R2:W-:Y:S01]  /*3cb0*/  UTCBAR.2CTA.MULTICAST [UR4], URZ, UR30 ;  /* 0x000000ff040073e9 */ /* 0x0005e2000820081e */
[----:B------:R-:W-:Y:S02]  /*3cc0*/  NOP ;  /* 0x0000000000007918 */ /* 0x000fe40000000000 */
.L_x_69:
[----:B--2---:R-:W-:Y:S01]  /*3cd0*/  UIADD3 UR4, UPT, UPT, UR24, 0x1, URZ ;  /* 0x0000000118047890 */ /* 0x004fe2000fffe0ff */
[----:B------:R-:W-:-:S03]  /*3ce0*/  ISETP.NE.AND P0, PT, R8, 0x2, PT ;  /* 0x000000020800780c */ /* 0x000fc60003f05270 */
[----:B------:R-:W-:Y:S01]  /*3cf0*/  UISETP.NE.AND UP0, UPT, UR4, 0x2, UPT ;  /* 0x000000020400788c */ /* 0x000fe2000bf05270 */
[----:B-1----:R-:W-:Y:S02]  /*3d00*/  SEL R0, RZ, 0x1, P0 ;  /* 0x00000001ff007807 */ /* 0x002fe40000000000 */
[----:B------:R-:W-:Y:S01]  /*3d10*/  SEL R8, R8, RZ, P0 ;  /* 0x000000ff08087207 */ /* 0x000fe20000000000 */
[----:B------:R-:W-:Y:S01]  /*3d20*/  USEL UR5, URZ, 0x1, UP0 ;  /* 0x00000001ff057887 */ /* 0x000fe20008000000 */
[----:B------:R-:W-:Y:S01]  /*3d30*/  LOP3.LUT R3, R3, R0, RZ, 0x3c, !PT ;  /* 0x0000000003037212 */ /* 0x000fe200078e3cff */
[----:B------:R-:W-:-:S04]  /*3d40*/  USEL UR24, UR4, URZ, UP0 ;  /* 0x000000ff04187287 */ /* 0x000fc80008000000 */
[----:B------:R-:W-:Y:S01]  /*3d50*/  LOP3.LUT R9, R9, UR5, RZ, 0x3c, !PT ;  /* 0x0000000509097c12 */ /* 0x000fe2000f8e3cff */
[----:B------:R-:W-:Y:S07]  /*3d60*/  @P1 BRA `(.L_x_75) ;  /* 0xfffffff800b01947 */ /* 0x000fee000383ffff */
[----:B------:R-:W1:Y:S01]  /*3d70*/  S2UR UR8, SR_CgaCtaId ;  /* 0x00000000000879c3 */ /* 0x000e620000008800 */
[----:B------:R-:W-:Y:S01]  /*3d80*/  ELECT P0, URZ, PT ;  /* 0x0000000000ff782f */ /* 0x000fe20003800000 */
[----:B------:R-:W-:Y:S01]  /*3d90*/  HFMA2 R0, -RZ, RZ, 0, 5.9604644775390625e-08 ;  /* 0x00000001ff007431 */ /* 0x000fe200000001ff */
[----:B------:R-:W-:-:S05]  /*3da0*/  UMOV UR4, 0x40 ;  /* 0x0000004000047882 */ /* 0x000fca0000000000 */
[----:B------:R-:W-:Y:S01]  /*3db0*/  UVIRTCOUNT.DEALLOC.SMPOOL 0x80 ;  /* 0x000000800000784c */ /* 0x000fe20000000000 */
[----:B------:R-:W-:Y:S02]  /*3dc0*/  UISETP.NE.AND UP0, UPT, UR33, URZ, UPT ;  /* 0x000000ff2100728c */ /* 0x000fe4000bf05270 */
[----:B-1----:R-:W-:-:S09]  /*3dd0*/  ULEA UR8, UR8, UR4, 0x18 ;  /* 0x0000000408087291 */ /* 0x002fd2000f8ec0ff */
[----:B------:R1:W-:Y:S01]  /*3de0*/  @P0 STS.U8 [UR8+0x1c], R0 ;  /* 0x00001c00ff000988 */ /* 0x0003e20008000008 */
[----:B------:R-:W-:Y:S05]  /*3df0*/  BRA.U UP0, `(.L_x_76) ;  /* 0x0000000100587547 */ /* 0x000fea000b800000 */
[----:B------:R-:W-:Y:S01]  /*3e00*/  UIADD3 UR5, UPT, UPT, UR17, 0xd0, URZ ;  /* 0x000000d011057890 */ /* 0x000fe2000fffe0ff */
[----:B------:R-:W-:-:S03]  /*3e10*/  SHF.L.U32 R3, R9, 0x1f, RZ ;  /* 0x0000001f09037819 */ /* 0x000fc600000006ff */
[----:B------:R-:W-:-:S09]  /*3e20*/  ULEA UR4, UR24, UR5, 0x3 ;  /* 0x0000000518047291 */ /* 0x000fd2000f8e18ff */
[----:B------:R-:W2:Y:S02]  /*3e30*/  SYNCS.PHASECHK.TRANS64.TRYWAIT P0, [UR4], R3 ;  /* 0x00000003ff0075a7 */ /* 0x000ea40008001104 */
[----:B--2---:R-:W-:Y:S05]  /*3e40*/  @!P0 BRA `(.L_x_77) ;  /* 0x0000008000688947 */ /* 0x004fea0003800000 */
.L_x_173:
[----:B------:R-:W-:-:S04]  /*3e50*/  UIADD3 UR4, UPT, UPT, UR24, 0x1, URZ ;  /* 0x0000000118047890 */ /* 0x000fc8000fffe0ff */
[----:B------:R-:W-:-:S04]  /*3e60*/  UISETP.NE.AND UP1, UPT, UR4, 0x2, UPT ;  /* 0x000000020400788c */ /* 0x000fc8000bf25270 */
[----:B------:R-:W-:Y:S02]  /*3e70*/  USEL UR6, URZ, 0x1, UP1 ;  /* 0x00000001ff067887 */ /* 0x000fe40008800000 */
[----:B------:R-:W-:-:S04]  /*3e80*/  USEL UR4, UR4, URZ, UP1 ;  /* 0x000000ff04047287 */ /* 0x000fc80008800000 */
[----:B------:R-:W-:Y:S01]  /*3e90*/  ULEA UR4, UR4, UR5, 0x3 ;  /* 0x0000000504047291 */ /* 0x000fe2000f8e18ff */
[----:B-1----:R-:W-:-:S04]  /*3ea0*/  LOP3.LUT R3, R9, UR6, RZ, 0x3c, !PT ;  /* 0x0000000609037c12 */ /* 0x002fc8000f8e3cff */
[----:B------:R-:W-:Y:S01]  /*3eb0*/  SHF.L.U32 R3, R3, 0x1f, RZ ;  /* 0x0000001f03037819 */ /* 0x000fe200000006ff */
[----:B------:R-:W-:-:S04]  /*3ec0*/  IMAD.U32 R0, RZ, RZ, UR4 ;  /* 0x00000004ff007e24 */ /* 0x000fc8000f8e00ff */
[----:B------:R1:W2:Y:S03]  /*3ed0*/  SYNCS.PHASECHK.TRANS64.TRYWAIT P0, [R0+URZ], R3 ;  /* 0x00000003000075a7 */ /* 0x0002a600080011ff */
[----:B--2---:R-:W-:Y:S05]  /*3ee0*/  @!P0 NANOSLEEP.SYNCS 0x989680 ;  /* 0x009896800000895d */ /* 0x004fea0003900000 */
[----:B------:R-:W2:Y:S02]  /*3ef0*/  @!P0 SYNCS.PHASECHK.TRANS64 P0, [R0+URZ], R3 ;  /* 0x00000003000085a7 */ /* 0x000ea400080010ff */
[----:B--2---:R-:W-:Y:S05]  /*3f00*/  @P0 BRA `(.L_x_78) ;  /* 0x0000000000200947 */ /* 0x004fea0003800000 */
.L_x_79:
[----:B--2---:R2:W4:Y:S02]  /*3f10*/  SYNCS.PHASECHK.TRANS64.TRYWAIT P0, [R0+URZ], R3 ;  /* 0x00000003000075a7 */ /* 0x00452400080011ff */
[----:B----4-:R-:W-:Y:S05]  /*3f20*/  @!P0 NANOSLEEP.SYNCS 0x989680 ;  /* 0x009896800000895d */ /* 0x010fea0003900000 */
[----:B------:R-:W4:Y:S02]  /*3f30*/  @!P0 SYNCS.PHASECHK.TRANS64 P0, [R0+URZ], R3 ;  /* 0x00000003000085a7 */ /* 0x000f2400080010ff */
[----:B----4-:R-:W-:Y:S05]  /*3f40*/  @!P0 BRA `(.L_x_79) ;  /* 0xfffffffc00f08947 */ /* 0x010fea000383ffff */
[----:B------:R-:W-:Y:S05]  /*3f50*/  BRA `(.L_x_78) ;  /* 0x00000000000c7947 */ /* 0x000fea0003800000 */
.L_x_76:
[----:B------:R-:W-:-:S04]  /*3f60*/  UIADD3 UR4, UPT, UPT, UR17, 0x100, URZ ;  /* 0x0000010011047890 */ /* 0x000fc8000fffe0ff */
[----:B------:R-:W-:-:S09]  /*3f70*/  UPRMT UR4, UR34, 0x654, UR4 ;  /* 0x0000065422047896 */ /* 0x000fd20008000004 */
[----:B------:R-:W-:Y:S03]  /*3f80*/  SYNCS.ARRIVE.TRANS64.RED.A1T0 RZ, [UR4], RZ ;  /* 0x000000ffffff79a7 */ /* 0x000fe60008100404 */
.L_x_78:
[----:B-12---:R-:W-:Y:S01]  /*3f90*/  SHF.L.U32 R3, RZ, 0x1f, RZ ;  /* 0x0000001fff037819 */ /* 0x006fe200000006ff */
[----:B------:R-:W-:Y:S01]  /*3fa0*/  UIADD3 UR4, UPT, UPT, UR17, 0x100, URZ ;  /* 0x0000010011047890 */ /* 0x000fe2000fffe0ff */
[----:B------:R-:W-:Y:S02]  /*3fb0*/  PLOP3.LUT P0, PT, PT, PT, UP0, 0x80, 0x8 ;  /* 0x000000000008781c */ /* 0x000fe40003f0f008 */
[----:B------:R-:W1:Y:S02]  /*3fc0*/  SYNCS.PHASECHK.TRANS64.TRYWAIT P1, [UR17+0x100], R3 ;  /* 0x00010003ff0075a7 */ /* 0x000e640008021111 */
[----:B-1----:R-:W-:Y:S09]  /*3fd0*/  @!P1 BRA `(.L_x_80) ;  /* 0x00000080001c9947 */ /* 0x002ff20003800000 */
.L_x_175:
[----:B------:R-:W-:Y:S01]  /*3fe0*/  @!UP0 UPRMT UR4, UR34, 0x654, UR4 ;  /* 0x0000065422048896 */ /* 0x000fe20008000004 */
[----:B------:R-:W-:Y:S01]  /*3ff0*/  UMOV UR5, 0xffff ;  /* 0x0000ffff00057882 */ /* 0x000fe20000000000 */
[----:B------:R-:W-:-:S07]  /*4000*/  UMOV UR6, 0x1 ;  /* 0x0000000100067882 */ /* 0x000fce0000000000 */
[----:B------:R-:W-:Y:S01]  /*4010*/  @!P0 SYNCS.ARRIVE.TRANS64.RED.A1T0 RZ, [UR4], RZ ;  /* 0x000000ffffff89a7 */ /* 0x000fe20008100404 */
[----:B------:R-:W-:Y:S01]  /*4020*/  NOP ;  /* 0x0000000000007918 */ /* 0x000fe20000000000 */
[----:B-1----:R-:W1:Y:S01]  /*4030*/  LDS R0, [UR8+0x14] ;  /* 0x00001408ff007984 */ /* 0x002e620008000800 */
[----:B------:R-:W-:-:S04]  /*4040*/  ULOP3.LUT UR4, UR32, 0xffff, URZ, 0xc0, !UPT ;  /* 0x0000ffff20047892 */ /* 0x000fc8000f8ec0ff */
[----:B------:R-:W-:-:S04]  /*4050*/  USHF.R.U32.HI UR4, URZ, 0x5, UR4 ;  /* 0x00000005ff047899 */ /* 0x000fc80008011604 */
[----:B------:R-:W-:Y:S02]  /*4060*/  USHF.L.U32 UR5, UR5, UR4, URZ ;  /* 0x0000000405057299 */ /* 0x000fe400080006ff */
[----:B------:R-:W-:-:S04]  /*4070*/  USHF.L.U32 UR4, UR6, UR4, URZ ;  /* 0x0000000406047299 */ /* 0x000fc800080006ff */
[----:B-1----:R-:W-:-:S04]  /*4080*/  LOP3.LUT R0, R0, UR5, RZ, 0xc0, !PT ;  /* 0x0000000500007c12 */ /* 0x002fc8000f8ec0ff */
[----:B------:R-:W-:-:S13]  /*4090*/  ISETP.NE.AND P0, PT, R0, UR5, PT ;  /* 0x0000000500007c0c */ /* 0x000fda000bf05270 */
[----:B------:R-:W-:Y:S05]  /*40a0*/  @P0 BRA `(.L_x_81) ;  /* 0x0000000000580947 */ /* 0x000fea0003800000 */
[----:B------:R-:W1:Y:S02]  /*40b0*/  LDS R0, [UR8+0x18] ;  /* 0x00001808ff007984 */ /* 0x000e640008000800 */
[----:B-1----:R-:W-:-:S04]  /*40c0*/  LOP3.LUT R0, R0, UR4, RZ, 0xc0, !PT ;  /* 0x0000000400007c12 */ /* 0x002fc8000f8ec0ff */
[----:B------:R-:W-:-:S13]  /*40d0*/  ISETP.NE.AND P0, PT, R0, UR4, PT ;  /* 0x0000000400007c0c */ /* 0x000fda000bf05270 */
[----:B------:R-:W-:Y:S05]  /*40e0*/  @P0 BRA `(.L_x_82) ;  /* 0x00000000003c0947 */ /* 0x000fea0003800000 */
[----:B------:R-:W1:Y:S01]  /*40f0*/  S2R R2, SR_LANEID ;  /* 0x0000000000027919 */ /* 0x000e620000000000 */
[----:B------:R-:W-:Y:S01]  /*4100*/  ULOP3.LUT UR5, URZ, UR5, URZ, 0x33, !UPT ;  /* 0x00000005ff057292 */ /* 0x000fe2000f8e33ff */
[----:B------:R-:W-:Y:S01]  /*4110*/  LOP3.LUT R4, RZ, UR4, RZ, 0x33, !PT ;  /* 0x00000004ff047c12 */ /* 0x000fe2000f8e33ff */
[----:B------:R-:W-:Y:S02]  /*4120*/  VOTEU.ANY UR4, UPT, PT ;  /* 0x0000000000047886 */ /* 0x000fe400038e0100 */
[----:B------:R-:W-:Y:S01]  /*4130*/  UFLO.U32 UR4, UR4 ;  /* 0x00000004000472bd */ /* 0x000fe200080e0000 */
[----:B------:R-:W2:Y:S01]  /*4140*/  REDUX UR6, R4 ;  /* 0x00000000040673c4 */ /* 0x000ea20000000000 */
[----:B------:R-:W-:-:S06]  /*4150*/  IMAD.U32 R0, RZ, RZ, UR5 ;  /* 0x00000005ff007e24 */ /* 0x000fcc000f8e00ff */
[----:B------:R4:W-:Y:S01]  /*4160*/  UTCATOMSWS.AND URZ, UR5 ;  /* 0x0000000500ff79e3 */ /* 0x0009e20008000000 */
[----:B------:R-:W3:Y:S01]  /*4170*/  REDUX UR7, R0 ;  /* 0x00000000000773c4 */ /* 0x000ee20000000000 */
[----:B-1----:R-:W-:Y:S01]  /*4180*/  ISETP.EQ.U32.AND P0, PT, R2, UR4, PT ;  /* 0x0000000402007c0c */ /* 0x002fe2000bf02070 */
[----:B--2---:R-:W-:Y:S01]  /*4190*/  IMAD.U32 R2, RZ, RZ, UR6 ;  /* 0x00000006ff027e24 */ /* 0x004fe2000f8e00ff */
[----:B---3--:R-:W-:-:S11]  /*41a0*/  MOV R3, UR7 ;  /* 0x0000000700037c02 */ /* 0x008fd60008000f00 */
[----:B------:R4:W-:Y:S04]  /*41b0*/  @P0 ATOMS.AND RZ, [UR8+0x14], R3 ;  /* 0x00001403ffff098c */ /* 0x0009e8000a800008 */
[----:B------:R4:W-:Y:S01]  /*41c0*/  @P0 ATOMS.AND RZ, [UR8+0x18], R2 ;  /* 0x00001802ffff098c */ /* 0x0009e2000a800008 */
[----:B------:R-:W-:Y:S05]  /*41d0*/  BRA `(.L_x_83) ;  /* 0x0000000000147947 */ /* 0x000fea0003800000 */
.L_x_82:
[----:B------:R-:W-:Y:S02]  /*41e0*/  MOV R2, 0x4200 ;  /* 0x0000420000027802 */ /* 0x000fe40000000f00 */
[----:B---3-5:R-:W-:Y:S05]  /*41f0*/  CALL.REL.NOINC `($__internal_0_$__cuda_sm10x_tcgen05_guardrail_trap_col_being_dealloced_not_returned_by_alloc) ;  /* 0x0000008000fc7944 */ /* 0x028fea0003c00000 */
[----:B------:R-:W-:Y:S05]  /*4200*/  BRA `(.L_x_83) ;  /* 0x0000000000087947 */ /* 0x000fea0003800000 */
.L_x_81:
[----:B------:R-:W-:Y:S02]  /*4210*/  MOV R2, 0x4230 ;  /* 0x0000423000027802 */ /* 0x000fe40000000f00 */
[----:B---3-5:R-:W-:Y:S05]  /*4220*/  CALL.REL.NOINC `($__internal_2_$__cuda_sm10x_tcgen05_guardrail_trap_unallocated_columns_being_dealloced) ;  /* 0x0000008400087944 */ /* 0x028fea0003c00000 */
.L_x_83:
[----:B------:R-:W-:Y:S01]  /*4230*/  NOP ;  /* 0x0000000000007918 */ /* 0x000fe20000000000 */
[----:B----4-:R-:W-:Y:S05]  /*4240*/  EXIT ;  /* 0x000000000000794d */ /* 0x010fea0003800000 */
.L_x_56:
[----:B------:R-:W-:-:S09]  /*4250*/  UISETP.NE.OR UP0, UPT, UR17, 0x3, !UP3 ;  /* 0x000000031100788c */ /* 0x000fd2000df05670 */
[----:B------:R-:W-:Y:S05]  /*4260*/  BRA.U UP0, `(.L_x_84) ;  /* 0x0000001100547547 */ /* 0x000fea000b800000 */
[----:B------:R-:W1:Y:S01]  /*4270*/  LDCU UR31, c[0x0][0x370] ;  /* 0x00006e00ff1f77ac */ /* 0x000e620008000800 */
[----:B------:R-:W2:Y:S01]  /*4280*/  LDC.64 R16, c[0x0][0x348] ;  /* 0x0000d200ff107b82 */ /* 0x000ea20000000a00 */
[----:B------:R-:W-:Y:S02]  /*4290*/  HFMA2 R13, -RZ, RZ, 0, 0 ;  /* 0x00000000ff0d7431 */ /* 0x000fe400000001ff */
[----:B------:R-:W-:Y:S01]  /*42a0*/  IMAD.MOV.U32 R15, RZ, RZ, 0x1 ;  /* 0x00000001ff0f7424 */ /* 0x000fe200078e00ff */
[----:B------:R-:W1:Y:S01]  /*42b0*/  LDCU.128 UR48, c[0x0][0xb10] ;  /* 0x00016200ff3077ac */ /* 0x000e620008000c00 */
[----:B------:R-:W-:Y:S01]  /*42c0*/  IMAD.MOV.U32 R14, RZ, RZ, RZ ;  /* 0x000000ffff0e7224 */ /* 0x000fe200078e00ff */
[----:B------:R-:W-:Y:S01]  /*42d0*/  MOV R7, 0x4000 ;  /* 0x0000400000077802 */ /* 0x000fe20000000f00 */
[----:B------:R-:W3:Y:S01]  /*42e0*/  LDCU UR30, c[0x0][0x374] ;  /* 0x00006e80ff1e77ac */ /* 0x000ee20008000800 */
[----:B------:R-:W4:Y:S01]  /*42f0*/  LDC.64 R2, c[0x0][0x888] ;  /* 0x00022200ff027b82 */ /* 0x000f220000000a00 */
[----:B------:R-:W3:Y:S01]  /*4300*/  LDCU UR15, c[0x0][0xb0c] ;  /* 0x00016180ff0f77ac */ /* 0x000ee20008000800 */
[----:B------:R-:W2:Y:S06]  /*4310*/  LDCU UR40, c[0x0][0xb20] ;  /* 0x00016400ff2877ac */ /* 0x000eac0008000800 */
[----:B------:R-:W4:Y:S01]  /*4320*/  LDC.64 R4, c[0x0][0x890] ;  /* 0x00022400ff047b82 */ /* 0x000f220000000a00 */
[----:B------:R-:W2:Y:S01]  /*4330*/  LDCU UR4, c[0x0][0xb30] ;  /* 0x00016600ff0477ac */ /* 0x000ea20008000800 */
[----:B------:R-:W-:Y:S01]  /*4340*/  UMOV UR21, 0x400 ;  /* 0x0000040000157882 */ /* 0x000fe20000000000 */
[----:B-1----:R-:W-:-:S02]  /*4350*/  UIMAD.WIDE.U32 UR6, UR31, UR48, URZ ;  /* 0x000000301f0672a5 */ /* 0x002fc4000f8e00ff */
[----:B---3--:R-:W-:Y:S02]  /*4360*/  UIMAD.WIDE.U32 UR8, UR30, UR51, URZ ;  /* 0x000000331e0872a5 */ /* 0x008fe4000f8e00ff */
[----:B------:R-:W-:Y:S02]  /*4370*/  ULEA UR21, UR47, UR21, 0x18 ;  /* 0x000000152f157291 */ /* 0x000fe4000f8ec0ff */
[----:B------:R-:W-:Y:S02]  /*4380*/  UPLOP3.LUT UP3, UPT, UPT, UPT, UPT, 0x40, 0x4 ;  /* 0x000000000004789c */ /* 0x000fe40003f6e870 */
[----:B------:R-:W-:Y:S01]  /*4390*/  UIADD3 UR37, UPT, UPT, UR21, 0x68, URZ ;  /* 0x0000006815257890 */ /* 0x000fe2000fffe0ff */
[----:B------:R-:W-:Y:S01]  /*43a0*/  UMOV UR6, UR7 ;  /* 0x0000000700067c82 */ /* 0x000fe20008000000 */
[----:B------:R-:W-:Y:S01]  /*43b0*/  UMOV UR38, UR9 ;  /* 0x0000000900267c82 */ /* 0x000fe20008000000 */
[----:B------:R-:W-:Y:S02]  /*43c0*/  UISETP.GE.AND UP0, UPT, UR42, 0x1, UPT ;  /* 0x000000012a00788c */ /* 0x000fe4000bf06270 */
[----:B------:R-:W-:Y:S01]  /*43d0*/  UISETP.NE.AND UP4, UPT, UR42, 0x1, UPT ;  /* 0x000000012a00788c */ /* 0x000fe2000bf85270 */
[----:B------:R-:W1:Y:S01]  /*43e0*/  LDCU.64 UR22, c[0x0][0xb28] ;  /* 0x00016500ff1677ac */ /* 0x000e620008000a00 */
[----:B------:R-:W-:-:S02]  /*43f0*/  UISETP.NE.AND UP6, UPT, UR15, 0x1, UPT ;  /* 0x000000010f00788c */ /* 0x000fc4000bfc5270 */
[----:B------:R-:W-:Y:S02]  /*4400*/  UISETP.NE.AND UP5, UPT, UR50, 0x1, UPT ;  /* 0x000000013200788c */ /* 0x000fe4000bfa5270 */
[----:B------:R-:W-:Y:S02]  /*4410*/  UIADD3 UR33, UPT, UPT, UR21, 0x50, URZ ;  /* 0x0000005015217890 */ /* 0x000fe4000fffe0ff */
[----:B------:R-:W-:Y:S02]  /*4420*/  UIADD3 UR25, UPT, UPT, UR21, 0x58, URZ ;  /* 0x0000005815197890 */ /* 0x000fe4000fffe0ff */
[----:B------:R-:W-:Y:S02]  /*4430*/  UIADD3 UR17, UPT, UPT, UR21, 0x60, URZ ;  /* 0x0000006015117890 */ /* 0x000fe4000fffe0ff */
[----:B------:R-:W-:Y:S02]  /*4440*/  UPRMT UR37, UR47, 0x654, UR37 ;  /* 0x000006542f257896 */ /* 0x000fe40008000025 */
[----:B------:R-:W-:-:S02]  /*4450*/  USHF.R.U32.HI UR39, URZ, UR49, UR6 ;  /* 0x00000031ff277299 */ /* 0x000fc40008011606 */
[----:B--2---:R-:W-:Y:S02]  /*4460*/  USHF.R.U32.HI UR38, URZ, UR40, UR38 ;  /* 0x00000028ff267299 */ /* 0x004fe40008011626 */
[----:B------:R-:W-:-:S11]  /*4470*/  UISETP.NE.AND UP2, UPT, UR4, 0x1, UPT ;  /* 0x000000010400788c */ /* 0x000fd6000bf45270 */
.L_x_95:
[C---:B------:R-:W-:Y:S02]  /*4480*/  LEA R12, R14.reuse, UR21, 0x3 ;  /* 0x000000150e0c7c11 */ /* 0x040fe4000f8e18ff */
[----:B------:R-:W-:Y:S02]  /*4490*/  SHF.L.U32 R9, R13, 0x1f, RZ ;  /* 0x0000001f0d097819 */ /* 0x000fe400000006ff */
[----:B------:R-:W-:Y:S02]  /*44a0*/  LEA R10, R14, UR21, 0x4 ;  /* 0x000000150e0a7c11 */ /* 0x000fe4000f8e20ff */
[----:B--2---:R-:W2:Y:S02]  /*44b0*/  SYNCS.PHASECHK.TRANS64.TRYWAIT P0, [R12+URZ+0xa0], R9 ;  /* 0x0000a0090c0075a7 */ /* 0x004ea400080011ff */
[----:B--2---:R-:W-:Y:S05]  /*44c0*/  @!P0 BRA `(.L_x_85) ;  /* 0x0000007800f88947 */ /* 0x004fea0003800000 */
.L_x_176:
[----:B--2---:R-:W2:Y:S01]  /*44d0*/  LDS.128 R8, [R10+0x110] ;  /* 0x000110000a087984 */ /* 0x004ea20000000c00 */
[----:B------:R-:W-:Y:S01]  /*44e0*/  UISETP.GE.AND UP0, UPT, UR42, 0x1, UPT ;  /* 0x000000012a00788c */ /* 0x000fe2000bf06270 */
[----:B------:R-:W-:Y:S01]  /*44f0*/  @!PT LDS RZ, [RZ] ;  /* 0x00000000fffff984 */ /* 0x000fe20000000800 */
[----:B------:R-:W-:Y:S01]  /*4500*/  @!PT LDS RZ, [RZ] ;  /* 0x00000000fffff984 */ /* 0x000fe20000000800 */
[----:B------:R-:W-:Y:S01]  /*4510*/  @!PT LDS RZ, [RZ] ;  /* 0x00000000fffff984 */ /* 0x000fe20000000800 */
[----:B------:R-:W-:Y:S01]  /*4520*/  @!PT LDS RZ, [RZ] ;  /* 0x00000000fffff984 */ /* 0x000fe20000000800 */
[----:B------:R3:W-:Y:S06]  /*4530*/  MEMBAR.ALL.CTA ;  /* 0x0000000000007992 */ /* 0x0007ec0000008000 */
[----:B---3--:R-:W3:Y:S01]  /*4540*/  FENCE.VIEW.ASYNC.S ;  /* 0x00000000000073c6 */ /* 0x008ee20000000000 */
[----:B--2---:R-:W-:Y:S11]  /*4550*/  LOP3.LUT P0, RZ, R10, 0x1, RZ, 0xc0, !PT ;  /* 0x000000010aff7812 */ /* 0x004ff6000780c0ff */
[----:B------:R-:W-:Y:S02]  /*4560*/  @!UPT UIADD3 URZ, UPT, UPT, URZ, URZ, URZ ;  /* 0x000000fffffff290 */ /* 0x000fe4000fffe0ff */
[----:B---3--:R-:W-:Y:S01]  /*4570*/  VOTEU.ANY UP1, P0 ;  /* 0x0000000000ff7886 */ /* 0x008fe20000020100 */
[----:B------:R-:W-:Y:S11]  /*4580*/  PLOP3.LUT P0, PT, PT, PT, UP1, 0x80, 0x8 ;  /* 0x000000000008781c */ /* 0x000ff60003f0f018 */
[----:B------:R-:W-:Y:S02]  /*4590*/  @!UPT UIADD3 URZ, UPT, UPT, URZ, URZ, URZ ;  /* 0x000000fffffff290 */ /* 0x000fe4000fffe0ff */
[----:B------:R-:W-:Y:S02]  /*45a0*/  @P0 SHF.R.U32.HI R0, RZ, 0x10, R9 ;  /* 0x00000010ff000819 */ /* 0x000fe40000011609 */
[----:B------:R-:W-:Y:S02]  /*45b0*/  @P0 MOV R6, R8 ;  /* 0x0000000800060202 */ /* 0x000fe40000000f00 */
[----:B------:R-:W-:Y:S01]  /*45c0*/  @P0 R2UR UR4, R0 ;  /* 0x00000000000402ca */ /* 0x000fe200000e0000 */
[----:B------:R-:W-:Y:S01]  /*45d0*/  VIADD R0, R12, 0xb0 ;  /* 0x000000b00c007836 */ /* 0x000fe20000000000 */
[----:B------:R-:W-:Y:S02]  /*45e0*/  @P0 LOP3.LUT R8, R9, 0xffff, RZ, 0xc0, !PT ;  /* 0x0000ffff09080812 */ /* 0x000fe400078ec0ff */
[----:B------:R-:W-:Y:S02]  /*45f0*/  @P0 R2UR UR6, R6 ;  /* 0x00000000060602ca */ /* 0x000fe400000e0000 */
[----:B------:R-:W-:Y:S02]  /*4600*/  PRMT R0, RZ, 0x654, R0 ;  /* 0x00000654ff007816 */ /* 0x000fe40000000000 */
[----:B------:R-:W-:Y:S02]  /*4610*/  @P0 R2UR UR5, R8 ;  /* 0x00000000080502ca */ /* 0x000fe400000e0000 */
[----:B------:R2:W-:Y:S03]  /*4620*/  SYNCS.ARRIVE.TRANS64.RED.A1T0 RZ, [R0+URZ], RZ ;  /* 0x000000ff00ff79a7 */ /* 0x0005e600081004ff */
[----:B------:R-:W-:Y:S04]  /*4630*/  @UP1 UMOV UR29, UR4 ;  /* 0x00000004001d1c82 */ /* 0x000fe80008000000 */
[----:B------:R-:W-:Y:S04]  /*4640*/  @UP1 UMOV UR14, UR6 ;  /* 0x00000006000e1c82 */ /* 0x000fe80008000000 */
[----:B------:R-:W-:Y:S01]  /*4650*/  @UP1 UMOV UR13, UR5 ;  /* 0x00000005000d1c82 */ /* 0x000fe20008000000 */
[----:B------:R-:W-:Y:S05]  /*4660*/  BRA.U !UP0, `(.L_x_86) ;  /* 0x0000000108a47547 */ /* 0x000fea000b800000 */
[----:B------:R-:W-:Y:S02]  /*4670*/  UIMAD.WIDE.U32 UR18, UR13, UR51, URZ ;  /* 0x000000330d1272a5 */ /* 0x000fe4000f8e00ff */
[----:B------:R-:W-:Y:S02]  /*4680*/  UIMAD.WIDE.U32 UR26, UR14, UR48, URZ ;  /* 0x000000300e1a72a5 */ /* 0x000fe4000f8e00ff */
[----:B------:R-:W-:Y:S02]  /*4690*/  USEL UR4, UR30, UR38, !UP5 ;  /* 0x000000261e047287 */ /* 0x000fe4000e800000 */
[----:B------:R-:W-:Y:S02]  /*46a0*/  USEL UR7, UR31, UR39, !UP6 ;  /* 0x000000271f077287 */ /* 0x000fe4000f000000 */
[----:B-1----:R-:W-:Y:S02]  /*46b0*/  UIMAD.WIDE.U32 UR8, UR4, UR22, URZ ;  /* 0x00000016040872a5 */ /* 0x002fe4000f8e00ff */
[----:B------:R-:W-:Y:S01]  /*46c0*/  UIMAD.WIDE.U32 UR10, UR7, UR22, URZ ;  /* 0x00000016070a72a5 */ /* 0x000fe2000f8e00ff */
[----:B------:R-:W-:Y:S02]  /*46d0*/  UMOV UR5, UR19 ;  /* 0x0000001300057c82 */ /* 0x000fe40008000000 */
[----:B------:R-:W-:Y:S03]  /*46e0*/  USHF.R.U32.HI UR6, URZ, UR40, UR5 ;  /* 0x00000028ff067299 */ /* 0x000fe60008011605 */
[----:B------:R-:W-:Y:S01]  /*46f0*/  UMOV UR5, UR27 ;  /* 0x0000001b00057c82 */ /* 0x000fe20008000000 */
[----:B------:R-:W-:Y:S02]  /*4700*/  USEL UR6, UR13, UR6, !UP5 ;  /* 0x000000060d067287 */ /* 0x000fe4000e800000 */
[----:B------:R-:W-:Y:S03]  /*4710*/  USHF.R.U32.HI UR12, URZ, UR49, UR5 ;  /* 0x00000031ff0c7299 */ /* 0x000fe60008011605 */
[----:B------:R-:W-:Y:S02]  /*4720*/  UMOV UR5, UR9 ;  /* 0x0000000900057c82 */ /* 0x000fe40008000000 */
[----:B------:R-:W-:Y:S03]  /*4730*/  @UP4 USHF.R.U32.HI UR4, URZ, UR23, UR5 ;  /* 0x00000017ff044299 */ /* 0x000fe60008011605 */
[----:B------:R-:W-:Y:S01]  /*4740*/  UMOV UR5, UR11 ;  /* 0x0000000b00057c82 */ /* 0x000fe20008000000 */
[----:B------:R-:W-:Y:S02]  /*4750*/  UIMAD UR4, UR42, UR4, URZ ;  /* 0x000000042a0472a4 */ /* 0x000fe4000f8e02ff */
[----:B------:R-:W-:Y:S02]  /*4760*/  @UP4 USHF.R.U32.HI UR7, URZ, UR23, UR5 ;  /* 0x00000017ff074299 */ /* 0x000fe40008011605 */
[----:B------:R-:W-:Y:S02]  /*4770*/  UIMAD.WIDE.U32 UR10, UR6, UR22, URZ ;  /* 0x00000016060a72a5 */ /* 0x000fe4000f8e00ff */
[----:B------:R-:W-:Y:S02]  /*4780*/  USEL UR5, UR14, UR12, !UP6 ;  /* 0x0000000c0e057287 */ /* 0x000fe4000f000000 */
[----:B------:R-:W-:Y:S02]  /*4790*/  UIMAD UR8, UR42, UR7, URZ ;  /* 0x000000072a0872a4 */ /* 0x000fe4000f8e02ff */
[----:B------:R-:W-:Y:S03]  /*47a0*/  UISETP.GE.AND UP0, UPT, UR6, UR4, UPT ;  /* 0x000000040600728c */ /* 0x000fe6000bf06270 */
[----:B------:R-:W-:Y:S01]  /*47b0*/  UMOV UR4, UR11 ;  /* 0x0000000b00047c82 */ /* 0x000fe20008000000 */
[----:B------:R-:W-:Y:S02]  /*47c0*/  UISETP.GE.OR UP0, UPT, UR5, UR8, UP0 ;  /* 0x000000080500728c */ /* 0x000fe40008706670 */
[----:B------:R-:W-:Y:S02]  /*47d0*/  USHF.R.U32.HI UR4, URZ, UR23, UR4 ;  /* 0x00000017ff047299 */ /* 0x000fe40008011604 */
[----:B------:R-:W-:Y:S02]  /*47e0*/  UIMAD.WIDE.U32 UR8, UR5, UR22, URZ ;  /* 0x00000016050872a5 */ /* 0x000fe4000f8e00ff */
[----:B------:R-:W-:Y:S04]  /*47f0*/  USEL UR10, UR6, UR4, !UP4 ;  /* 0x00000004060a7287 */ /* 0x000fe8000e000000 */
[----:B------:R-:W-:Y:S01]  /*4800*/  UIADD3 UR11, UPT, UPT, -UR10, URZ, URZ ;  /* 0x000000ff0a0b7290 */ /* 0x000fe2000fffe1ff */
[----:B------:R-:W-:Y:S02]  /*4810*/  @!UP0 UMOV UR4, UR9 ;  /* 0x0000000900048c82 */ /* 0x000fe40008000000 */
[----:B------:R-:W-:Y:S02]  /*4820*/  @!UP0 USHF.R.U32.HI UR4, URZ, UR23, UR4 ;  /* 0x00000017ff048299 */ /* 0x000fe40008011604 */
[----:B------:R-:W-:Y:S02]  /*4830*/  UIMAD UR8, UR42, UR11, UR6 ;  /* 0x0000000b2a0872a4 */ /* 0x000fe4000f8e0206 */
[----:B------:R-:W-:Y:S04]  /*4840*/  @!UP0 USEL UR4, UR5, UR4, !UP4 ;  /* 0x0000000405048287 */ /* 0x000fe8000e000000 */
[----:B------:R-:W-:Y:S02]  /*4850*/  @!UP0 UIMAD UR8, UR7, UR8, UR4 ;  /* 0x00000008070882a4 */ /* 0x000fe4000f8e0204 */
[----:B------:R-:W-:Y:S02]  /*4860*/  @!UP0 UIADD3 UR9, UPT, UPT, UR10, -UR4, URZ ;  /* 0x800000040a098290 */ /* 0x000fe4000fffe0ff */
[----:B------:R-:W-:Y:S02]  /*4870*/  UIADD3 UR4, UPT, UPT, -UR5, URZ, URZ ;  /* 0x000000ff05047290 */ /* 0x000fe4000fffe1ff */
[----:B------:R-:W-:Y:S02]  /*4880*/  UIADD3 UR7, UPT, UPT, -UR6, URZ, URZ ;  /* 0x000000ff06077290 */ /* 0x000fe4000fffe1ff */
[----:B------:R-:W-:Y:S02]  /*4890*/  @!UP0 UIMAD UR6, UR9, UR42, UR5 ;  /* 0x0000002a090682a4 */ /* 0x000fe4000f8e0205 */
[----:B------:R-:W-:Y:S02]  /*48a0*/  UIMAD UR14, UR15, UR4, UR14 ;  /* 0x000000040f0e72a4 */ /* 0x000fe4000f8e020e */
[----:B------:R-:W-:Y:S01]  /*48b0*/  UIMAD UR13, UR50, UR7, UR13 ;  /* 0x00000007320d72a4 */ /* 0x000fe2000f8e020d */
[----:B------:R-:W-:Y:S02]  /*48c0*/  @!UP0 UMOV UR5, UR8 ;  /* 0x0000000800058c82 */ /* 0x000fe40008000000 */
[----:B------:R-:W-:Y:S02]  /*48d0*/  UIMAD UR14, UR5, UR15, UR14 ;  /* 0x0000000f050e72a4 */ /* 0x000fe4000f8e020e */
[----:B------:R-:W-:Y:S11]  /*48e0*/  UIMAD UR13, UR6, UR50, UR13 ;  /* 0x00000032060d72a4 */ /* 0x000ff6000f8e020d */
[----:B------:R-:W-:Y:S01]  /*48f0*/  @!UPT UIADD3 URZ, UPT, UPT, URZ, URZ, URZ ;  /* 0x000000fffffff290 */ /* 0x000fe2000fffe0ff */
.L_x_86:
[----:B------:R-:W3:Y:S01]  /*4900*/  @!UP2 LDCU.128 UR8, c[0x0][0xb10] ;  /* 0x00016200ff08a7ac */ /* 0x000ee20008000c00 */
[C---:B----4-:R-:W-:Y:S02]  /*4910*/  ISETP.NE.U32.AND P1, PT, R4.reuse, RZ, PT ;  /* 0x000000ff0400720c */ /* 0x050fe40003f25070 */
[----:B------:R-:W-:Y:S02]  /*4920*/  ISETP.NE.U32.AND P0, PT, R4, RZ, PT ;  /* 0x000000ff0400720c */ /* 0x000fe40003f05070 */
[C---:B------:R-:W-:Y:S02]  /*4930*/  ISETP.NE.AND.EX P1, PT, R5.reuse, RZ, PT, P1 ;  /* 0x000000ff0500720c */ /* 0x040fe40003f25310 */
[----:B------:R-:W-:Y:S01]  /*4940*/  ISETP.NE.AND.EX P0, PT, R5, RZ, PT, P0 ;  /* 0x000000ff0500720c */ /* 0x000fe20003f05300 */
[----:B------:R-:W4:Y:S01]  /*4950*/  @!UP2 LDCU UR5, c[0x0][0xb0c] ;  /* 0x00016180ff05a7ac */ /* 0x000f220008000800 */
[----:B------:R-:W-:Y:S01]  /*4960*/  SHF.L.U32 R9, R15, 0x1f, RZ ;  /* 0x0000001f0f097819 */ /* 0x000fe200000006ff */
[----:B------:R-:W-:Y:S02]  /*4970*/  USHF.L.U32 UR35, UR16, 0x7, URZ ;  /* 0x0000000710237899 */ /* 0x000fe400080006ff */
[----:B------:R-:W-:Y:S02]  /*4980*/  USHF.L.U32 UR34, UR20, 0x8, URZ ;  /* 0x0000000814227899 */ /* 0x000fe400080006ff */
[----:B---3--:R-:W-:Y:S07]  /*4990*/  UIMAD.WIDE.U32 UR6, UR14, UR8, URZ ;  /* 0x000000080e0672a5 */ /* 0x008fee000f8e00ff */
[----:B------:R-:W-:Y:S01]  /*49a0*/  @!UP2 UMOV UR4, UR7 ;  /* 0x000000070004ac82 */ /* 0x000fe20008000000 */
[----:B----4-:R-:W-:Y:S02]  /*49b0*/  @!UP2 UISETP.NE.AND UP0, UPT, UR5, 0x1, UPT ;  /* 0x000000010500a88c */ /* 0x010fe4000bf05270 */
[----:B------:R-:W-:Y:S02]  /*49c0*/  @!UP2 USHF.R.U32.HI UR4, URZ, UR9, UR4 ;  /* 0x00000009ff04a299 */ /* 0x000fe40008011604 */
[----:B------:R-:W-:Y:S02]  /*49d0*/  UIMAD.WIDE.U32 UR6, UR13, UR11, URZ ;  /* 0x0000000b0d0672a5 */ /* 0x000fe4000f8e00ff */
[----:B------:R-:W-:Y:S02]  /*49e0*/  @!UP2 USEL UR8, UR14, UR4, !UP0 ;  /* 0x000000040e08a287 */ /* 0x000fe4000c000000 */
[----:B------:R-:W-:Y:S03]  /*49f0*/  @!UP2 UISETP.NE.AND UP0, UPT, UR10, 0x1, UPT ;  /* 0x000000010a00a88c */ /* 0x000fe6000bf05270 */
[----:B------:R-:W-:Y:S02]  /*4a00*/  @!UP2 UMOV UR6, UR7 ;  /* 0x000000070006ac82 */ /* 0x000fe40008000000 */
[----:B------:R-:W3:Y:S02]  /*4a10*/  @!UP2 LDCU UR4, c[0x0][0xb20] ;  /* 0x00016400ff04a7ac */ /* 0x000ee40008000800 */
[----:B---3--:R-:W-:Y:S04]  /*4a20*/  @!UP2 USHF.R.U32.HI UR6, URZ, UR4, UR6 ;  /* 0x00000004ff06a299 */ /* 0x008fe80008011606 */
[----:B------:R-:W-:Y:S04]  /*4a30*/  @!UP2 USEL UR6, UR13, UR6, !UP0 ;  /* 0x000000060d06a287 */ /* 0x000fe8000c000000 */
[----:B------:R-:W-:Y:S02]  /*4a40*/  @!UP2 UIADD3 UR4, UPT, UPT, -UR8, UR6, URZ ;  /* 0x000000060804a290 */ /* 0x000fe4000fffe1ff */
[----:B------:R-:W-:Y:S02]  /*4a50*/  @!UP2 UIADD3 UR6, UPT, UPT, UR8, -UR6, URZ ;  /* 0x800000060806a290 */ /* 0x000fe4000fffe0ff */
[----:B------:R-:W-:Y:S02]  /*4a60*/  @!UP2 UIMAD UR14, UR4, UR5, UR14 ;  /* 0x00000005040ea2a4 */ /* 0x000fe4000f8e020e */
[----:B------:R-:W-:Y:S01]  /*4a70*/  @!UP2 UIMAD UR13, UR6, UR10, UR13 ;  /* 0x0000000a060da2a4 */ /* 0x000fe2000f8e020d */
[----:B------:R-:W-:Y:S11]  /*4a80*/  BRA.U UP3, `(.L_x_87) ;  /* 0x0000000103107547 */ /* 0x000ff6000b800000 */
[----:B--2---:R-:W-:Y:S04]  /*4a90*/  MOV R0, UR41 ;  /* 0x0000002900007c02 */ /* 0x004fe80008000f00 */
[----:B------:R-:W-:Y:S04]  /*4aa0*/  SHF.L.U32 R11, R0, 0x1f, RZ ;  /* 0x0000001f000b7819 */ /* 0x000fe800000006ff */
[----:B------:R-:W2:Y:S02]  /*4ab0*/  SYNCS.PHASECHK.TRANS64.TRYWAIT P2, [UR21+0x98], R11 ;  /* 0x0000980bff0075a7 */ /* 0x000ea40008041115 */
[----:B--2---:R-:W-:Y:S05]  /*4ac0*/  @!P2 BRA `(.L_x_88) ;  /* 0x00000074008ca947 */ /* 0x004fea0003800000 */
.L_x_87:
[----:B------:R-:W-:Y:S05]  /*4ad0*/  @!P1 BRA `(.L_x_89) ;  /* 0x0000000000309947 */ /* 0x000fea0003800000 */
[----:B------:R-:W-:Y:S01]  /*4ae0*/  ISETP.NE.U32.AND P1, PT, R2, RZ, PT ;  /* 0x000000ff0200720c */ /* 0x000fe20003f25070 */
[----:B------:R-:W3:Y:S01]  /*4af0*/  LDCU.64 UR4, c[0x0][0x358] ;  /* 0x00006b00ff0477ac */ /* 0x000ee20008000a00 */
[----:B------:R-:W-:Y:S02]  /*4b00*/  IMAD.MOV.U32 R146, RZ, RZ, 0x1 ;  /* 0x00000001ff927424 */ /* 0x000fe400078e00ff */
[----:B------:R-:W-:Y:S11]  /*4b10*/  ISETP.NE.AND.EX P1, PT, R3, RZ, PT, P1 ;  /* 0x000000ff0300720c */ /* 0x000ff60003f25310 */
[----:B------:R-:W-:Y:S02]  /*4b20*/  @!UPT UIADD3 URZ, UPT, UPT, URZ, URZ, URZ ;  /* 0x000000fffffff290 */ /* 0x000fe4000fffe0ff */
[----:B--2---:R-:W2:Y:S01]  /*4b30*/  @P1 LDC.64 R10, c[0x0][0x888] ;  /* 0x00022200ff0a1b82 */ /* 0x004ea20000000a00 */
[----:B------:R-:W-:Y:S04]  /*4b40*/  @P1 IMAD R0, R4, UR36, RZ ;  /* 0x0000002404001c24 */ /* 0x000fe8000f8e02ff */
[----:B--2---:R-:W-:Y:S04]  /*4b50*/  @P1 IMAD.WIDE R10, R0, 0x4, R10 ;  /* 0x00000004000a1825 */ /* 0x004fe800078e020a */
[----:B------:R-:W-:Y:S01]  /*4b60*/  HFMA2 R0, -RZ, RZ, 0, 5.9604644775390625e-08 ;  /* 0x00000001ff007431 */ /* 0x000fe200000001ff */
[----:B---3-5:R3:W5:Y:S04]  /*4b70*/  @P1 LDG.E R73, desc[UR4][R10.64] ;  /* 0x000000040a491981 */ /* 0x028768000c1e1900 */
[----:B------:R-:W-:Y:S01]  /*4b80*/  @!P1 PRMT R146, R0, 0x7610, R146 ;  /* 0x0000761000929816 */ /* 0x000fe20000000092 */
[----:B---3--:R-:W4:Y:S06]  /*4b90*/  @!P1 LDC R73, c[0x0][0x880] ;  /* 0x00022000ff499b82 */ /* 0x008f2c0000000800 */
.L_x_89:
[----:B----45:R-:W-:Y:S01]  /*4ba0*/  @!P0 FSETP.EQ.AND P1, PT, R73, RZ, PT ;  /* 0x000000ff4900820b */ /* 0x030fe20003f22000 */
[----:B------:R-:W-:Y:S01]  /*4bb0*/  @!UPT UIADD3 URZ, UPT, UPT, URZ, URZ, URZ ;  /* 0x000000fffffff290 */ /* 0x000fe2000fffe0ff */
[----:B------:R-:W-:Y:S11]  /*4bc0*/  @!P0 BRA `(.L_x_90) ;  /* 0x0000000000188947 */ /* 0x000ff60003800000 */
[----:B------:R-:W-:Y:S02]  /*4bd0*/  LOP3.LUT P0, RZ, R146, 0xff, RZ, 0xc0, !PT ;  /* 0x000000ff92ff7812 */ /* 0x000fe4000780c0ff */
[----:B------:R-:W-:Y:S04]  /*4be0*/  ISETP.NE.U32.AND P1, PT, R2, RZ, PT ;  /* 0x000000ff0200720c */ /* 0x000fe80003f25070 */
[----:B------:R-:W-:Y:S04]  /*4bf0*/  ISETP.NE.AND.EX P1, PT, R3, RZ, PT, P1 ;  /* 0x000000ff0300720c */ /* 0x000fe80003f25310 */
[----:B------:R-:W-:Y:S03]  /*4c00*/  PLOP3.LUT P1, PT, P1, PT, PT, 0x8, 0x80 ;  /* 0x000000000080781c */ /* 0x000fe60000f2e170 */
[----:B------:R-:W-:Y:S11]  /*4c10*/  @P0 FSETP.EQ.AND P1, PT, R73, RZ, PT ;  /* 0x000000ff4900020b */ /* 0x000ff60003f22000 */
[----:B------:R-:W-:Y:S02]  /*4c20*/  @!UPT UIADD3 URZ, UPT, UPT, URZ, URZ, URZ ;  /* 0x000000fffffff290 */ /* 0x000fe4000fffe0ff */
.L_x_90:
[----:B------:R-:W3:Y:S01]  /*4c30*/  SYNCS.PHASECHK.TRANS64.TRYWAIT P2, [UR21+0x70], R9 ;  /* 0x00007009ff0075a7 */ /* 0x000ee20008041115 */
[----:B------:R-:W-:Y:S04]  /*4c40*/  ELECT P0, URZ, PT ;  /* 0x0000000000ff782f */ /* 0x000fe80003800000 */
[----:B------:R-:W-:Y:S11]  /*4c50*/  PLOP3.LUT P1, PT, P1, P0, PT, 0xf2, 0x2f ;  /* 0x00000000002f781c */ /* 0x000ff60000f21e72 */
[----:B------:R-:W-:Y:S02]  /*4c60*/  @!UPT UIADD3 URZ, UPT, UPT, URZ, URZ, URZ ;  /* 0x000000fffffff290 */ /* 0x000fe4000fffe0ff */
[----:B------:R-:W-:Y:S05]  /*4c70*/  @!P1 IADD3 R8, P0, PT, R16, 0x580, RZ ;  /* 0x0000058010089810 */ /* 0x000fea0007f1e0ff */
[----:B------:R-:W-:Y:S01]  /*4c80*/  @!P1 IMAD.X R6, RZ, RZ, R17, P0 ;  /* 0x000000ffff069224 */ /* 0x000fe200000e0611 */
[----:B---3--:R-:W-:Y:S07]  /*4c90*/  @!P2 BRA `(.L_x_91) ;  /* 0x000000740030a947 */ /* 0x008fee0003800000 */
.L_x_179:
[----:B------:R-:W-:Y:S01]  /*4ca0*/  @!P1 R2UR UR5, R8 ;  /* 0x00000000080592ca */ /* 0x000fe200000e0000 */
[----:B------:R-:W-:Y:S01]  /*4cb0*/  VOTEU.ALL UP0, P1 ;  /* 0x0000000000ff7886 */ /* 0x000fe20000800000 */
[----:B------:R-:W-:Y:S01]  /*4cc0*/  @!P1 R2UR UR4, R6 ;  /* 0x00000000060492ca */ /* 0x000fe200000e0000 */
[----:B--2---:R-:W-:Y:S01]  /*4cd0*/  @!P1 IMAD.MOV.U32 R0, RZ, RZ, 0x4000 ;  /* 0x00004000ff009424 */ /* 0x004fe200078e00ff */
[----:B------:R-:W-:Y:S01]  /*4ce0*/  UMOV UR8, 0x0 ;  /* 0x0000000000087882 */ /* 0x000fe20000000000 */
[----:B------:R-:W-:Y:S01]  /*4cf0*/  UMOV UR9, 0x10000000 ;  /* 0x1000000000097882 */ /* 0x000fe20000000000 */
[----:B------:R-:W-:Y:S01]  /*4d00*/  @!UP0 UIADD3 UR32, UPT, UPT, UR21, 0x400, URZ ;  /* 0x0000040015208890 */ /* 0x000fe2000fffe0ff */
[----:B------:R-:W-:Y:S01]  /*4d10*/  @!P1 IADD3 R8, P0, PT, R16, 0x580, RZ ;  /* 0x0000058010089810 */ /* 0x000fe20007f1e0ff */
[----:B------:R-:W-:Y:S01]  /*4d20*/  VOTEU.ALL UP0, P1 ;  /* 0x0000000000ff7886 */ /* 0x000fe20000800000 */
[----:B------:R-:W-:Y:S03]  /*4d30*/  UPRMT UR6, UR47, 0x654, UR33 ;  /* 0x000006542f067896 */ /* 0x000fe60008000021 */
[----:B------:R-:W-:Y:S02]  /*4d40*/  @!P1 IMAD.X R6, RZ, RZ, R17, P0 ;  /* 0x000000ffff069224 */ /* 0x000fe400000e0611 */
[----:B------:R-:W-:Y:S02]  /*4d50*/  IMAD.U32 R10, RZ, RZ, UR5 ;  /* 0x00000005ff0a7e24 */ /* 0x000fe4000f8e00ff */
[----:B------:R-:W-:Y:S03]  /*4d60*/  IMAD.U32 R11, RZ, RZ, UR4 ;  /* 0x00000004ff0b7e24 */ /* 0x000fe6000f8e00ff */
[----:B------:R-:W-:Y:S02]  /*4d70*/  @!P1 R2UR UR4, R10 ;  /* 0x000000000a0492ca */ /* 0x000fe400000e0000 */
[----:B------:R-:W-:Y:S11]  /*4d80*/  @!P1 R2UR UR5, R11 ;  /* 0x000000000b0592ca */ /* 0x000ff600000e0000 */
[----:B------:R-:W-:Y:S02]  /*4d90*/  @!UPT UIADD3 URZ, UPT, UPT, URZ, URZ, URZ ;  /* 0x000000fffffff290 */ /* 0x000fe4000fffe0ff */
[----:B------:R2:W-:Y:S01]  /*4da0*/  @!UP0 UTMALDG.3D [UR32], [UR4], desc[UR8] ;  /* 0x00000820040085b4 */ /* 0x0005e20008011000 */
[----:B------:R2:W-:Y:S01]  /*4db0*/  @!P1 SYNCS.ARRIVE.TRANS64.RED.A0TR RZ, [UR21+0x50], R0 ;  /* 0x00005000ffff99a7 */ /* 0x0005e20008300415 */
[----:B------:R-:W-:Y:S01]  /*4dc0*/  SYNCS.ARRIVE.TRANS64.RED.A1T0 RZ, [UR6], RZ ;  /* 0x000000ffffff79a7 */ /* 0x000fe20008100406 */
[----:B------:R-:W3:Y:S02]  /*4dd0*/  SYNCS.PHASECHK.TRANS64.TRYWAIT P2, [UR21+0x78], R9 ;  /* 0x00007809ff0075a7 */ /* 0x000ee40008041115 */
[----:B--23--:R-:W-:Y:S05]  /*4de0*/  @!P2 BRA `(.L_x_92) ;  /* 0x0000007000f4a947 */ /* 0x00cfea0003800000 */
.L_x_181:
        /* <DEDUP_REMOVED lines=8> */
[----:B------:R-:W-:Y:S01]  /*4e70*/  @!UP0 UIADD3 UR24, UPT, UPT, UR21, 0x4400, URZ ;  /* 0x0000440015188890 */ /* 0x000fe2000fffe0ff */
[----:B------:R-:W-:Y:S01]  /*4e80*/  VOTEU.ALL UP0, P1 ;  /* 0x0000000000ff7886 */ /* 0x000fe20000800000 */
[----:B------:R-:W-:Y:S01]  /*4e90*/  UMOV UR27, UR35 ;  /* 0x00000023001b7c82 */ /* 0x000fe20008000000 */
[----:B------:R-:W-:Y:S02]  /*4ea0*/  UMOV UR28, UR36 ;  /* 0x00000024001c7c82 */ /* 0x000fe40008000000 */
[----:B------:R-:W-:Y:S01]  /*4eb0*/  IMAD.U32 R10, RZ, RZ, UR5 ;  /* 0x00000005ff0a7e24 */ /* 0x000fe2000f8e00ff */
[----:B------:R-:W-:Y:S01]  /*4ec0*/  UPRMT UR6, UR47, 0x654, UR25 ;  /* 0x000006542f067896 */ /* 0x000fe20008000019 */
[----:B------:R-:W-:Y:S02]  /*4ed0*/  IMAD.U32 R11, RZ, RZ, UR4 ;  /* 0x00000004ff0b7e24 */ /* 0x000fe4000f8e00ff */
[----:B------:R-:W-:Y:S01]  /*4ee0*/  @!P1 IMAD.X R6, RZ, RZ, R17, P0 ;  /* 0x000000ffff069224 */ /* 0x000fe200000e0611 */
        /* <DEDUP_REMOVED lines=8> */
.L_x_183:
[----:B------:R-:W-:Y:S01]  /*4f70*/  @!P1 R2UR UR5, R8 ;  /* 0x00000000080592ca */ /* 0x000fe200000e0000 */
[----:B------:R-:W-:Y:S01]  /*4f80*/  VOTEU.ALL UP0, P1 ;  /* 0x0000000000ff7886 */ /* 0x000fe20000800000 */
[----:B------:R-:W-:Y:S01]  /*4f90*/  @!P1 R2UR UR4, R6 ;  /* 0x00000000060492ca */ /* 0x000fe200000e0000 */
[----:B--2---:R-:W-:Y:S01]  /*4fa0*/  @!P1 IMAD.MOV.U32 R0, RZ, RZ, 0x4000 ;  /* 0x00004000ff009424 */ /* 0x004fe200078e00ff */
[----:B------:R-:W-:Y:S01]  /*4fb0*/  UMOV UR8, 0x0 ;  /* 0x0000000000087882 */ /* 0x000fe20000000000 */
[----:B------:R-:W-:Y:S01]  /*4fc0*/  UMOV UR9, 0x10000000 ;  /* 0x1000000000097882 */ /* 0x000fe20000000000 */
[----:B------:R-:W-:Y:S01]  /*4fd0*/  @!UP0 UIADD3 UR18, UPT, UPT, UR34, 0x80, URZ ;  /* 0x0000008022128890 */ /* 0x000fe2000fffe0ff */
[----:B------:R-:W-:Y:S01]  /*4fe0*/  VIADD R14, R14, 0x1 ;  /* 0x000000010e0e7836 */ /* 0x000fe20000000000 */
[----:B------:R-:W-:Y:S01]  /*4ff0*/  @!UP0 UIADD3 UR16, UPT, UPT, UR21, 0x8400, URZ ;  /* 0x0000840015108890 */ /* 0x000fe2000fffe0ff */
[----:B------:R-:W-:Y:S01]  /*5000*/  VOTEU.ALL UP0, P1 ;  /* 0x0000000000ff7886 */ /* 0x000fe20000800000 */
[----:B------:R-:W-:Y:S01]  /*5010*/  UMOV UR19, UR35 ;  /* 0x0000002300137c82 */ /* 0x000fe20008000000 */
[----:B------:R-:W-:Y:S02]  /*5020*/  UMOV UR20, UR36 ;  /* 0x0000002400147c82 */ /* 0x000fe40008000000 */
[----:B------:R-:W-:Y:S01]  /*5030*/  IMAD.U32 R10, RZ, RZ, UR5 ;  /* 0x00000005ff0a7e24 */ /* 0x000fe2000f8e00ff */
[----:B------:R-:W-:Y:S01]  /*5040*/  UPRMT UR6, UR47, 0x654, UR17 ;  /* 0x000006542f067896 */ /* 0x000fe20008000011 */
        /* <DEDUP_REMOVED lines=9> */
.L_x_185:
[----:B------:R-:W-:Y:S01]  /*50e0*/  @!P1 IADD3 R6, P0, PT, R16, 0x580, RZ ;  /* 0x0000058010069810 */ /* 0x000fe20007f1e0ff */
[----:B------:R-:W-:Y:S01]  /*50f0*/  VOTEU.ALL UP0, P1 ;  /* 0x0000000000ff7886 */ /* 0x000fe20000800000 */
[----:B------:R-:W-:Y:S01]  /*5100*/  UMOV UR6, 0x0 ;  /* 0x0000000000067882 */ /* 0x000fe20000000000 */
[----:B------:R-:W-:Y:S01]  /*5110*/  UMOV UR7, 0x10000000 ;  /* 0x1000000000077882 */ /* 0x000fe20000000000 */
[----:B------:R-:W-:Y:S01]  /*5120*/  @!P1 R2UR UR5, R6 ;  /* 0x00000000060592ca */ /* 0x000fe200000e0000 */
[----:B--2---:R-:W-:Y:S01]  /*5130*/  @!P1 IMAD.X R0, RZ, RZ, R17, P0 ;  /* 0x000000ffff009224 */ /* 0x004fe200000e0611 */
[----:B------:R-:W-:Y:S01]  /*5140*/  @!UP0 UIADD3 UR10, UPT, UPT, UR34, 0xc0, URZ ;  /* 0x000000c0220a8890 */ /* 0x000fe2000fffe0ff */
[----:B------:R-:W-:Y:S01]  /*5150*/  R2UR UR16, R148 ;  /* 0x00000000941072ca */ /* 0x000fe200000e0000 */
[----:B------:R-:W-:Y:S01]  /*5160*/  @!UP0 UIADD3 UR8, UPT, UPT, UR21, 0xc400, URZ ;  /* 0x0000c40015088890 */ /* 0x000fe2000fffe0ff */
[----:B------:R-:W-:Y:S01]  /*5170*/  ISETP.NE.AND P0, PT, R14, 0x2, PT ;  /* 0x000000020e00780c */ /* 0x000fe20003f05270 */
[----:B------:R-:W-:Y:S01]  /*5180*/  @!UP0 UIADD3 UR9, UPT, UPT, UR21, 0x68, URZ ;  /* 0x0000006815098890 */ /* 0x000fe2000fffe0ff */
[----:B------:R-:W-:Y:S01]  /*5190*/  @!P1 R2UR UR4, R0 ;  /* 0x00000000000492ca */ /* 0x000fe200000e0000 */
[----:B------:R-:W-:Y:S01]  /*51a0*/  VOTEU.ALL UP0, P1 ;  /* 0x0000000000ff7886 */ /* 0x000fe20000800000 */
[----:B------:R-:W-:Y:S01]  /*51b0*/  UMOV UR11, UR35 ;  /* 0x00000023000b7c82 */ /* 0x000fe20008000000 */
[----:B------:R-:W-:Y:S01]  /*51c0*/  UMOV UR12, UR36 ;  /* 0x00000024000c7c82 */ /* 0x000fe20008000000 */
[----:B------:R-:W-:Y:S01]  /*51d0*/  SEL R0, RZ, 0x1, P0 ;  /* 0x00000001ff007807 */ /* 0x000fe20000000000 */
[----:B------:R-:W-:Y:S01]  /*51e0*/  UIADD3 UR20, UPT, UPT, UR13, UR63, URZ ;  /* 0x0000003f0d147290 */ /* 0x000fe2000fffe0ff */
[----:B------:R-:W-:Y:S01]  /*51f0*/  IMAD.U32 R8, RZ, RZ, UR5 ;  /* 0x00000005ff087e24 */ /* 0x000fe2000f8e00ff */
[----:B------:R-:W-:Y:S01]  /*5200*/  LOP3.LUT R15, R15, 0x1, RZ, 0x3c, !PT ;  /* 0x000000010f0f7812 */ /* 0x000fe200078e3cff */
[----:B------:R-:W-:Y:S01]  /*5210*/  UPLOP3.LUT UP3, UPT, UPT, UPT, UPT, 0x80, 0x8 ;  /* 0x000000000008789c */ /* 0x000fe20003f6f070 */
[----:B------:R-:W-:Y:S01]  /*5220*/  LOP3.LUT R13, R13, R0, RZ, 0x3c, !PT ;  /* 0x000000000d0d7212 */ /* 0x000fe200078e3cff */
[----:B------:R-:W-:Y:S01]  /*5230*/  UIADD3 UR16, UPT, UPT, UR14, UR16, URZ ;  /* 0x000000100e107290 */ /* 0x000fe2000fffe0ff */
[----:B------:R-:W-:Y:S01]  /*5240*/  SEL R14, R14, RZ, P0 ;  /* 0x000000ff0e0e7207 */ /* 0x000fe20000000000 */
[----:B------:R-:W-:Y:S01]  /*5250*/  UMOV UR36, UR29 ;  /* 0x0000001d00247c82 */ /* 0x000fe20008000000 */
[----:B------:R-:W-:Y:S01]  /*5260*/  IMAD.U32 R9, RZ, RZ, UR4 ;  /* 0x00000004ff097e24 */ /* 0x000fe2000f8e00ff */
[----:B------:R-:W-:Y:S04]  /*5270*/  @!P1 R2UR UR4, R8 ;  /* 0x00000000080492ca */ /* 0x000fe800000e0000 */
[----:B------:R-:W-:Y:S11]  /*5280*/  @!P1 R2UR UR5, R9 ;  /* 0x00000000090592ca */ /* 0x000ff600000e0000 */
[----:B------:R-:W-:Y:S02]  /*5290*/  @!UPT UIADD3 URZ, UPT, UPT, URZ, URZ, URZ ;  /* 0x000000fffffff290 */ /* 0x000fe4000fffe0ff */
[----:B------:R2:W-:Y:S01]  /*52a0*/  @!UP0 UTMALDG.3D [UR8], [UR4], desc[UR6] ;  /* 0x00000608040085b4 */ /* 0x0005e20008011000 */
[----:B------:R2:W-:Y:S01]  /*52b0*/  @!P1 SYNCS.ARRIVE.TRANS64.RED.A0TR RZ, [UR21+0x68], R7 ;  /* 0x00006807ffff99a7 */ /* 0x0005e20008300415 */
[----:B------:R-:W-:Y:S01]  /*52c0*/  SYNCS.ARRIVE.TRANS64.RED.A1T0 RZ, [UR37], RZ ;  /* 0x000000ffffff79a7 */ /* 0x000fe20008100425 */
[----:B------:R-:W-:Y:S05]  /*52d0*/  BRA.U UP1, `(.L_x_95) ;  /* 0xfffffff101687547 */ /* 0x000fea000b83ffff */
[----:B------:R-:W-:-:S04]  /*52e0*/  SHF.L.U32 R3, R15, 0x1f, RZ ;  /* 0x0000001f0f037819 */ /* 0x000fc800000006ff */
[----:B------:R-:W3:Y:S02]  /*52f0*/  SYNCS.PHASECHK.TRANS64.TRYWAIT P0, [UR21+0x70], R3 ;  /* 0x00007003ff0075a7 */ /* 0x000ee40008001115 */
[----:B---3--:R-:W-:Y:S05]  /*5300*/  @!P0 BRA `(.L_x_96) ;  /* 0x0000006c00f48947 */ /* 0x008fea0003800000 */
.L_x_187:
[----:B------:R-:W4:Y:S02]  /*5310*/  SYNCS.PHASECHK.TRANS64.TRYWAIT P0, [UR21+0x78], R3 ;  /* 0x00007803ff0075a7 */ /* 0x000f240008001115 */
[----:B----4-:R-:W-:Y:S05]  /*5320*/  @!P0 BRA `(.L_x_97) ;  /* 0x0000007000048947 */ /* 0x010fea0003800000 */
.L_x_189:
[----:B------:R-:W4:Y:S02]  /*5330*/  SYNCS.PHASECHK.TRANS64.TRYWAIT P0, [UR21+0x80], R3 ;  /* 0x00008003ff0075a7 */ /* 0x000f240008001115 */
[----:B----4-:R-:W-:Y:S05]  /*5340*/  @!P0 BRA `(.L_x_98) ;  /* 0x0000007000148947 */ /* 0x010fea0003800000 */
.L_x_191:
[----:B---3--:R-:W-:-:S07]  /*5350*/  MOV R0, UR21 ;  /* 0x0000001500007c02 */ /* 0x008fce0008000f00 */
.L_x_99:
[----:B---3--:R-:W-:-:S04]  /*5360*/  SHF.L.U32 R3, R15, 0x1f, RZ ;  /* 0x0000001f0f037819 */ /* 0x008fc800000006ff */
[----:B------:R3:W4:Y:S03]  /*5370*/  SYNCS.PHASECHK.TRANS64.TRYWAIT P0, [R0+URZ+0x88], R3 ;  /* 0x00008803000075a7 */ /* 0x00072600080011ff */
[----:B----4-:R-:W-:Y:S05]  /*5380*/  @!P0 NANOSLEEP.SYNCS 0x989680 ;  /* 0x009896800000895d */ /* 0x010fea0003900000 */
[----:B------:R-:W4:Y:S02]  /*5390*/  @!P0 SYNCS.PHASECHK.TRANS64 P0, [R0+URZ+0x88], R3 ;  /* 0x00008803000085a7 */ /* 0x000f2400080010ff */
[----:B-12-4-:R-:W-:Y:S05]  /*53a0*/  @P0 EXIT ;  /* 0x000000000000094d */ /* 0x016fea0003800000 */
[----:B------:R-:W-:Y:S05]  /*53b0*/  BRA `(.L_x_99) ;  /* 0xfffffffc00e87947 */ /* 0x000fea000383ffff */
.L_x_84:
[----:B------:R-:W-:-:S06]  /*53c0*/  UISETP.GE.AND UP0, UPT, UR17, 0x4, UPT ;  /* 0x000000041100788c */ /* 0x000fcc000bf06270 */
[----:B------:R-:W-:-:S13]  /*53d0*/  PLOP3.LUT P0, PT, PT, PT, UP0, 0x80, 0x8 ;  /* 0x000000000008781c */ /* 0x000fda0003f0f008 */
[----:B------:R-:W-:Y:S05]  /*53e0*/  @!P0 EXIT ;  /* 0x000000000000894d */ /* 0x000fea0003800000 */
[----:B------:R-:W-:Y:S01]  /*53f0*/  BAR.SYNC.DEFER_BLOCKING 0x6, 0xa0 ;  /* 0x0182800000007b1d */ /* 0x000fe20000010000 */
[C---:B------:R-:W-:Y:S01]  /*5400*/  IMAD.SHL.U32 R3, R163.reuse, 0x40, RZ ;  /* 0x00000040a3037824 */ /* 0x040fe200078e00ff */
[C---:B------:R-:W-:Y:S01]  /*5410*/  LOP3.LUT R145, R163.reuse, 0x1, RZ, 0xc0, !PT ;  /* 0x00000001a3917812 */ /* 0x040fe200078ec0ff */
[C---:B------:R-:W-:Y:S01]  /*5420*/  IMAD.U32 R69, R163.reuse, 0x10000, RZ ;  /* 0x00010000a3457824 */ /* 0x040fe200078e00ff */
[----:B------:R-:W-:Y:S01]  /*5430*/  CS2R R158, SRZ ;  /* 0x00000000009e7805 */ /* 0x000fe2000001ff00 */
[----:B------:R-:W-:Y:S01]  /*5440*/  IMAD.SHL.U32 R144, R163, 0x8, RZ ;  /* 0x00000008a3907824 */ /* 0x000fe200078e00ff */
[----:B------:R-:W-:Y:S01]  /*5450*/  UMOV UR44, 0x400 ;  /* 0x00000400002c7882 */ /* 0x000fe20000000000 */
[----:B------:R-:W1:Y:S01]  /*5460*/  LDCU.64 UR4, c[0x0][0x890] ;  /* 0x00011200ff0477ac */ /* 0x000e620008000a00 */
[----:B------:R-:W2:Y:S01]  /*5470*/  LDC.64 R142, c[0x0][0x8b0] ;  /* 0x00022c00ff8e7b82 */ /* 0x000ea20000000a00 */
[----:B------:R-:W-:Y:S01]  /*5480*/  ISETP.NE.U32.AND P0, PT, R145, 0x1, PT ;  /* 0x000000019100780c */ /* 0x000fe20003f05070 */
[----:B------:R-:W-:Y:S01]  /*5490*/  IMAD.MOV.U32 R162, RZ, RZ, 0x2 ;  /* 0x00000002ffa27424 */ /* 0x000fe200078e00ff */
[----:B------:R-:W-:Y:S01]  /*54a0*/  ULEA UR44, UR47, UR44, 0x18 ;  /* 0x0000002c2f2c7291 */ /* 0x000fe2000f8ec0ff */
[----:B------:R-:W-:Y:S01]  /*54b0*/  LOP3.LUT R7, R3, 0x1c0, RZ, 0xc0, !PT ;  /* 0x000001c003077812 */ /* 0x000fe200078ec0ff */
[----:B------:R-:W-:Y:S01]  /*54c0*/  IMAD.MOV.U32 R161, RZ, RZ, 0x4 ;  /* 0x00000004ffa17424 */ /* 0x000fe200078e00ff */
[----:B------:R-:W-:Y:S01]  /*54d0*/  LOP3.LUT R69, R69, 0x600000, RZ, 0xc0, !PT ;  /* 0x0060000045457812 */ /* 0x000fe200078ec0ff */
[----:B------:R-:W-:Y:S01]  /*54e0*/  IMAD.MOV.U32 R160, RZ, RZ, 0x1 ;  /* 0x00000001ffa07424 */ /* 0x000fe200078e00ff */
[----:B------:R-:W3:Y:S01]  /*54f0*/  LDC.64 R140, c[0x0][0x8a8] ;  /* 0x00022a00ff8c7b82 */ /* 0x000ee20000000a00 */
[----:B------:R-:W-:Y:S01]  /*5500*/  R2P PR, R163, 0x6 ;  /* 0x00000006a3007804 */ /* 0x000fe20000000000 */
[----:B------:R-:W-:Y:S01]  /*5510*/  IMAD.MOV.U32 R68, RZ, RZ, RZ ;  /* 0x000000ffff447224 */ /* 0x000fe200078e00ff */
[----:B------:R-:W-:Y:S01]  /*5520*/  LOP3.LUT R144, R7, 0x38, R144, 0xf8, !PT ;  /* 0x0000003807907812 */ /* 0x000fe200078ef890 */
[----:B------:R-:W-:Y:S01]  /*5530*/  IMAD.MOV.U32 R152, RZ, RZ, RZ ;  /* 0x000000ffff987224 */ /* 0x000fe200078e00ff */
[----:B------:R-:W-:Y:S01]  /*5540*/  P2R R2, PR, RZ, 0x1 ;  /* 0x00000001ff027803 */ /* 0x000fe20000000000 */
[----:B------:R-:W4:Y:S01]  /*5550*/  LDCU UR60, c[0x0][0x370] ;  /* 0x00006e00ff3c77ac */ /* 0x000f220008000800 */
[----:B------:R-:W-:Y:S01]  /*5560*/  LOP3.LUT R144, R144, 0x1e00, R3, 0xf8, !PT ;  /* 0x00001e0090907812 */ /* 0x000fe200078ef803 */
[----:B------:R-:W4:Y:S01]  /*5570*/  LDS R0, [UR44+0x130] ;  /* 0x0001302cff007984 */ /* 0x000f220008000800 */
[----:B-1----:R-:W-:Y:S01]  /*5580*/  IMAD.U32 R165, RZ, RZ, UR4 ;  /* 0x00000004ffa57e24 */ /* 0x002fe2000f8e00ff */
[----:B------:R-:W-:Y:S01]  /*5590*/  UIADD3 UR4, UPT, UPT, UR44, 0x400, URZ ;  /* 0x000004002c047890 */ /* 0x000fe2000fffe0ff */
[----:B------:R-:W-:Y:S01]  /*55a0*/  IMAD.U32 R164, RZ, RZ, UR5 ;  /* 0x00000005ffa47e24 */ /* 0x000fe2000f8e00ff */
[----:B------:R-:W-:Y:S01]  /*55b0*/  LOP3.LUT R163, R163, 0x60, RZ, 0xc0, !PT ;  /* 0x00000060a3a37812 */ /* 0x000fe200078ec0ff */
[----:B------:R-:W1:Y:S01]  /*55c0*/  LDCU UR43, c[0x0][0xb0c] ;  /* 0x00016180ff2b77ac */ /* 0x000e620008000800 */
[----:B------:R-:W-:-:S02]  /*55d0*/  SEL R162, R162, 0xfffffffe, !P1 ;  /* 0xfffffffea2a27807 */ /* 0x000fc40004800000 */
[----:B------:R-:W-:Y:S01]  /*55e0*/  SEL R161, R161, 0xfffffffc, !P2 ;  /* 0xfffffffca1a17807 */ /* 0x000fe20005000000 */
[----:B------:R-:W-:Y:S01]  /*55f0*/  IMAD.U32 R150, RZ, RZ, UR4 ;  /* 0x00000004ff967e24 */ /* 0x000fe2000f8e00ff */
[----:B------:R-:W1:Y:S01]  /*5600*/  LDCU UR39, c[0x0][0xb30] ;  /* 0x00016600ff2777ac */ /* 0x000e620008000800 */
[----:B------:R-:W1:Y:S01]  /*5610*/  LDCU.64 UR54, c[0x0][0x888] ;  /* 0x00011100ff3677ac */ /* 0x000e620008000a00 */
[----:B------:R-:W1:Y:S01]  /*5620*/  LDCU.64 UR40, c[0x0][0xb28] ;  /* 0x00016500ff2877ac */ /* 0x000e620008000a00 */
[----:B------:R-:W1:Y:S01]  /*5630*/  LDCU.128 UR56, c[0x0][0xb10] ;  /* 0x00016200ff3877ac */ /* 0x000e620008000c00 */
[----:B------:R-:W1:Y:S01]  /*5640*/  LDCU UR53, c[0x0][0x374] ;  /* 0x00006e80ff3577ac */ /* 0x000e620008000800 */
[----:B------:R-:W-:Y:S01]  /*5650*/  UMOV UR52, URZ ;  /* 0x000000ff00347c82 */ /* 0x000fe20008000000 */
[----:B------:R-:W-:Y:S01]  /*5660*/  UMOV UR46, URZ ;  /* 0x000000ff002e7c82 */ /* 0x000fe20008000000 */
[----:B-1234-:R-:W-:-:S07]  /*5670*/  IMAD.IADD R69, R0, 0x1, R69 ;  /* 0x0000000100457824 */ /* 0x01efce00078e0245 */
.L_x_143:
[----:B------:R-:W-:Y:S02]  /*5680*/  LEA R3, R152, UR44, 0x3 ;  /* 0x0000002c98037c11 */ /* 0x000fe4000f8e18ff */
[----:B------:R-:W-:Y:S02]  /*5690*/  SHF.L.U32 R0, R158, 0x1f, RZ ;  /* 0x0000001f9e007819 */ /* 0x000fe400000006ff */
[----:B-1----:R-:W-:Y:S02]  /*56a0*/  LEA R5, R152, UR44, 0x4 ;  /* 0x0000002c98057c11 */ /* 0x002fe4000f8e20ff */
[----:B------:R-:W1:Y:S02]  /*56b0*/  SYNCS.PHASECHK.TRANS64.TRYWAIT P0, [R3+URZ+0xa0], R0 ;  /* 0x0000a000030075a7 */ /* 0x000e6400080011ff */
[----:B-1----:R-:W-:Y:S05]  /*56c0*/  @!P0 BRA `(.L_x_100) ;  /* 0x0000006c004c8947 */ /* 0x002fea0003800000 */
.L_x_192:
        /* <DEDUP_REMOVED lines=11> */
[----:B------:R-:W-:Y:S01]  /*5780*/  PLOP3.LUT P0, PT, PT, PT, UP1, 0x80, 0x8 ;  /* 0x000000000008781c */ /* 0x000fe20003f0f018 */
[----:B------:R-:W-:Y:S11]  /*5790*/  UP2UR UR62, UPR, URZ, 0x2 ;  /* 0x00000002ff3e7883 */ /* 0x000ff60008000000 */
[----:B------:R-:W-:Y:S01]  /*57a0*/  @!UPT UIADD3 URZ, UPT, UPT, URZ, URZ, URZ ;  /* 0x000000fffffff290 */ /* 0x000fe2000fffe0ff */
[----:B-1----:R-:W-:Y:S02]  /*57b0*/  @P0 SHF.R.U32.HI R0, RZ, 0x10, R5 ;  /* 0x00000010ff000819 */ /* 0x002fe40000011605 */
        /* <DEDUP_REMOVED lines=12> */
[----:B------:R-:W2:Y:S01]  /*5880*/  LDCU UR12, c[0x0][0xb20] ;  /* 0x00016400ff0c77ac */ /* 0x000ea20008000800 */
[----:B------:R-:W-:Y:S02]  /*5890*/  UIMAD.WIDE.U32 UR4, UR53, UR59, URZ ;  /* 0x0000003b350472a5 */ /* 0x000fe4000f8e00ff */
[----:B------:R-:W-:Y:S02]  /*58a0*/  UIMAD.WIDE.U32 UR6, UR60, UR56, URZ ;  /* 0x000000383c0672a5 */ /* 0x000fe4000f8e00ff */
[----:B------:R-:W-:Y:S02]  /*58b0*/  UISETP.NE.AND UP0, UPT, UR58, 0x1, UPT ;  /* 0x000000013a00788c */ /* 0x000fe4000bf05270 */
[----:B------:R-:W-:Y:S02]  /*58c0*/  UIMAD.WIDE.U32 UR8, UR37, UR59, URZ ;  /* 0x0000003b250872a5 */ /* 0x000fe4000f8e00ff */
[----:B------:R-:W-:Y:S02]  /*58d0*/  UIMAD.WIDE.U32 UR10, UR38, UR56, URZ ;  /* 0x00000038260a72a5 */ /* 0x000fe4000f8e00ff */
[----:B------:R-:W-:Y:S02]  /*58e0*/  UISETP.NE.AND UP1, UPT, UR43, 0x1, UPT ;  /* 0x000000012b00788c */ /* 0x000fe4000bf25270 */
[----:B------:R-:W-:Y:S01]  /*58f0*/  UISETP.NE.AND UP2, UPT, UR42, 0x1, UPT ;  /* 0x000000012a00788c */ /* 0x000fe2000bf45270 */
[----:B------:R-:W-:Y:S02]  /*5900*/  UMOV UR4, UR5 ;  /* 0x0000000500047c82 */ /* 0x000fe40008000000 */
[----:B--2---:R-:W-:Y:S03]  /*5910*/  USHF.R.U32.HI UR5, URZ, UR12, UR4 ;  /* 0x0000000cff057299 */ /* 0x004fe60008011604 */
[----:B------:R-:W-:Y:S02]  /*5920*/  UMOV UR4, UR7 ;  /* 0x0000000700047c82 */ /* 0x000fe40008000000 */
[----:B------:R-:W-:Y:S02]  /*5930*/  USHF.R.U32.HI UR7, URZ, UR57, UR4 ;  /* 0x00000039ff077299 */ /* 0x000fe40008011604 */
[----:B------:R-:W-:Y:S02]  /*5940*/  USEL UR4, UR53, UR5, !UP0 ;  /* 0x0000000535047287 */ /* 0x000fe4000c000000 */
[----:B------:R-:W-:Y:S01]  /*5950*/  USEL UR7, UR60, UR7, !UP1 ;  /* 0x000000073c077287 */ /* 0x000fe2000c800000 */
[----:B------:R-:W-:Y:S01]  /*5960*/  UMOV UR5, UR9 ;  /* 0x0000000900057c82 */ /* 0x000fe20008000000 */
[----:B------:R-:W-:Y:S02]  /*5970*/  UIMAD.WIDE.U32 UR8, UR4, UR40, URZ ;  /* 0x00000028040872a5 */ /* 0x000fe4000f8e00ff */
[----:B------:R-:W-:Y:S03]  /*5980*/  USHF.R.U32.HI UR6, URZ, UR12, UR5 ;  /* 0x0000000cff067299 */ /* 0x000fe60008011605 */
[----:B------:R-:W-:Y:S01]  /*5990*/  UMOV UR5, UR11 ;  /* 0x0000000b00057c82 */ /* 0x000fe20008000000 */
[----:B------:R-:W-:Y:S02]  /*59a0*/  UIMAD.WIDE.U32 UR10, UR7, UR40, URZ ;  /* 0x00000028070a72a5 */ /* 0x000fe4000f8e00ff */
[----:B------:R-:W-:Y:S02]  /*59b0*/  USHF.R.U32.HI UR12, URZ, UR57, UR5 ;  /* 0x00000039ff0c7299 */ /* 0x000fe40008011605 */
[----:B------:R-:W-:Y:S01]  /*59c0*/  USEL UR6, UR37, UR6, !UP0 ;  /* 0x0000000625067287 */ /* 0x000fe2000c000000 */
[----:B------:R-:W-:Y:S02]  /*59d0*/  UMOV UR5, UR9 ;  /* 0x0000000900057c82 */ /* 0x000fe40008000000 */
[----:B------:R-:W-:Y:S01]  /*59e0*/  UMOV UR10, UR11 ;  /* 0x0000000b000a7c82 */ /* 0x000fe20008000000 */
[----:B------:R-:W-:Y:S02]  /*59f0*/  @UP2 USHF.R.U32.HI UR4, URZ, UR41, UR5 ;  /* 0x00000029ff042299 */ /* 0x000fe40008011605 */
[----:B------:R-:W-:Y:S02]  /*5a00*/  @UP2 USHF.R.U32.HI UR7, URZ, UR41, UR10 ;  /* 0x00000029ff072299 */ /* 0x000fe4000801160a */
[----:B------:R-:W-:Y:S02]  /*5a10*/  UIMAD UR4, UR42, UR4, URZ ;  /* 0x000000042a0472a4 */ /* 0x000fe4000f8e02ff */
        /* <DEDUP_REMOVED lines=8> */
[----:B------:R-:W-:Y:S02]  /*5aa0*/  USEL UR11, UR6, UR4, !UP2 ;  /* 0x00000004060b7287 */ /* 0x000fe4000d000000 */
[----:B------:R-:W-:Y:S02]  /*5ab0*/  UIADD3 UR8, UPT, UPT, -UR5, URZ, URZ ;  /* 0x000000ff05087290 */ /* 0x000fe4000fffe1ff */
[----:B------:R-:W-:Y:S01]  /*5ac0*/  UIADD3 UR10, UPT, UPT, -UR11, URZ, URZ ;  /* 0x000000ff0b0a7290 */ /* 0x000fe2000fffe1ff */
[----:B------:R-:W-:Y:S01]  /*5ad0*/  @!UP0 UMOV UR4, UR9 ;  /* 0x0000000900048c82 */ /* 0x000fe20008000000 */
[----:B------:R-:W-:Y:S02]  /*5ae0*/  UIADD3 UR9, UPT, UPT, -UR6, URZ, URZ ;  /* 0x000000ff06097290 */ /* 0x000fe4000fffe1ff */
[----:B------:R-:W-:Y:S02]  /*5af0*/  @!UP0 USHF.R.U32.HI UR4, URZ, UR41, UR4 ;  /* 0x00000029ff048299 */ /* 0x000fe40008011604 */
[----:B------:R-:W-:Y:S02]  /*5b00*/  UIMAD UR10, UR42, UR10, UR6 ;  /* 0x0000000a2a0a72a4 */ /* 0x000fe4000f8e0206 */
[----:B------:R-:W-:Y:S04]  /*5b10*/  @!UP0 USEL UR4, UR5, UR4, !UP2 ;  /* 0x0000000405048287 */ /* 0x000fe8000d000000 */
[----:B------:R-:W-:Y:S02]  /*5b20*/  @!UP0 UIMAD UR10, UR7, UR10, UR4 ;  /* 0x0000000a070a82a4 */ /* 0x000fe4000f8e0204 */
[----:B------:R-:W-:Y:S02]  /*5b30*/  @!UP0 UIADD3 UR11, UPT, UPT, UR11, -UR4, URZ ;  /* 0x800000040b0b8290 */ /* 0x000fe4000fffe0ff */
[----:B------:R-:W-:Y:S02]  /*5b40*/  UIMAD UR7, UR43, UR8, UR38 ;  /* 0x000000082b0772a4 */ /* 0x000fe4000f8e0226 */
[----:B------:R-:W-:Y:S02]  /*5b50*/  @!UP0 UIMAD UR6, UR11, UR42, UR5 ;  /* 0x0000002a0b0682a4 */ /* 0x000fe4000f8e0205 */
[----:B------:R-:W-:Y:S01]  /*5b60*/  UIMAD UR4, UR58, UR9, UR37 ;  /* 0x000000093a0472a4 */ /* 0x000fe2000f8e0225 */
[----:B------:R-:W-:Y:S02]  /*5b70*/  @!UP0 UMOV UR5, UR10 ;  /* 0x0000000a00058c82 */ /* 0x000fe40008000000 */
[----:B------:R-:W-:Y:S02]  /*5b80*/  UIMAD UR38, UR5, UR43, UR7 ;  /* 0x0000002b052672a4 */ /* 0x000fe4000f8e0207 */
[----:B------:R-:W-:Y:S11]  /*5b90*/  UIMAD UR37, UR6, UR58, UR4 ;  /* 0x0000003a062572a4 */ /* 0x000ff6000f8e0204 */
[----:B------:R-:W-:Y:S01]  /*5ba0*/  @!UPT UIADD3 URZ, UPT, UPT, URZ, URZ, URZ ;  /* 0x000000fffffff290 */ /* 0x000fe2000fffe0ff */
.L_x_101:
[----:B------:R-:W-:Y:S01]  /*5bb0*/  UISETP.NE.AND UP0, UPT, UR39, 0x1, UPT ;  /* 0x000000012700788c */ /* 0x000fe2000bf05270 */
[----:B------:R-:W-:Y:S01]  /*5bc0*/  LOP3.LUT P0, RZ, R150, 0x3f0, RZ, 0xc0, !PT ;  /* 0x000003f096ff7812 */ /* 0x000fe2000780c0ff */
[----:B------:R-:W-:Y:S01]  /*5bd0*/  USHF.L.U32 UR50, UR16, 0x7, URZ ;  /* 0x0000000710327899 */ /* 0x000fe200080006ff */
[----:B------:R-:W-:Y:S01]  /*5be0*/  BSSY.RECONVERGENT B6, `(.L_x_102) ;  /* 0x0000034000067945 */ /* 0x000fe20003800200 */
[----:B------:R-:W-:Y:S01]  /*5bf0*/  USHF.L.U32 UR49, UR20, 0x8, URZ ;  /* 0x0000000814317899 */ /* 0x000fe200080006ff */
[----:B------:R-:W-:Y:S06]  /*5c00*/  IADD3 R152, PT, PT, R152, 0x1, RZ ;  /* 0x0000000198987810 */ /* 0x000fec0007ffe0ff */
[----:B------:R-:W2:Y:S01]  /*5c10*/  @!UP0 LDCU.128 UR12, c[0x0][0xb10] ;  /* 0x00016200ff0c87ac */ /* 0x000ea20008000c00 */
[----:B------:R-:W3:Y:S01]  /*5c20*/  @!UP0 LDCU UR5, c[0x0][0xb0c] ;  /* 0x00016180ff0587ac */ /* 0x000ee20008000800 */
[----:B------:R-:W4:Y:S01]  /*5c30*/  @!UP0 LDCU UR10, c[0x0][0xb20] ;  /* 0x00016400ff0a87ac */ /* 0x000f220008000800 */
[----:B--2---:R-:W-:Y:S02]  /*5c40*/  UIMAD.WIDE.U32 UR8, UR38, UR12, URZ ;  /* 0x0000000c260872a5 */ /* 0x004fe4000f8e00ff */
[----:B------:R-:W-:Y:S02]  /*5c50*/  UIMAD.WIDE.U32 UR6, UR37, UR15, URZ ;  /* 0x0000000f250672a5 */ /* 0x000fe4000f8e00ff */
[----:B------:R-:W-:Y:S03]  /*5c60*/  @!UP0 UISETP.NE.AND UP1, UPT, UR14, 0x1, UPT ;  /* 0x000000010e00888c */ /* 0x000fe6000bf25270 */
[----:B------:R-:W-:Y:S01]  /*5c70*/  @!UP0 UMOV UR4, UR9 ;  /* 0x0000000900048c82 */ /* 0x000fe20008000000 */
[----:B---3--:R-:W-:Y:S02]  /*5c80*/  @!UP0 UISETP.NE.AND UP2, UPT, UR5, 0x1, UPT ;  /* 0x000000010500888c */ /* 0x008fe4000bf45270 */
[----:B------:R-:W-:Y:S01]  /*5c90*/  @!UP0 USHF.R.U32.HI UR4, URZ, UR13, UR4 ;  /* 0x0000000dff048299 */ /* 0x000fe20008011604 */
[----:B------:R-:W-:Y:S02]  /*5ca0*/  @!UP0 UMOV UR6, UR7 ;  /* 0x0000000700068c82 */ /* 0x000fe40008000000 */
[----:B----4-:R-:W-:Y:S02]  /*5cb0*/  @!UP0 USHF.R.U32.HI UR6, URZ, UR10, UR6 ;  /* 0x0000000aff068299 */ /* 0x010fe40008011606 */
[----:B------:R-:W-:Y:S02]  /*5cc0*/  @!UP0 USEL UR7, UR38, UR4, !UP2 ;  /* 0x0000000426078287 */ /* 0x000fe4000d000000 */
[----:B------:R-:W-:Y:S04]  /*5cd0*/  @!UP0 USEL UR6, UR37, UR6, !UP1 ;  /* 0x0000000625068287 */ /* 0x000fe8000c800000 */
[----:B------:R-:W-:Y:S02]  /*5ce0*/  @!UP0 UIADD3 UR4, UPT, UPT, -UR7, UR6, URZ ;  /* 0x0000000607048290 */ /* 0x000fe4000fffe1ff */
[----:B------:R-:W-:Y:S02]  /*5cf0*/  @!UP0 UIADD3 UR6, UPT, UPT, UR7, -UR6, URZ ;  /* 0x8000000607068290 */ /* 0x000fe4000fffe0ff */
[----:B------:R-:W-:Y:S02]  /*5d00*/  @!UP0 UIMAD UR38, UR4, UR5, UR38 ;  /* 0x00000005042682a4 */ /* 0x000fe4000f8e0226 */
[----:B------:R-:W-:Y:S01]  /*5d10*/  @!UP0 UIMAD UR37, UR6, UR14, UR37 ;  /* 0x0000000e062582a4 */ /* 0x000fe2000f8e0225 */
[----:B------:R-:W-:Y:S11]  /*5d20*/  @!P0 BRA `(.L_x_103) ;  /* 0x00000000007c8947 */ /* 0x000ff60003800000 */
[----:B------:R-:W2:Y:S01]  /*5d30*/  LDCU.64 UR8, c[0x4][0x80] ;  /* 0x01001000ff0877ac */ /* 0x000ea20008000a00 */
[----:B------:R-:W-:Y:S01]  /*5d40*/  MOV R2, 0x0 ;  /* 0x0000000000027802 */ /* 0x000fe20000000f00 */
[----:B------:R-:W-:Y:S02]  /*5d50*/  HFMA2 R12, -RZ, RZ, 0, 5.9604644775390625e-08 ;  /* 0x00000001ff0c7431 */ /* 0x000fe400000001ff */
[----:B------:R-:W-:Y:S01]  /*5d60*/  IMAD.MOV.U32 R8, RZ, RZ, 0x70 ;  /* 0x00000070ff087424 */ /* 0x000fe200078e00ff */
[----:B------:R3:W4:Y:S01]  /*5d70*/  LDC.64 R14, c[0x4][R2] ;  /* 0x01000000020e7b82 */ /* 0x0007220000000a00 */
[----:B------:R-:W1:Y:S01]  /*5d80*/  LDCU.64 UR6, c[0x4][0x88] ;  /* 0x01001100ff0677ac */ /* 0x000e620008000a00 */
[----:B------:R-:W-:Y:S01]  /*5d90*/  IMAD.MOV.U32 R13, RZ, RZ, RZ ;  /* 0x000000ffff0d7224 */ /* 0x000fe200078e00ff */
[----:B------:R-:W1:Y:S01]  /*5da0*/  LDCU.64 UR4, c[0x4][0x8] ;  /* 0x01000100ff0477ac */ /* 0x000e620008000a00 */
[----:B--2---:R-:W-:Y:S01]  /*5db0*/  MOV R5, UR9 ;  /* 0x0000000900057c02 */ /* 0x004fe20008000f00 */
[----:B------:R-:W-:Y:S01]  /*5dc0*/  IMAD.U32 R4, RZ, RZ, UR8 ;  /* 0x00000008ff047e24 */ /* 0x000fe2000f8e00ff */
[----:B-1----:R-:W-:Y:S01]  /*5dd0*/  MOV R7, UR7 ;  /* 0x0000000700077c02 */ /* 0x002fe20008000f00 */
[----:B------:R-:W-:Y:S01]  /*5de0*/  IMAD.U32 R6, RZ, RZ, UR6 ;  /* 0x00000006ff067e24 */ /* 0x000fe2000f8e00ff */
[----:B------:R-:W-:Y:S01]  /*5df0*/  MOV R11, UR5 ;  /* 0x00000005000b7c02 */ /* 0x000fe20008000f00 */
[----:B------:R-:W-:Y:S02]  /*5e00*/  IMAD.U32 R10, RZ, RZ, UR4 ;  /* 0x00000004ff0a7e24 */ /* 0x000fe4000f8e00ff */
[----:B------:R-:W-:Y:S07]  /*5e10*/  LEPC R20, `(.L_x_104) ;  /* 0x000000001014794e */ /* 0x000fee0000000000 */
[----:B---345:R-:W-:Y:S05]  /*5e20*/  CALL.ABS.NOINC R14 ;  /* 0x000000000e007343 */ /* 0x038fea0003c00000 */
.L_x_104:
[----:B------:R-:W1:Y:S01]  /*5e30*/  LDCU.64 UR8, c[0x4][0x80] ;  /* 0x01001000ff0877ac */ /* 0x000e620008000a00 */
[----:B------:R-:W2:Y:S01]  /*5e40*/  LDC.64 R2, c[0x4][R2] ;  /* 0x0100000002027b82 */ /* 0x000ea20000000a00 */
[----:B------:R-:W-:Y:S02]  /*5e50*/  HFMA2 R12, -RZ, RZ, 0, 5.9604644775390625e-08 ;  /* 0x00000001ff0c7431 */ /* 0x000fe400000001ff */
[----:B------:R-:W-:Y:S02]  /*5e60*/  IMAD.MOV.U32 R8, RZ, RZ, 0x70 ;  /* 0x00000070ff087424 */ /* 0x000fe400078e00ff */
[----:B------:R-:W-:Y:S01]  /*5e70*/  IMAD.MOV.U32 R13, RZ, RZ, RZ ;  /* 0x000000ffff0d7224 */ /* 0x000fe200078e00ff */
[----:B------:R-:W3:Y:S01]  /*5e80*/  LDCU.64 UR6, c[0x4][0x88] ;  /* 0x01001100ff0677ac */ /* 0x000ee20008000a00 */
[----:B------:R-:W4:Y:S01]  /*5e90*/  LDCU.64 UR4, c[0x4][0x8] ;  /* 0x01000100ff0477ac */ /* 0x000f220008000a00 */
[----:B-1----:R-:W-:Y:S02]  /*5ea0*/  MOV R4, UR8 ;  /* 0x0000000800047c02 */ /* 0x002fe40008000f00 */
[----:B------:R-:W-:Y:S02]  /*5eb0*/  MOV R5, UR9 ;  /* 0x0000000900057c02 */ /* 0x000fe40008000f00 */
[----:B---3--:R-:W-:Y:S01]  /*5ec0*/  MOV R7, UR7 ;  /* 0x0000000700077c02 */ /* 0x008fe20008000f00 */
[----:B------:R-:W-:Y:S01]  /*5ed0*/  IMAD.U32 R6, RZ, RZ, UR6 ;  /* 0x00000006ff067e24 */ /* 0x000fe2000f8e00ff */
[----:B----4-:R-:W-:Y:S01]  /*5ee0*/  MOV R11, UR5 ;  /* 0x00000005000b7c02 */ /* 0x010fe20008000f00 */
[----:B------:R-:W-:Y:S02]  /*5ef0*/  IMAD.U32 R10, RZ, RZ, UR4 ;  /* 0x00000004ff0a7e24 */ /* 0x000fe4000f8e00ff */
[----:B------:R-:W-:Y:S07]  /*5f00*/  LEPC R20, `(.L_x_103) ;  /* 0x000000001014794e */ /* 0x000fee0000000000 */
[----:B--2---:R-:W-:Y:S05]  /*5f10*/  CALL.ABS.NOINC R2 ;  /* 0x0000000002007343 */ /* 0x004fea0003c00000 */
.L_x_103:
[----:B------:R-:W-:Y:S05]  /*5f20*/  BSYNC.RECONVERGENT B6 ;  /* 0x0000000000067941 */ /* 0x000fea0003800200 */
.L_x_102:
[----:B------:R-:W-:Y:S02]  /*5f30*/  R2UR UR6, R149 ;  /* 0x00000000950672ca */ /* 0x000fe400000e0000 */
[----:B------:R-:W-:Y:S02]  /*5f40*/  R2UR UR5, R165 ;  /* 0x00000000a50572ca */ /* 0x000fe400000e0000 */
[----:B------:R-:W-:Y:S02]  /*5f50*/  R2UR UR4, R164 ;  /* 0x00000000a40472ca */ /* 0x000fe400000e0000 */
[----:B------:R-:W-:Y:S02]  /*5f60*/  ISETP.NE.U32.AND P4, PT, R142, RZ, PT ;  /* 0x000000ff8e00720c */ /* 0x000fe40003f85070 */
[----:B------:R-:W-:Y:S02]  /*5f70*/  ISETP.NE.U32.AND P2, PT, RZ, UR54, PT ;  /* 0x00000036ff007c0c */ /* 0x000fe4000bf45070 */
[----:B------:R-:W-:Y:S02]  /*5f80*/  ISETP.NE.AND.EX P4, PT, R143, RZ, PT, P4 ;  /* 0x000000ff8f00720c */ /* 0x000fe40003f85340 */
[----:B------:R-:W-:Y:S01]  /*5f90*/  ISETP.NE.AND.EX P2, PT, RZ, UR55, PT, P2 ;  /* 0x00000037ff007c0c */ /* 0x000fe2000bf45320 */
[----:B------:R-:W-:Y:S02]  /*5fa0*/  UISETP.NE.AND UP2, UPT, UR6, URZ, UPT ;  /* 0x000000ff0600728c */ /* 0x000fe4000bf45270 */
[----:B------:R-:W-:Y:S04]  /*5fb0*/  UISETP.NE.U32.AND UP0, UPT, UR5, URZ, UPT ;  /* 0x000000ff0500728c */ /* 0x000fe8000bf05070 */
[----:B------:R-:W-:Y:S01]  /*5fc0*/  UISETP.NE.AND.EX UP1, UPT, UR4, URZ, UPT, UP0 ;  /* 0x000000ff0400728c */ /* 0x000fe2000bf25300 */
[----:B------:R-:W-:Y:S01]  /*5fd0*/  PLOP3.LUT P1, PT, PT, PT, UP2, 0x80, 0x8 ;  /* 0x000000000008781c */ /* 0x000fe20003f2f028 */
[----:B------:R-:W-:Y:S03]  /*5fe0*/  UPLOP3.LUT UP0, UPT, UPT, UPT, UPT, 0x40, 0x4 ;  /* 0x000000000004789c */ /* 0x000fe60003f0e870 */
[----:B------:R-:W-:Y:S06]  /*5ff0*/  @UP2 UPLOP3.LUT UP0, UPT, UPT, UPT, UP1, 0x80, 0x8 ;  /* 0x000000000008289c */ /* 0x000fec0003f0f010 */
[----:B------:R-:W-:Y:S01]  /*6000*/  PLOP3.LUT P0, PT, PT, PT, UP0, 0x80, 0x8 ;  /* 0x000000000008781c */ /* 0x000fe20003f0f008 */
[----:B------:R-:W-:Y:S01]  /*6010*/  @!UPT UIADD3 URZ, UPT, UPT, URZ, URZ, URZ ;  /* 0x000000fffffff290 */ /* 0x000fe2000fffe0ff */
[----:B------:R-:W-:Y:S11]  /*6020*/  BRA.U !UP1, `(.L_x_105) ;  /* 0x0000000109407547 */ /* 0x000ff6000b800000 */
[----:B------:R-:W-:Y:S01]  /*6030*/  UISETP.NE.U32.AND UP0, UPT, UR54, URZ, UPT ;  /* 0x000000ff3600728c */ /* 0x000fe2000bf05070 */
[----:B------:R-:W-:Y:S01]  /*6040*/  R2UR UR6, R165 ;  /* 0x00000000a50672ca */ /* 0x000fe200000e0000 */
[----:B------:R-:W2:Y:S01]  /*6050*/  LDCU.64 UR8, c[0x0][0x358] ;  /* 0x00006b00ff0877ac */ /* 0x000ea20008000a00 */
[----:B------:R-:W-:Y:S02]  /*6060*/  HFMA2 R146, -RZ, RZ, 0, 5.9604644775390625e-08 ;  /* 0x00000001ff927431 */ /* 0x000fe400000001ff */
[----:B-1----:R-:W-:Y:S01]  /*6070*/  IMAD.MOV.U32 R0, RZ, RZ, 0x1 ;  /* 0x00000001ff007424 */ /* 0x002fe200078e00ff */
[----:B------:R-:W-:Y:S06]  /*6080*/  UISETP.NE.AND.EX UP0, UPT, UR55, URZ, UPT, UP0 ;  /* 0x000000ff3700728c */ /* 0x000fec000bf05300 */
[----:B------:R-:W-:Y:S05]  /*6090*/  PLOP3.LUT P3, PT, PT, PT, UP0, 0x80, 0x8 ;  /* 0x000000000008781c */ /* 0x000fea0003f6f008 */
[----:B------:R-:W1:Y:S01]  /*60a0*/  @UP0 LDCU.64 UR4, c[0x0][0x888] ;  /* 0x00011100ff0407ac */ /* 0x000e620008000a00 */
[----:B------:R-:W-:Y:S07]  /*60b0*/  @UP0 UIMAD UR6, UR36, UR6, URZ ;  /* 0x00000006240602a4 */ /* 0x000fee000f8e02ff */
[----:B------:R-:W-:Y:S01]  /*60c0*/  @!P3 PRMT R146, R0, 0x7610, R146 ;  /* 0x000076100092b816 */ /* 0x000fe20000000092 */
[----:B-1----:R-:W-:Y:S06]  /*60d0*/  @UP0 UIMAD.WIDE UR4, UR6, 0x4, UR4 ;  /* 0x00000004060408a5 */ /* 0x002fec000f8e0204 */
[----:B------:R-:W-:Y:S02]  /*60e0*/  IMAD.U32 R2, RZ, RZ, UR4 ;  /* 0x00000004ff027e24 */ /* 0x000fe4000f8e00ff */
[----:B------:R-:W-:Y:S03]  /*60f0*/  IMAD.U32 R3, RZ, RZ, UR5 ;  /* 0x00000005ff037e24 */ /* 0x000fe6000f8e00ff */
[----:B------:R-:W1:Y:S02]  /*6100*/  @!UP0 LDCU UR4, c[0x0][0x880] ;  /* 0x00011000ff0487ac */ /* 0x000e640008000800 */
[----:B--2--5:R2:W5:Y:S02]  /*6110*/  @P3 LDG.E R73, desc[UR8][R2.64] ;  /* 0x0000000802493981 */ /* 0x024564000c1e1900 */
[----:B-12---:R-:W-:Y:S02]  /*6120*/  @!P3 MOV R73, UR4 ;  /* 0x000000040049bc02 */ /* 0x006fe40008000f00 */
.L_x_105:
[----:B------:R-:W-:Y:S05]  /*6130*/  @!P4 BRA `(.L_x_106) ;  /* 0x000000000024c947 */ /* 0x000fea0003800000 */
[----:B------:R-:W-:Y:S01]  /*6140*/  ISETP.NE.U32.AND P3, PT, R140, RZ, PT ;  /* 0x000000ff8c00720c */ /* 0x000fe20003f65070 */
[----:B------:R-:W2:Y:S03]  /*6150*/  LDCU.64 UR4, c[0x0][0x358] ;  /* 0x00006b00ff0477ac */ /* 0x000ea60008000a00 */
[----:B------:R-:W-:Y:S11]  /*6160*/  ISETP.NE.AND.EX P3, PT, R141, RZ, PT, P3 ;  /* 0x000000ff8d00720c */ /* 0x000ff60003f65330 */
[----:B------:R-:W-:Y:S02]  /*6170*/  @!UPT UIADD3 URZ, UPT, UPT, URZ, URZ, URZ ;  /* 0x000000fffffff290 */ /* 0x000fe4000fffe0ff */
[----:B------:R-:W3:Y:S01]  /*6180*/  @P3 LDC.64 R2, c[0x0][0x8a8] ;  /* 0x00022a00ff023b82 */ /* 0x000ee20000000a00 */
[----:B-1----:R-:W-:Y:S04]  /*6190*/  @P3 IMAD R0, R142, UR36, RZ ;  /* 0x000000248e003c24 */ /* 0x002fe8000f8e02ff */
[----:B---3--:R-:W-:Y:S05]  /*61a0*/  @P3 IMAD.WIDE R2, R0, 0x4, R2 ;  /* 0x0000000400023825 */ /* 0x008fea00078e0202 */
[----:B--2--5:R2:W5:Y:S02]  /*61b0*/  @P3 LDG.E R70, desc[UR4][R2.64] ;  /* 0x0000000402463981 */ /* 0x024564000c1e1900 */
[----:B--2---:R-:W3:Y:S02]  /*61c0*/  @!P3 LDC R70, c[0x0][0x8a0] ;  /* 0x00022800ff46bb82 */ /* 0x004ee40000000800 */
.L_x_106:
[----:B-----5:R-:W-:Y:S01]  /*61d0*/  FSETP.NEU.AND P3, PT, R73, RZ, PT ;  /* 0x000000ff4900720b */ /* 0x020fe20003f6d000 */
[----:B------:R-:W-:Y:S01]  /*61e0*/  IMAD.SHL.U32 R169, R144, 0x2, RZ ;  /* 0x0000000290a97824 */ /* 0x000fe200078e00ff */
[----:B------:R-:W-:Y:S01]  /*61f0*/  SEL R5, RZ, 0xffffffff, P2 ;  /* 0xffffffffff057807 */ /* 0x000fe20001000000 */
[----:B------:R-:W-:Y:S01]  /*6200*/  IMAD.SHL.U32 R79, R161, 0x10, RZ ;  /* 0x00000010a14f7824 */ /* 0x000fe200078e00ff */
[----:B------:R-:W-:Y:S01]  /*6210*/  @P1 LOP3.LUT P2, RZ, R146, 0xff, RZ, 0xc0, !PT ;  /* 0x000000ff92ff1812 */ /* 0x000fe2000784c0ff */
[----:B------:R-:W-:Y:S01]  /*6220*/  VIADD R168, R169, UR44 ;  /* 0x0000002ca9a87c36 */ /* 0x000fe20008000000 */
[----:B-1----:R-:W-:Y:S01]  /*6230*/  @P1 SEL R0, RZ, 0xffffffff, P3 ;  /* 0xffffffffff001807 */ /* 0x002fe20001800000 */
[----:B------:R-:W-:Y:S01]  /*6240*/  IMAD.MOV.U32 R87, RZ, RZ, -0x10 ;  /* 0xfffffff0ff577424 */ /* 0x000fe200078e00ff */
[----:B------:R-:W-:Y:S01]  /*6250*/  LOP3.LUT R160, R160, 0x1, RZ, 0x3c, !PT ;  /* 0x00000001a0a07812 */ /* 0x000fe200078e3cff */
[----:B------:R-:W-:Y:S01]  /*6260*/  IMAD.SHL.U32 R85, R162, 0x10, RZ ;  /* 0x00000010a2557824 */ /* 0x000fe200078e00ff */
[----:B------:R-:W-:Y:S01]  /*6270*/  @P0 SEL R0, R5, R0, !P2 ;  /* 0x0000000005000207 */ /* 0x000fe20005000000 */
[----:B------:R-:W-:Y:S01]  /*6280*/  IMAD.IADD R156, R168, 0x1, R79 ;  /* 0x00000001a89c7824 */ /* 0x000fe200078e024f */
[----:B------:R-:W-:Y:S01]  /*6290*/  LEA R170, R68, UR44, 0x3 ;  /* 0x0000002c44aa7c11 */ /* 0x000fe2000f8e18ff */
[----:B------:R-:W-:Y:S01]  /*62a0*/  IMAD.IADD R167, R168, 0x1, R85 ;  /* 0x00000001a8a77824 */ /* 0x000fe200078e0255 */
[----:B------:R-:W-:Y:S01]  /*62b0*/  @P1 LOP3.LUT R0, R0, 0x1, RZ, 0xc0, !PT ;  /* 0x0000000100001812 */ /* 0x000fe200078ec0ff */
[--C-:B------:R-:W-:Y:S01]  /*62c0*/  IMAD.IADD R154, R85, 0x1, R156.reuse ;  /* 0x00000001559a7824 */ /* 0x100fe200078e029c */
[----:B------:R-:W-:Y:S01]  /*62d0*/  SHF.L.U32 R3, R159, 0x1f, RZ ;  /* 0x0000001f9f037819 */ /* 0x000fe200000006ff */
[----:B------:R-:W-:Y:S01]  /*62e0*/  BSSY B1, `(.L_x_107) ;  /* 0x000004a000017945 */ /* 0x000fe20003800000 */
[----:B------:R-:W-:Y:S01]  /*62f0*/  ISETP.NE.U32.OR P5, PT, R0, 0x1, !P1 ;  /* 0x000000010000780c */ /* 0x000fe20004fa5470 */
[----:B------:R-:W-:Y:S01]  /*6300*/  IMAD.MOV.U32 R84, RZ, RZ, 0x1 ;  /* 0x00000001ff547424 */ /* 0x000fe200078e00ff */
[----:B------:R-:W-:Y:S01]  /*6310*/  PLOP3.LUT P2, PT, PT, PT, UP1, 0x80, 0x8 ;  /* 0x000000000008781c */ /* 0x000fe20003f4f018 */
[----:B------:R-:W-:Y:S01]  /*6320*/  IMAD R71, R68, 0x100, R69 ;  /* 0x0000010044477824 */ /* 0x000fe200078e0245 */
[----:B------:R-:W-:Y:S01]  /*6330*/  LOP3.LUT P4, R151, R146, 0xff, RZ, 0xc0, !PT ;  /* 0x000000ff92977812 */ /* 0x000fe2000788c0ff */
[----:B------:R-:W-:Y:S01]  /*6340*/  IMAD.MOV.U32 R78, RZ, RZ, RZ ;  /* 0x000000ffff4e7224 */ /* 0x000fe200078e00ff */
[----:B------:R-:W-:Y:S02]  /*6350*/  SEL R0, RZ, 0xffffffff, P3 ;  /* 0xffffffffff007807 */ /* 0x000fe40001800000 */
[----:B------:R-:W-:Y:S02]  /*6360*/  CS2R R138, SRZ ;  /* 0x00000000008a7805 */ /* 0x000fe4000001ff00 */
[----:B------:R-:W-:Y:S02]  /*6370*/  P2R R166, PR, RZ, 0x20 ;  /* 0x00000020ffa67803 */ /* 0x000fe40000000000 */
[----:B------:R-:W-:Y:S02]  /*6380*/  CS2R R136, SRZ ;  /* 0x0000000000887805 */ /* 0x000fe4000001ff00 */
[----:B------:R-:W-:Y:S02]  /*6390*/  CS2R R130, SRZ ;  /* 0x0000000000827805 */ /* 0x000fe4000001ff00 */
[----:B------:R-:W-:Y:S02]  /*63a0*/  CS2R R128, SRZ ;  /* 0x0000000000807805 */ /* 0x000fe4000001ff00 */
[----:B------:R-:W-:Y:S02]  /*63b0*/  CS2R R122, SRZ ;  /* 0x00000000007a7805 */ /* 0x000fe4000001ff00 */
[----:B------:R-:W-:Y:S02]  /*63c0*/  @P5 SHF.L.U32 R2, R160, 0x1f, RZ ;  /* 0x0000001fa0025819 */ /* 0x000fe400000006ff */
[----:B------:R-:W-:Y:S02]  /*63d0*/  CS2R R120, SRZ ;  /* 0x0000000000787805 */ /* 0x000fe4000001ff00 */
[----:B------:R-:W-:Y:S02]  /*63e0*/  @P2 SEL R0, R5, R0, !P4 ;  /* 0x0000000005002207 */ /* 0x000fe40006000000 */
[----:B------:R-:W-:Y:S01]  /*63f0*/  CS2R R114, SRZ ;  /* 0x0000000000727805 */ /* 0x000fe2000001ff00 */
[----:B------:R-:W1:Y:S01]  /*6400*/  @P5 SYNCS.PHASECHK.TRANS64.TRYWAIT P1, [UR44+0x50], R2 ;  /* 0x00005002ff0055a7 */ /* 0x000e62000802112c */
[----:B------:R-:W-:Y:S02]  /*6410*/  CS2R R112, SRZ ;  /* 0x0000000000707805 */ /* 0x000fe4000001ff00 */
[----:B------:R-:W-:Y:S02]  /*6420*/  LOP3.LUT R0, R0, 0x1, RZ, 0xc0, !PT ;  /* 0x0000000100007812 */ /* 0x000fe400078ec0ff */
[----:B------:R-:W-:Y:S02]  /*6430*/  CS2R R106, SRZ ;  /* 0x00000000006a7805 */ /* 0x000fe4000001ff00 */
[----:B------:R-:W-:Y:S02]  /*6440*/  CS2R R104, SRZ ;  /* 0x0000000000687805 */ /* 0x000fe4000001ff00 */
[----:B------:R-:W-:Y:S02]  /*6450*/  CS2R R98, SRZ ;  /* 0x0000000000627805 */ /* 0x000fe4000001ff00 */
[----:B------:R-:W-:Y:S02]  /*6460*/  ISETP.NE.U32.AND P2, PT, R0, 0x1, PT ;  /* 0x000000010000780c */ /* 0x000fe40003f45070 */
[----:B------:R-:W-:Y:S02]  /*6470*/  CS2R R96, SRZ ;  /* 0x0000000000607805 */ /* 0x000fe4000001ff00 */
[----:B------:R-:W-:Y:S02]  /*6480*/  CS2R R90, SRZ ;  /* 0x00000000005a7805 */ /* 0x000fe4000001ff00 */
[----:B------:R-:W-:Y:S02]  /*6490*/  CS2R R88, SRZ ;  /* 0x0000000000587805 */ /* 0x000fe4000001ff00 */
[----:B------:R-:W-:Y:S02]  /*64a0*/  P2R R86, PR, RZ, 0x4 ;  /* 0x00000004ff567803 */ /* 0x000fe40000000000 */
[----:B------:R-:W-:Y:S02]  /*64b0*/  CS2R R82, SRZ ;  /* 0x0000000000527805 */ /* 0x000fe4000001ff00 */
[----:B------:R-:W-:Y:S02]  /*64c0*/  ISETP.NE.U32.AND P2, PT, R145, 0x1, PT ;  /* 0x000000019100780c */ /* 0x000fe40003f45070 */
[----:B------:R-:W-:Y:S01]  /*64d0*/  CS2R R80, SRZ ;  /* 0x0000000000507805 */ /* 0x000fe2000001ff00 */
[----:B------:R2:W4:Y:S01]  /*64e0*/  SYNCS.PHASECHK.TRANS64.TRYWAIT P0, [R170+URZ+0xc0], R3 ;  /* 0x0000c003aa0075a7 */ /* 0x00052200080011ff */
[----:B------:R-:W-:Y:S05]  /*64f0*/  SEL R87, R87, 0x10, !P2 ;  /* 0x0000001057577807 */ /* 0x000fea0005000000 */
[----:B------:R-:W-:Y:S02]  /*6500*/  IMAD.IADD R168, R168, 0x1, R87 ;  /* 0x00000001a8a87824 */ /* 0x000fe400078e0257 */
[C---:B------:R-:W-:Y:S02]  /*6510*/  IMAD.IADD R157, R87.reuse, 0x1, R167 ;  /* 0x00000001579d7824 */ /* 0x040fe400078e02a7 */
[C---:B------:R-:W-:Y:S02]  /*6520*/  IMAD.IADD R155, R87.reuse, 0x1, R156 ;  /* 0x00000001579b7824 */ /* 0x040fe400078e029c */
[----:B------:R-:W-:Y:S01]  /*6530*/  IMAD.IADD R153, R87, 0x1, R154 ;  /* 0x0000000157997824 */ /* 0x000fe200078e029a */
[----:B-1----:R-:W-:Y:S01]  /*6540*/  @P5 SEL R84, RZ, 0x1, !P1 ;  /* 0x00000001ff545807 */ /* 0x002fe20004800000 */
[----:B--2---:R-:W-:Y:S06]  /*6550*/  @!P5 BRA `(.L_x_108) ;  /* 0x000000000088d947 */ /* 0x004fec0003800000 */
[----:B------:R-:W-:Y:S01]  /*6560*/  IMAD.MOV.U32 R139, RZ, RZ, RZ ;  /* 0x000000ffff8b7224 */ /* 0x000fe200078e00ff */
[----:B------:R-:W-:Y:S01]  /*6570*/  ISETP.NE.AND P1, PT, R84, RZ, PT ;  /* 0x000000ff5400720c */ /* 0x000fe20003f25270 */
[----:B------:R-:W-:Y:S01]  /*6580*/  BSSY B0, `(.L_x_109) ;  /* 0x0000014000007945 */ /* 0x000fe20003800000 */
[----:B------:R-:W-:Y:S02]  /*6590*/  CS2R R82, SRZ ;  /* 0x0000000000527805 */ /* 0x000fe4000001ff00 */
        /* <DEDUP_REMOVED lines=13> */
[----:B------:R-:W-:Y:S01]  /*6670*/  CS2R R136, SRZ ;  /* 0x0000000000887805 */ /* 0x000fe2000001ff00 */
[----:B------:R-:W-:Y:S06]  /*6680*/  @P1 BRA `(.L_x_110) ;  /* 0x00000000000c1947 */ /* 0x000fec0003800000 */
[----:B------:R-:W-:Y:S04]  /*6690*/  SHF.L.U32 R5, R160, 0x1f, RZ ;  /* 0x0000001fa0057819 */ /* 0x000fe800000006ff */
[----:B------:R-:W1:Y:S02]  /*66a0*/  SYNCS.PHASECHK.TRANS64.TRYWAIT P1, [UR44+0x50], R5 ;  /* 0x00005005ff0075a7 */ /* 0x000e64000802112c */
[----:B-1----:R-:W-:Y:S05]  /*66b0*/  @!P1 BRA `(.L_x_111) ;  /* 0x0000005c00649947 */ /* 0x002fea0003800000 */
.L_x_110:
[----:B------:R-:W-:Y:S05]  /*66c0*/  BSYNC B0 ;  /* 0x0000000000007941 */ /* 0x000fea0003800000 */
.L_x_109:
[----:B------:R-:W-:Y:S01]  /*66d0*/  ISETP.NE.AND P1, PT, R86, RZ, PT ;  /* 0x000000ff5600720c */ /* 0x000fe20003f25270 */
[----:B------:R-:W-:Y:S11]  /*66e0*/  HFMA2 R78, -RZ, RZ, 0, 5.9604644775390625e-08 ;  /* 0x00000001ff4e7431 */ /* 0x000ff600000001ff */
[----:B------:R-:W-:Y:S01]  /*66f0*/  @!UPT UIADD3 URZ, UPT, UPT, URZ, URZ, URZ ;  /* 0x000000fffffff290 */ /* 0x000fe2000fffe0ff */
[----:B------:R2:W1:Y:S04]  /*6700*/  @P1 LDS.128 R80, [R169+UR44+0x400] ;  /* 0x0004002ca9501984 */ /* 0x0004680008000c00 */
[----:B------:R2:W1:Y:S04]  /*6710*/  @P1 LDS.128 R88, [R168+0x400] ;  /* 0x00040000a8581984 */ /* 0x0004680000000c00 */
[----:B------:R2:W1:Y:S04]  /*6720*/  @P1 LDS.128 R96, [R167+0x400] ;  /* 0x00040000a7601984 */ /* 0x0004680000000c00 */
[----:B------:R2:W1:Y:S04]  /*6730*/  @P1 LDS.128 R104, [R157+0x400] ;  /* 0x000400009d681984 */ /* 0x0004680000000c00 */
[----:B------:R2:W1:Y:S04]  /*6740*/  @P1 LDS.128 R112, [R156+0x400] ;  /* 0x000400009c701984 */ /* 0x0004680000000c00 */
[----:B------:R2:W1:Y:S04]  /*6750*/  @P1 LDS.128 R120, [R155+0x400] ;  /* 0x000400009b781984 */ /* 0x0004680000000c00 */
[----:B------:R2:W1:Y:S04]  /*6760*/  @P1 LDS.128 R128, [R154+0x400] ;  /* 0x000400009a801984 */ /* 0x0004680000000c00 */
[----:B------:R2:W1:Y:S02]  /*6770*/  @P1 LDS.128 R136, [R153+0x400] ;  /* 0x0004000099881984 */ /* 0x0004640000000c00 */
.L_x_108:
[----:B------:R-:W-:Y:S05]  /*6780*/  BSYNC B1 ;  /* 0x0000000000017941 */ /* 0x000fea0003800000 */
.L_x_107:
[----:B-1----:R-:W-:Y:S04]  /*6790*/  SHF.R.U32.HI R0, RZ, 0x15, R71 ;  /* 0x00000015ff007819 */ /* 0x002fe80000011647 */
[----:B------:R-:W-:Y:S01]  /*67a0*/  LOP3.LUT P1, RZ, R0, 0x3, R147, 0x48, !PT ;  /* 0x0000000300ff7812 */ /* 0x000fe20007824893 */
[----:B------:R-:W-:Y:S01]  /*67b0*/  @!UPT UIADD3 URZ, UPT, UPT, URZ, URZ, URZ ;  /* 0x000000fffffff290 */ /* 0x000fe2000fffe0ff */
[----:B----4-:R-:W-:Y:S11]  /*67c0*/  @P0 BRA `(.L_x_112) ;  /* 0x0000000000080947 */ /* 0x010ff60003800000 */
[----:B------:R-:W1:Y:S02]  /*67d0*/  SYNCS.PHASECHK.TRANS64.TRYWAIT P0, [R170+URZ+0xc0], R3 ;  /* 0x0000c003aa0075a7 */ /* 0x000e6400080011ff */
[----:B-1----:R-:W-:Y:S05]  /*67e0*/  @!P0 BRA `(.L_x_113) ;  /* 0x0000005c00308947 */ /* 0x002fea0003800000 */
.L_x_112:
[----:B------:R-:W-:Y:S05]  /*67f0*/  @!P1 BRA `(.L_x_114) ;  /* 0x0000000000409947 */ /* 0x000fea0003800000 */
[----:B------:R-:W4:Y:S01]  /*6800*/  LDCU.64 UR8, c[0x4][0x70] ;  /* 0x01000e00ff0877ac */ /* 0x000f220008000a00 */
[----:B-1----:R-:W-:Y:S01]  /*6810*/  MOV R3, 0x0 ;  /* 0x0000000000037802 */ /* 0x002fe20000000f00 */
[----:B------:R-:W-:Y:S02]  /*6820*/  HFMA2 R12, -RZ, RZ, 0, 5.9604644775390625e-08 ;  /* 0x00000001ff0c7431 */ /* 0x000fe400000001ff */
[----:B------:R-:W-:Y:S02]  /*6830*/  IMAD.MOV.U32 R8, RZ, RZ, 0x192 ;  /* 0x00000192ff087424 */ /* 0x000fe400078e00ff */
[----:B------:R-:W-:Y:S01]  /*6840*/  IMAD.MOV.U32 R13, RZ, RZ, RZ ;  /* 0x000000ffff0d7224 */ /* 0x000fe200078e00ff */
[----:B------:R-:W1:Y:S01]  /*6850*/  LDCU.64 UR6, c[0x4][0x78] ;  /* 0x01000f00ff0677ac */ /* 0x000e620008000a00 */
[----:B------:R-:W2:Y:S01]  /*6860*/  LDC.64 R2, c[0x4][R3] ;  /* 0x0100000003027b82 */ /* 0x000ea20000000a00 */
[----:B------:R-:W5:Y:S01]  /*6870*/  LDCU.64 UR4, c[0x4][0x10] ;  /* 0x01000200ff0477ac */ /* 0x000f620008000a00 */
[----:B----4-:R-:W-:Y:S01]  /*6880*/  MOV R5, UR9 ;  /* 0x0000000900057c02 */ /* 0x010fe20008000f00 */
[----:B------:R-:W-:Y:S01]  /*6890*/  IMAD.U32 R4, RZ, RZ, UR8 ;  /* 0x00000008ff047e24 */ /* 0x000fe2000f8e00ff */
[----:B-1----:R-:W-:Y:S01]  /*68a0*/  MOV R7, UR7 ;  /* 0x0000000700077c02 */ /* 0x002fe20008000f00 */
[----:B------:R-:W-:Y:S01]  /*68b0*/  IMAD.U32 R6, RZ, RZ, UR6 ;  /* 0x00000006ff067e24 */ /* 0x000fe2000f8e00ff */
[----:B-----5:R-:W-:Y:S01]  /*68c0*/  MOV R11, UR5 ;  /* 0x00000005000b7c02 */ /* 0x020fe20008000f00 */
[----:B------:R-:W-:Y:S02]  /*68d0*/  IMAD.U32 R10, RZ, RZ, UR4 ;  /* 0x00000004ff0a7e24 */ /* 0x000fe4000f8e00ff */
[----:B------:R-:W-:Y:S07]  /*68e0*/  LEPC R20, `(.L_x_114) ;  /* 0x000000001014794e */ /* 0x000fee0000000000 */
[----:B--23--:R-:W-:Y:S05]  /*68f0*/  CALL.ABS.NOINC R2 ;  /* 0x0000000002007343 */ /* 0x00cfea0003c00000 */
.L_x_114:
[C---:B------:R-:W-:Y:S01]  /*6900*/  SHF.L.U32 R72, R80.reuse, 0x10, RZ ;  /* 0x0000001050487819 */ /* 0x040fe200000006ff */
[----:B------:R-:W-:Y:S05]  /*6910*/  WARPSYNC.ALL ;  /* 0x0000000000007948 */ /* 0x000fea0003800000 */
[----:B------:R-:W-:Y:S01]  /*6920*/  R2UR UR4, R71 ;  /* 0x00000000470472ca */ /* 0x000fe200000e0000 */
[----:B------:R-:W-:Y:S01]  /*6930*/  BSSY.RECONVERGENT B0, `(.L_x_115) ;  /* 0x00000fc000007945 */ /* 0x000fe20003800200 */
[----:B------:R-:W-:Y:S02]  /*6940*/  LOP3.LUT R75, R80, 0xffff0000, RZ, 0xc0, !PT ;  /* 0xffff0000504b7812 */ /* 0x000fe400078ec0ff */
[----:B------:R-:W-:Y:S02]  /*6950*/  LOP3.LUT R74, R81, 0xffff0000, RZ, 0xc0, !PT ;  /* 0xffff0000514a7812 */ /* 0x000fe400078ec0ff */
[C---:B------:R-:W-:Y:S02]  /*6960*/  SHF.L.U32 R77, R99.reuse, 0x10, RZ ;  /* 0x00000010634d7819 */ /* 0x040fe400000006ff */
[----:B------:R-:W-:Y:S02]  /*6970*/  LOP3.LUT R76, R99, 0xffff0000, RZ, 0xc0, !PT ;  /* 0xffff0000634c7812 */ /* 0x000fe400078ec0ff */
[----:B------:R-:W-:Y:S03]  /*6980*/  ISETP.NE.AND P0, PT, R163, RZ, PT ;  /* 0x000000ffa300720c */ /* 0x000fe60003f05270 */
[----:B------:R-:W3:Y:S02]  /*6990*/  LDTM.x64 R4, tmem[UR4] ;  /* 0x00000004000479ee */ /* 0x000ee40008340000 */
[C---:B---3--:R-:W-:Y:S01]  /*69a0*/  FMUL R0, R70.reuse, R4 ;  /* 0x0000000446007220 */ /* 0x048fe20000400000 */
[C---:B------:R-:W-:Y:S01]  /*69b0*/  FMUL R2, R70.reuse, R5 ;  /* 0x0000000546027220 */ /* 0x040fe20000400000 */
[C---:B-1----:R-:W-:Y:S01]  /*69c0*/  FMUL R3, R70.reuse, R6 ;  /* 0x0000000646037220 */ /* 0x042fe20000400000 */
[----:B------:R-:W-:Y:S01]  /*69d0*/  FMUL R7, R70, R7 ;  /* 0x0000000746077220 */ /* 0x000fe20000400000 */
[----:B------:R-:W-:Y:S01]  /*69e0*/  FFMA R0, R73, R72, R0 ;  /* 0x0000004849007223 */ /* 0x000fe20000000000 */
[----:B------:R-:W-:Y:S01]  /*69f0*/  SHF.L.U32 R72, R81, 0x10, RZ ;  /* 0x0000001051487819 */ /* 0x000fe200000006ff */
[C---:B------:R-:W-:Y:S01]  /*6a00*/  FFMA R2, R73.reuse, R75, R2 ;  /* 0x0000004b49027223 */ /* 0x040fe20000000002 */
[----:B------:R-:W-:Y:S01]  /*6a10*/  SHF.L.U32 R75, R82, 0x10, RZ ;  /* 0x00000010524b7819 */ /* 0x000fe200000006ff */
[C---:B------:R-:W-:Y:S01]  /*6a20*/  FMUL R4, R70.reuse, R8 ;  /* 0x0000000846047220 */ /* 0x040fe20000400000 */
[----:B------:R-:W-:Y:S01]  /*6a30*/  FMUL R5, R70, R9 ;  /* 0x0000000946057220 */ /* 0x000fe20000400000 */
[C---:B------:R-:W-:Y:S01]  /*6a40*/  FFMA R3, R73.reuse, R72, R3 ;  /* 0x0000004849037223 */ /* 0x040fe20000000003 */
[----:B------:R-:W-:Y:S01]  /*6a50*/  LOP3.LUT R72, R82, 0xffff0000, RZ, 0xc0, !PT ;  /* 0xffff000052487812 */ /* 0x000fe200078ec0ff */
[----:B------:R-:W-:Y:S01]  /*6a60*/  FFMA R7, R73, R74, R7 ;  /* 0x0000004a49077223 */ /* 0x000fe20000000007 */
[----:B------:R-:W-:Y:S01]  /*6a70*/  LOP3.LUT R74, R83, 0xffff0000, RZ, 0xc0, !PT ;  /* 0xffff0000534a7812 */ /* 0x000fe200078ec0ff */
[----:B------:R-:W-:Y:S01]  /*6a80*/  FFMA R4, R73, R75, R4 ;  /* 0x0000004b49047223 */ /* 0x000fe20000000004 */
[----:B------:R-:W-:Y:S01]  /*6a90*/  SHF.L.U32 R75, R83, 0x10, RZ ;  /* 0x00000010534b7819 */ /* 0x000fe200000006ff */
[----:B------:R-:W-:Y:S01]  /*6aa0*/  FMUL R6, R70, R10 ;  /* 0x0000000a46067220 */ /* 0x000fe20000400000 */
[----:B------:R-:W-:Y:S01]  /*6ab0*/  F2FP.BF16.F32.PACK_AB R92, R2, R0 ;  /* 0x00000000025c723e */ /* 0x000fe200000010ff */
[----:B------:R-:W-:Y:S01]  /*6ac0*/  FMUL R11, R70, R11 ;  /* 0x0000000b460b7220 */ /* 0x000fe20000400000 */
[----:B------:R-:W-:Y:S01]  /*6ad0*/  F2FP.BF16.F32.PACK_AB R93, R7, R3 ;  /* 0x00000003075d723e */ /* 0x000fe200000010ff */
[C---:B------:R-:W-:Y:S01]  /*6ae0*/  FFMA R5, R73.reuse, R72, R5 ;  /* 0x0000004849057223 */ /* 0x040fe20000000005 */
[----:B------:R-:W-:Y:S01]  /*6af0*/  SHF.L.U32 R72, R88, 0x10, RZ ;  /* 0x0000001058487819 */ /* 0x000fe200000006ff */
[----:B------:R-:W-:Y:S01]  /*6b00*/  FFMA R6, R73, R75, R6 ;  /* 0x0000004b49067223 */ /* 0x000fe20000000006 */
[----:B------:R-:W-:Y:S01]  /*6b10*/  SHF.L.U32 R75, R90, 0x10, RZ ;  /* 0x000000105a4b7819 */ /* 0x000fe200000006ff */
[----:B------:R-:W-:Y:S01]  /*6b20*/  FMUL R8, R70, R12 ;  /* 0x0000000c46087220 */ /* 0x000fe20000400000 */
[----:B------:R-:W-:Y:S01]  /*6b30*/  F2FP.BF16.F32.PACK_AB R94, R5, R4 ;  /* 0x00000004055e723e */ /* 0x000fe200000010ff */
[C---:B------:R-:W-:Y:S01]  /*6b40*/  FFMA R11, R73.reuse, R74, R11 ;  /* 0x0000004a490b7223 */ /* 0x040fe2000000000b */
[----:B------:R-:W-:Y:S01]  /*6b50*/  LOP3.LUT R74, R88, 0xffff0000, RZ, 0xc0, !PT ;  /* 0xffff0000584a7812 */ /* 0x000fe200078ec0ff */
[C---:B------:R-:W-:Y:S01]  /*6b60*/  FMUL R9, R70.reuse, R13 ;  /* 0x0000000d46097220 */ /* 0x040fe20000400000 */
[----:B------:R-:W-:Y:S01]  /*6b70*/  FFMA R8, R73, R72, R8 ;  /* 0x0000004849087223 */ /* 0x000fe20000000008 */
[----:B------:R-:W-:Y:S01]  /*6b80*/  SHF.L.U32 R72, R89, 0x10, RZ ;  /* 0x0000001059487819 */ /* 0x000fe200000006ff */
[C---:B------:R-:W-:Y:S01]  /*6b90*/  FMUL R10, R70.reuse, R14 ;  /* 0x0000000e460a7220 */ /* 0x040fe20000400000 */
[----:B------:R-:W-:Y:S01]  /*6ba0*/  F2FP.BF16.F32.PACK_AB R95, R11, R6 ;  /* 0x000000060b5f723e */ /* 0x000fe200000010ff */
[----:B------:R-:W-:Y:S01]  /*6bb0*/  FFMA R9, R73, R74, R9 ;  /* 0x0000004a49097223 */ /* 0x000fe20000000009 */
[----:B------:R-:W-:Y:S01]  /*6bc0*/  LOP3.LUT R74, R89, 0xffff0000, RZ, 0xc0, !PT ;  /* 0xffff0000594a7812 */ /* 0x000fe200078ec0ff */
[----:B------:R-:W-:Y:S01]  /*6bd0*/  FMUL R15, R70, R15 ;  /* 0x0000000f460f7220 */ /* 0x000fe20000400000 */
[----:B------:R-:W-:Y:S01]  /*6be0*/  FFMA R10, R73, R72, R10 ;  /* 0x00000048490a7223 */ /* 0x000fe2000000000a */
[----:B------:R-:W-:Y:S01]  /*6bf0*/  LOP3.LUT R72, R90, 0xffff0000, RZ, 0xc0, !PT ;  /* 0xffff00005a487812 */ /* 0x000fe200078ec0ff */
[C---:B------:R-:W-:Y:S01]  /*6c00*/  FMUL R12, R70.reuse, R16 ;  /* 0x00000010460c7220 */ /* 0x040fe20000400000 */
[----:B------:R-:W-:Y:S01]  /*6c10*/  F2FP.BF16.F32.PACK_AB R100, R9, R8 ;  /* 0x000000080964723e */ /* 0x000fe200000010ff */
[----:B------:R-:W-:Y:S01]  /*6c20*/  FMUL R13, R70, R17 ;  /* 0x00000011460d7220 */ /* 0x000fe20000400000 */
[----:B------:R-:W-:Y:S01]  /*6c30*/  FFMA R15, R73, R74, R15 ;  /* 0x0000004a490f7223 */ /* 0x000fe2000000000f */
[----:B------:R-:W-:Y:S01]  /*6c40*/  LOP3.LUT R74, R91, 0xffff0000, RZ, 0xc0, !PT ;  /* 0xffff00005b4a7812 */ /* 0x000fe200078ec0ff */
[----:B------:R-:W-:Y:S01]  /*6c50*/  FFMA R12, R73, R75, R12 ;  /* 0x0000004b490c7223 */ /* 0x000fe2000000000c */
[----:B------:R-:W-:Y:S01]  /*6c60*/  SHF.L.U32 R75, R91, 0x10, RZ ;  /* 0x000000105b4b7819 */ /* 0x000fe200000006ff */
[----:B------:R-:W-:Y:S01]  /*6c70*/  FFMA R13, R73, R72, R13 ;  /* 0x00000048490d7223 */ /* 0x000fe2000000000d */
[----:B------:R-:W-:Y:S01]  /*6c80*/  SHF.L.U32 R72, R96, 0x10, RZ ;  /* 0x0000001060487819 */ /* 0x000fe200000006ff */
[C---:B------:R-:W-:Y:S01]  /*6c90*/  FMUL R14, R70.reuse, R18 ;  /* 0x00000012460e7220 */ /* 0x040fe20000400000 */
[----:B------:R-:W-:Y:S01]  /*6ca0*/  F2FP.BF16.F32.PACK_AB R101, R15, R10 ;  /* 0x0000000a0f65723e */ /* 0x000fe200000010ff */
[C---:B------:R-:W-:Y:S01]  /*6cb0*/  FMUL R19, R70.reuse, R19 ;  /* 0x0000001346137220 */ /* 0x040fe20000400000 */
[----:B------:R-:W-:Y:S01]  /*6cc0*/  F2FP.BF16.F32.PACK_AB R102, R13, R12 ;  /* 0x0000000c0d66723e */ /* 0x000fe200000010ff */
[----:B------:R-:W-:Y:S01]  /*6cd0*/  FMUL R16, R70, R20 ;  /* 0x0000001446107220 */ /* 0x000fe20000400000 */
[C---:B------:R-:W-:Y:S01]  /*6ce0*/  FFMA R14, R73.reuse, R75, R14 ;  /* 0x0000004b490e7223 */ /* 0x040fe2000000000e */
[----:B------:R-:W-:Y:S01]  /*6cf0*/  SHF.L.U32 R75, R98, 0x10, RZ ;  /* 0x00000010624b7819 */ /* 0x000fe200000006ff */
[C---:B------:R-:W-:Y:S01]  /*6d00*/  FFMA R19, R73.reuse, R74, R19 ;  /* 0x0000004a49137223 */ /* 0x040fe20000000013 */
[----:B------:R-:W-:Y:S01]  /*6d10*/  LOP3.LUT R74, R96, 0xffff0000, RZ, 0xc0, !PT ;  /* 0xffff0000604a7812 */ /* 0x000fe200078ec0ff */
[----:B------:R-:W-:Y:S01]  /*6d20*/  FFMA R16, R73, R72, R16 ;  /* 0x0000004849107223 */ /* 0x000fe20000000010 */
[----:B------:R-:W-:Y:S01]  /*6d30*/  SHF.L.U32 R72, R97, 0x10, RZ ;  /* 0x0000001061487819 */ /* 0x000fe200000006ff */
[C---:B------:R-:W-:Y:S01]  /*6d40*/  FMUL R17, R70.reuse, R21 ;  /* 0x0000001546117220 */ /* 0x040fe20000400000 */
[----:B------:R-:W-:Y:S01]  /*6d50*/  F2FP.BF16.F32.PACK_AB R103, R19, R14 ;  /* 0x0000000e1367723e */ /* 0x000fe200000010ff */
[C---:B------:R-:W-:Y:S01]  /*6d60*/  FMUL R18, R70.reuse, R22 ;  /* 0x0000001646127220 */ /* 0x040fe20000400000 */
[----:B------:R-:W-:Y:S01]  /*6d70*/  FMUL R23, R70, R23 ;  /* 0x0000001746177220 */ /* 0x000fe20000400000 */
[C---:B------:R-:W-:Y:S01]  /*6d80*/  FFMA R17, R73.reuse, R74, R17 ;  /* 0x0000004a49117223 */ /* 0x040fe20000000011 */
[----:B------:R-:W-:Y:S01]  /*6d90*/  LOP3.LUT R74, R98, 0xffff0000, RZ, 0xc0, !PT ;  /* 0xffff0000624a7812 */ /* 0x000fe200078ec0ff */
[----:B------:R-:W-:Y:S01]  /*6da0*/  FFMA R18, R73, R72, R18 ;  /* 0x0000004849127223 */ /* 0x000fe20000000012 */
[----:B------:R-:W-:Y:S01]  /*6db0*/  LOP3.LUT R72, R97, 0xffff0000, RZ, 0xc0, !PT ;  /* 0xffff000061487812 */ /* 0x000fe200078ec0ff */
[C---:B------:R-:W-:Y:S01]  /*6dc0*/  FMUL R20, R70.reuse, R24 ;  /* 0x0000001846147220 */ /* 0x040fe20000400000 */
[----:B------:R-:W-:Y:S01]  /*6dd0*/  F2FP.BF16.F32.PACK_AB R108, R17, R16 ;  /* 0x00000010116c723e */ /* 0x000fe200000010ff */
[C---:B------:R-:W-:Y:S01]  /*6de0*/  FMUL R21, R70.reuse, R25 ;  /* 0x0000001946157220 */ /* 0x040fe20000400000 */
[----:B------:R-:W-:Y:S01]  /*6df0*/  FMUL R22, R70, R26 ;  /* 0x0000001a46167220 */ /* 0x000fe20000400000 */
[C---:B------:R-:W-:Y:S01]  /*6e00*/  FFMA R23, R73.reuse, R72, R23 ;  /* 0x0000004849177223 */ /* 0x040fe20000000017 */
[----:B------:R-:W-:Y:S01]  /*6e10*/  SHF.L.U32 R72, R104, 0x10, RZ ;  /* 0x0000001068487819 */ /* 0x000fe200000006ff */
[C---:B------:R-:W-:Y:S01]  /*6e20*/  FMUL R27, R70.reuse, R27 ;  /* 0x0000001b461b7220 */ /* 0x040fe20000400000 */
[----:B------:R-:W-:Y:S01]  /*6e30*/  FFMA R20, R73, R75, R20 ;  /* 0x0000004b49147223 */ /* 0x000fe20000000014 */
[----:B------:R-:W-:Y:S01]  /*6e40*/  SHF.L.U32 R75, R105, 0x10, RZ ;  /* 0x00000010694b7819 */ /* 0x000fe200000006ff */
[----:B------:R-:W-:Y:S01]  /*6e50*/  FMUL R24, R70, R28 ;  /* 0x0000001c46187220 */ /* 0x000fe20000400000 */
[----:B------:R-:W-:Y:S01]  /*6e60*/  F2FP.BF16.F32.PACK_AB R109, R23, R18 ;  /* 0x00000012176d723e */ /* 0x000fe200000010ff */
[C---:B------:R-:W-:Y:S01]  /*6e70*/  FFMA R21, R73.reuse, R74, R21 ;  /* 0x0000004a49157223 */ /* 0x040fe20000000015 */
[----:B------:R-:W-:Y:S01]  /*6e80*/  LOP3.LUT R74, R104, 0xffff0000, RZ, 0xc0, !PT ;  /* 0xffff0000684a7812 */ /* 0x000fe200078ec0ff */
[----:B------:R-:W-:Y:S01]  /*6e90*/  FFMA R22, R73, R77, R22 ;  /* 0x0000004d49167223 */ /* 0x000fe20000000016 */
[----:B------:R-:W-:Y:S01]  /*6ea0*/  SHF.L.U32 R77, R107, 0x10, RZ ;  /* 0x000000106b4d7819 */ /* 0x000fe200000006ff */
[----:B------:R-:W-:Y:S01]  /*6eb0*/  FFMA R27, R73, R76, R27 ;  /* 0x0000004c491b7223 */ /* 0x000fe2000000001b */
[----:B------:R-:W-:Y:S01]  /*6ec0*/  F2FP.BF16.F32.PACK_AB R110, R21, R20 ;  /* 0x00000014156e723e */ /* 0x000fe200000010ff */
[----:B------:R-:W-:Y:S01]  /*6ed0*/  FFMA R24, R73, R72, R24 ;  /* 0x0000004849187223 */ /* 0x000fe20000000018 */
[----:B------:R-:W-:Y:S01]  /*6ee0*/  LOP3.LUT R72, R105, 0xffff0000, RZ, 0xc0, !PT ;  /* 0xffff000069487812 */ /* 0x000fe200078ec0ff */
[C---:B------:R-:W-:Y:S01]  /*6ef0*/  FMUL R25, R70.reuse, R29 ;  /* 0x0000001d46197220 */ /* 0x040fe20000400000 */
[----:B------:R-:W-:Y:S01]  /*6f00*/  F2FP.BF16.F32.PACK_AB R111, R27, R22 ;  /* 0x000000161b6f723e */ /* 0x000fe200000010ff */
[C---:B------:R-:W-:Y:S01]  /*6f10*/  FMUL R26, R70.reuse, R30 ;  /* 0x0000001e461a7220 */ /* 0x040fe20000400000 */
[----:B------:R-:W-:Y:S01]  /*6f20*/  LOP3.LUT R76, R139, 0xffff0000, RZ, 0xc0, !PT ;  /* 0xffff00008b4c7812 */ /* 0x000fe200078ec0ff */
[----:B------:R-:W-:Y:S01]  /*6f30*/  FMUL R31, R70, R31 ;  /* 0x0000001f461f7220 */ /* 0x000fe20000400000 */
[----:B------:R-:W-:Y:S01]  /*6f40*/  FFMA R25, R73, R74, R25 ;  /* 0x0000004a49197223 */ /* 0x000fe20000000019 */
[----:B------:R-:W-:Y:S01]  /*6f50*/  LOP3.LUT R74, R107, 0xffff0000, RZ, 0xc0, !PT ;  /* 0xffff00006b4a7812 */ /* 0x000fe200078ec0ff */
[C---:B------:R-:W-:Y:S01]  /*6f60*/  FFMA R26, R73.reuse, R75, R26 ;  /* 0x0000004b491a7223 */ /* 0x040fe2000000001a */
[C---:B------:R-:W-:Y:S01]  /*6f70*/  SHF.L.U32 R75, R106.reuse, 0x10, RZ ;  /* 0x000000106a4b7819 */ /* 0x040fe200000006ff */
[C---:B------:R-:W-:Y:S01]  /*6f80*/  FFMA R31, R73.reuse, R72, R31 ;  /* 0x00000048491f7223 */ /* 0x040fe2000000001f */
[----:B------:R-:W-:Y:S01]  /*6f90*/  LOP3.LUT R72, R106, 0xffff0000, RZ, 0xc0, !PT ;  /* 0xffff00006a487812 */ /* 0x000fe200078ec0ff */
[C---:B------:R-:W-:Y:S01]  /*6fa0*/  FMUL R28, R70.reuse, R32 ;  /* 0x00000020461c7220 */ /* 0x040fe20000400000 */
[C---:B------:R-:W-:Y:S01]  /*6fb0*/  FMUL R29, R70.reuse, R33 ;  /* 0x00000021461d7220 */ /* 0x040fe20000400000 */
[C---:B------:R-:W-:Y:S01]  /*6fc0*/  FMUL R30, R70.reuse, R34 ;  /* 0x00000022461e7220 */ /* 0x040fe20000400000 */
[----:B------:R-:W-:Y:S01]  /*6fd0*/  FMUL R35, R70, R35 ;  /* 0x0000002346237220 */ /* 0x000fe20000400000 */
[----:B------:R-:W-:Y:S01]  /*6fe0*/  FFMA R28, R73, R75, R28 ;  /* 0x0000004b491c7223 */ /* 0x000fe2000000001c */
[----:B------:R-:W-:Y:S01]  /*6ff0*/  SHF.L.U32 R75, R113, 0x10, RZ ;  /* 0x00000010714b7819 */ /* 0x000fe200000006ff */
[C---:B------:R-:W-:Y:S01]  /*7000*/  FFMA R29, R73.reuse, R72, R29 ;  /* 0x00000048491d7223 */ /* 0x040fe2000000001d */
[C---:B------:R-:W-:Y:S01]  /*7010*/  SHF.L.U32 R72, R112.reuse, 0x10, RZ ;  /* 0x0000001070487819 */ /* 0x040fe200000006ff */
[----:B------:R-:W-:Y:S01]  /*7020*/  FFMA R30, R73, R77, R30 ;  /* 0x0000004d491e7223 */ /* 0x000fe2000000001e */
[----:B------:R-:W-:Y:S01]  /*7030*/  SHF.L.U32 R77, R115, 0x10, RZ ;  /* 0x00000010734d7819 */ /* 0x000fe200000006ff */
[C---:B------:R-:W-:Y:S01]  /*7040*/  FFMA R35, R73.reuse, R74, R35 ;  /* 0x0000004a49237223 */ /* 0x040fe20000000023 */
[----:B------:R-:W-:Y:S01]  /*7050*/  LOP3.LUT R74, R112, 0xffff0000, RZ, 0xc0, !PT ;  /* 0xffff0000704a7812 */ /* 0x000fe200078ec0ff */
[C---:B------:R-:W-:Y:S01]  /*7060*/  FMUL R32, R70.reuse, R36 ;  /* 0x0000002446207220 */ /* 0x040fe20000400000 */
[C---:B------:R-:W-:Y:S01]  /*7070*/  FMUL R33, R70.reuse, R37 ;  /* 0x0000002546217220 */ /* 0x040fe20000400000 */
[----:B------:R-:W-:Y:S01]  /*7080*/  FMUL R34, R70, R38 ;  /* 0x0000002646227220 */ /* 0x000fe20000400000 */
[----:B------:R1:W-:Y:S01]  /*7090*/  STS.128 [R169+UR44+0x400], R92 ;  /* 0x0004005ca9007988 */ /* 0x0003e20008000c2c */
[----:B------:R-:W-:Y:S01]  /*70a0*/  FFMA R32, R73, R72, R32 ;  /* 0x0000004849207223 */ /* 0x000fe20000000020 */
[----:B------:R-:W-:Y:S01]  /*70b0*/  LOP3.LUT R72, R113, 0xffff0000, RZ, 0xc0, !PT ;  /* 0xffff000071487812 */ /* 0x000fe200078ec0ff */
[C---:B------:R-:W-:Y:S01]  /*70c0*/  FFMA R33, R73.reuse, R74, R33 ;  /* 0x0000004a49217223 */ /* 0x040fe20000000021 */
[----:B------:R-:W-:Y:S01]  /*70d0*/  LOP3.LUT R74, R114, 0xffff0000, RZ, 0xc0, !PT ;  /* 0xffff0000724a7812 */ /* 0x000fe200078ec0ff */
[----:B------:R-:W-:Y:S01]  /*70e0*/  FMUL R39, R70, R39 ;  /* 0x0000002746277220 */ /* 0x000fe20000400000 */
[C---:B------:R-:W-:Y:S01]  /*70f0*/  FFMA R34, R73.reuse, R75, R34 ;  /* 0x0000004b49227223 */ /* 0x040fe20000000022 */
[----:B------:R-:W-:Y:S01]  /*7100*/  SHF.L.U32 R75, R114, 0x10, RZ ;  /* 0x00000010724b7819 */ /* 0x000fe200000006ff */
[C---:B------:R-:W-:Y:S01]  /*7110*/  FMUL R36, R70.reuse, R40 ;  /* 0x0000002846247220 */ /* 0x040fe20000400000 */
[----:B------:R-:W-:Y:S01]  /*7120*/  FFMA R39, R73, R72, R39 ;  /* 0x0000004849277223 */ /* 0x000fe20000000027 */
[----:B------:R-:W-:Y:S01]  /*7130*/  LOP3.LUT R72, R115, 0xffff0000, RZ, 0xc0, !PT ;  /* 0xffff000073487812 */ /* 0x000fe200078ec0ff */
[C---:B------:R-:W-:Y:S01]  /*7140*/  FMUL R37, R70.reuse, R41 ;  /* 0x0000002946257220 */ /* 0x040fe20000400000 */
[C---:B------:R-:W-:Y:S01]  /*7150*/  FMUL R38, R70.reuse, R42 ;  /* 0x0000002a46267220 */ /* 0x040fe20000400000 */
[----:B------:R-:W-:Y:S01]  /*7160*/  FMUL R43, R70, R43 ;  /* 0x0000002b462b7220 */ /* 0x000fe20000400000 */
[C---:B------:R-:W-:Y:S01]  /*7170*/  FFMA R36, R73.reuse, R75, R36 ;  /* 0x0000004b49247223 */ /* 0x040fe20000000024 */
[C---:B------:R-:W-:Y:S01]  /*7180*/  SHF.L.U32 R75, R120.reuse, 0x10, RZ ;  /* 0x00000010784b7819 */ /* 0x040fe200000006ff */
[----:B------:R3:W-:Y:S01]  /*7190*/  STS.128 [R168+0x400], R100 ;  /* 0x00040064a8007388 */ /* 0x0007e20000000c00 */
[----:B------:R-:W-:Y:S01]  /*71a0*/  FFMA R37, R73, R74, R37 ;  /* 0x0000004a49257223 */ /* 0x000fe20000000025 */
[----:B------:R-:W-:Y:S01]  /*71b0*/  LOP3.LUT R74, R121, 0xffff0000, RZ, 0xc0, !PT ;  /* 0xffff0000794a7812 */ /* 0x000fe200078ec0ff */
[----:B------:R-:W-:Y:S01]  /*71c0*/  FFMA R38, R73, R77, R38 ;  /* 0x0000004d49267223 */ /* 0x000fe20000000026 */
[----:B------:R-:W-:Y:S01]  /*71d0*/  SHF.L.U32 R77, R121, 0x10, RZ ;  /* 0x00000010794d7819 */ /* 0x000fe200000006ff */
        /* <DEDUP_REMOVED lines=8> */
[----:B------:R4:W-:Y:S01]  /*7260*/  STS.128 [R167+0x400], R108 ;  /* 0x0004006ca7007388 */ /* 0x0009e20000000c00 */
[C---:B------:R-:W-:Y:S01]  /*7270*/  FFMA R41, R73.reuse, R72, R41 ;  /* 0x0000004849297223 */ /* 0x040fe20000000029 */
[C---:B------:R-:W-:Y:S01]  /*7280*/  SHF.L.U32 R72, R122.reuse, 0x10, RZ ;  /* 0x000000107a487819 */ /* 0x040fe200000006ff */
[----:B------:R-:W-:Y:S01]  /*7290*/  FFMA R42, R73, R77, R42 ;  /* 0x0000004d492a7223 */ /* 0x000fe2000000002a */
[----:B------:R-:W-:Y:S01]  /*72a0*/  SHF.L.U32 R77, R129, 0x10, RZ ;  /* 0x00000010814d7819 */ /* 0x000fe200000006ff */
[----:B------:R-:W-:Y:S01]  /*72b0*/  FFMA R47, R73, R74, R47 ;  /* 0x0000004a492f7223 */ /* 0x000fe2000000002f */
[----:B------:R-:W-:Y:S01]  /*72c0*/  LOP3.LUT R74, R122, 0xffff0000, RZ, 0xc0, !PT ;  /* 0xffff00007a4a7812 */ /* 0x000fe200078ec0ff */
[C---:B------:R-:W-:Y:S01]  /*72d0*/  FMUL R44, R70.reuse, R48 ;  /* 0x00000030462c7220 */ /* 0x040fe20000400000 */
[----:B-1----:R-:W-:Y:S01]  /*72e0*/  F2FP.BF16.F32.PACK_AB R92, R25, R24 ;  /* 0x00000018195c723e */ /* 0x002fe200000010ff */
[C---:B------:R-:W-:Y:S01]  /*72f0*/  FMUL R45, R70.reuse, R49 ;  /* 0x00000031462d7220 */ /* 0x040fe20000400000 */
[----:B------:R-:W-:Y:S01]  /*7300*/  F2FP.BF16.F32.PACK_AB R93, R31, R26 ;  /* 0x0000001a1f5d723e */ /* 0x000fe200000010ff */
[----:B------:R-:W-:Y:S01]  /*7310*/  FMUL R46, R70, R50 ;  /* 0x00000032462e7220 */ /* 0x000fe20000400000 */
[----:B------:R-:W-:Y:S01]  /*7320*/  F2FP.BF16.F32.PACK_AB R94, R29, R28 ;  /* 0x0000001c1d5e723e */ /* 0x000fe200000010ff */
[----:B------:R-:W-:Y:S01]  /*7330*/  FFMA R44, R73, R72, R44 ;  /* 0x00000048492c7223 */ /* 0x000fe2000000002c */
[----:B------:R-:W-:Y:S01]  /*7340*/  LOP3.LUT R72, R123, 0xffff0000, RZ, 0xc0, !PT ;  /* 0xffff00007b487812 */ /* 0x000fe200078ec0ff */
[----:B------:R-:W-:Y:S01]  /*7350*/  FFMA R45, R73, R74, R45 ;  /* 0x0000004a492d7223 */ /* 0x000fe2000000002d */
[----:B------:R-:W-:Y:S01]  /*7360*/  LOP3.LUT R74, R128, 0xffff0000, RZ, 0xc0, !PT ;  /* 0xffff0000804a7812 */ /* 0x000fe200078ec0ff */
[----:B------:R-:W-:Y:S01]  /*7370*/  FMUL R51, R70, R51 ;  /* 0x0000003346337220 */ /* 0x000fe20000400000 */
[----:B------:R-:W-:Y:S01]  /*7380*/  F2FP.BF16.F32.PACK_AB R95, R35, R30 ;  /* 0x0000001e235f723e */ /* 0x000fe200000010ff */
[----:B------:R-:W-:Y:S01]  /*7390*/  FFMA R46, R73, R75, R46 ;  /* 0x0000004b492e7223 */ /* 0x000fe2000000002e */
[----:B------:R-:W-:Y:S01]  /*73a0*/  SHF.L.U32 R75, R128, 0x10, RZ ;  /* 0x00000010804b7819 */ /* 0x000fe200000006ff */
[C---:B------:R-:W-:Y:S01]  /*73b0*/  FMUL R48, R70.reuse, R52 ;  /* 0x0000003446307220 */ /* 0x040fe20000400000 */
[----:B---3--:R-:W-:Y:S01]  /*73c0*/  F2FP.BF16.F32.PACK_AB R100, R33, R32 ;  /* 0x000000202164723e */ /* 0x008fe200000010ff */
[----:B------:R-:W-:Y:S01]  /*73d0*/  FFMA R51, R73, R72, R51 ;  /* 0x0000004849337223 */ /* 0x000fe20000000033 */
[----:B------:R-:W-:Y:S01]  /*73e0*/  LOP3.LUT R72, R129, 0xffff0000, RZ, 0xc0, !PT ;  /* 0xffff000081487812 */ /* 0x000fe200078ec0ff */
[----:B------:R1:W-:Y:S01]  /*73f0*/  STS.128 [R157+0x400], R92 ;  /* 0x0004005c9d007388 */ /* 0x0003e20000000c00 */
[----:B------:R-:W-:Y:S01]  /*7400*/  F2FP.BF16.F32.PACK_AB R101, R39, R34 ;  /* 0x000000222765723e */ /* 0x000fe200000010ff */
[C---:B------:R-:W-:Y:S01]  /*7410*/  FMUL R49, R70.reuse, R53 ;  /* 0x0000003546317220 */ /* 0x040fe20000400000 */
[----:B------:R-:W-:Y:S01]  /*7420*/  F2FP.BF16.F32.PACK_AB R102, R37, R36 ;  /* 0x000000242566723e */ /* 0x000fe200000010ff */
[C---:B------:R-:W-:Y:S01]  /*7430*/  FMUL R50, R70.reuse, R54 ;  /* 0x0000003646327220 */ /* 0x040fe20000400000 */
[----:B------:R-:W-:Y:S01]  /*7440*/  F2FP.BF16.F32.PACK_AB R103, R43, R38 ;  /* 0x000000262b67723e */ /* 0x000fe200000010ff */
[----:B------:R-:W-:Y:S01]  /*7450*/  FMUL R55, R70, R55 ;  /* 0x0000003746377220 */ /* 0x000fe20000400000 */
[----:B----4-:R-:W-:Y:S01]  /*7460*/  F2FP.BF16.F32.PACK_AB R108, R41, R40 ;  /* 0x00000028296c723e */ /* 0x010fe200000010ff */
[C---:B------:R-:W-:Y:S01]  /*7470*/  FFMA R48, R73.reuse, R75, R48 ;  /* 0x0000004b49307223 */ /* 0x040fe20000000030 */
[C---:B------:R-:W-:Y:S01]  /*7480*/  FFMA R49, R73.reuse, R74, R49 ;  /* 0x0000004a49317223 */ /* 0x040fe20000000031 */
[----:B------:R1:W-:Y:S01]  /*7490*/  STS.128 [R156+0x400], R100 ;  /* 0x000400649c007388 */ /* 0x0003e20000000c00 */
[C---:B------:R-:W-:Y:S01]  /*74a0*/  SHF.L.U32 R75, R130.reuse, 0x10, RZ ;  /* 0x00000010824b7819 */ /* 0x040fe200000006ff */
[----:B------:R-:W-:Y:S01]  /*74b0*/  FFMA R50, R73, R77, R50 ;  /* 0x0000004d49327223 */ /* 0x000fe20000000032 */
[----:B------:R-:W-:Y:S01]  /*74c0*/  SHF.L.U32 R77, R131, 0x10, RZ ;  /* 0x00000010834d7819 */ /* 0x000fe200000006ff */
[----:B------:R-:W-:Y:S01]  /*74d0*/  FFMA R55, R73, R72, R55 ;  /* 0x0000004849377223 */ /* 0x000fe20000000037 */
[----:B------:R-:W-:Y:S01]  /*74e0*/  LOP3.LUT R72, R130, 0xffff0000, RZ, 0xc0, !PT ;  /* 0xffff000082487812 */ /* 0x000fe200078ec0ff */
[C---:B------:R-:W-:Y:S01]  /*74f0*/  FMUL R52, R70.reuse, R56 ;  /* 0x0000003846347220 */ /* 0x040fe20000400000 */
[----:B------:R-:W-:Y:S01]  /*7500*/  LOP3.LUT R74, R131, 0xffff0000, RZ, 0xc0, !PT ;  /* 0xffff0000834a7812 */ /* 0x000fe200078ec0ff */
[C---:B------:R-:W-:Y:S01]  /*7510*/  FMUL R53, R70.reuse, R57 ;  /* 0x0000003946357220 */ /* 0x040fe20000400000 */
[C---:B------:R-:W-:Y:S01]  /*7520*/  FMUL R54, R70.reuse, R58 ;  /* 0x0000003a46367220 */ /* 0x040fe20000400000 */
[----:B------:R-:W-:Y:S01]  /*7530*/  FMUL R59, R70, R59 ;  /* 0x0000003b463b7220 */ /* 0x000fe20000400000 */
[C---:B------:R-:W-:Y:S01]  /*7540*/  FFMA R52, R73.reuse, R75, R52 ;  /* 0x0000004b49347223 */ /* 0x040fe20000000034 */
[C---:B------:R-:W-:Y:S01]  /*7550*/  FFMA R53, R73.reuse, R72, R53 ;  /* 0x0000004849357223 */ /* 0x040fe20000000035 */
[C---:B------:R-:W-:Y:S01]  /*7560*/  FFMA R54, R73.reuse, R77, R54 ;  /* 0x0000004d49367223 */ /* 0x040fe20000000036 */
[----:B------:R-:W-:Y:S01]  /*7570*/  FFMA R59, R73, R74, R59 ;  /* 0x0000004a493b7223 */ /* 0x000fe2000000003b */
[----:B------:R-:W-:Y:S01]  /*7580*/  SHF.L.U32 R72, R136, 0x10, RZ ;  /* 0x0000001088487819 */ /* 0x000fe200000006ff */
[----:B------:R-:W-:Y:S01]  /*7590*/  FMUL R56, R70, R60 ;  /* 0x0000003c46387220 */ /* 0x000fe20000400000 */
[----:B------:R-:W-:Y:S01]  /*75a0*/  LOP3.LUT R74, R136, 0xffff0000, RZ, 0xc0, !PT ;  /* 0xffff0000884a7812 */ /* 0x000fe200078ec0ff */
[C---:B------:R-:W-:Y:S01]  /*75b0*/  FMUL R57, R70.reuse, R61 ;  /* 0x0000003d46397220 */ /* 0x040fe20000400000 */
[----:B------:R-:W-:Y:S01]  /*75c0*/  SHF.L.U32 R75, R137, 0x10, RZ ;  /* 0x00000010894b7819 */ /* 0x000fe200000006ff */
[C---:B------:R-:W-:Y:S01]  /*75d0*/  FMUL R58, R70.reuse, R62 ;  /* 0x0000003e463a7220 */ /* 0x040fe20000400000 */
[----:B------:R-:W-:Y:S01]  /*75e0*/  F2FP.BF16.F32.PACK_AB R109, R47, R42 ;  /* 0x0000002a2f6d723e */ /* 0x000fe200000010ff */
[----:B------:R-:W-:Y:S01]  /*75f0*/  FFMA R56, R73, R72, R56 ;  /* 0x0000004849387223 */ /* 0x000fe20000000038 */
[----:B------:R-:W-:Y:S01]  /*7600*/  F2FP.BF16.F32.PACK_AB R110, R45, R44 ;  /* 0x0000002c2d6e723e */ /* 0x000fe200000010ff */
[----:B------:R-:W-:Y:S01]  /*7610*/  FFMA R57, R73, R74, R57 ;  /* 0x0000004a49397223 */ /* 0x000fe20000000039 */
[----:B------:R-:W-:Y:S01]  /*7620*/  F2FP.BF16.F32.PACK_AB R111, R51, R46 ;  /* 0x0000002e336f723e */ /* 0x000fe200000010ff */
[----:B------:R-:W-:Y:S01]  /*7630*/  FFMA R58, R73, R75, R58 ;  /* 0x0000004b493a7223 */ /* 0x000fe2000000003a */
[----:B------:R-:W-:Y:S01]  /*7640*/  LOP3.LUT R72, R137, 0xffff0000, RZ, 0xc0, !PT ;  /* 0xffff000089487812 */ /* 0x000fe200078ec0ff */
[----:B------:R-:W-:Y:S01]  /*7650*/  FMUL R63, R70, R63 ;  /* 0x0000003f463f7220 */ /* 0x000fe20000400000 */
[----:B------:R-:W-:Y:S01]  /*7660*/  SHF.L.U32 R75, R138, 0x10, RZ ;  /* 0x000000108a4b7819 */ /* 0x000fe200000006ff */
[----:B------:R1:W-:Y:S01]  /*7670*/  STS.128 [R155+0x400], R108 ;  /* 0x0004006c9b007388 */ /* 0x0003e20000000c00 */
[----:B------:R-:W-:Y:S01]  /*7680*/  FMUL R60, R70, R64 ;  /* 0x00000040463c7220 */ /* 0x000fe20000400000 */
[----:B------:R-:W-:Y:S01]  /*7690*/  LOP3.LUT R74, R138, 0xffff0000, RZ, 0xc0, !PT ;  /* 0xffff00008a4a7812 */ /* 0x000fe200078ec0ff */
[C---:B------:R-:W-:Y:S01]  /*76a0*/  FMUL R61, R70.reuse, R65 ;  /* 0x00000041463d7220 */ /* 0x040fe20000400000 */
[----:B------:R-:W-:Y:S01]  /*76b0*/  SHF.L.U32 R77, R139, 0x10, RZ ;  /* 0x000000108b4d7819 */ /* 0x000fe200000006ff */
[C---:B------:R-:W-:Y:S01]  /*76c0*/  FMUL R62, R70.reuse, R66 ;  /* 0x00000042463e7220 */ /* 0x040fe20000400000 */
[----:B------:R-:W-:Y:S01]  /*76d0*/  FFMA R63, R73, R72, R63 ;  /* 0x00000048493f7223 */ /* 0x000fe2000000003f */
[----:B------:R-:W-:Y:S01]  /*76e0*/  FMUL R67, R70, R67 ;  /* 0x0000004346437220 */ /* 0x000fe20000400000 */
[----:B------:R-:W-:Y:S01]  /*76f0*/  F2FP.BF16.F32.PACK_AB R116, R49, R48 ;  /* 0x000000303174723e */ /* 0x000fe200000010ff */
[----:B------:R-:W-:Y:S01]  /*7700*/  FFMA R60, R73, R75, R60 ;  /* 0x0000004b493c7223 */ /* 0x000fe2000000003c */
[----:B------:R-:W-:Y:S01]  /*7710*/  F2FP.BF16.F32.PACK_AB R117, R55, R50 ;  /* 0x000000323775723e */ /* 0x000fe200000010ff */
[----:B------:R-:W-:Y:S01]  /*7720*/  FFMA R61, R73, R74, R61 ;  /* 0x0000004a493d7223 */ /* 0x000fe2000000003d */
[----:B------:R-:W-:Y:S01]  /*7730*/  F2FP.BF16.F32.PACK_AB R118, R53, R52 ;  /* 0x000000343576723e */ /* 0x000fe200000010ff */
[----:B------:R-:W-:Y:S01]  /*7740*/  FFMA R62, R73, R77, R62 ;  /* 0x0000004d493e7223 */ /* 0x000fe2000000003e */
[----:B------:R-:W-:Y:S01]  /*7750*/  F2FP.BF16.F32.PACK_AB R119, R59, R54 ;  /* 0x000000363b77723e */ /* 0x000fe200000010ff */
[----:B------:R-:W-:Y:S01]  /*7760*/  FFMA R67, R73, R76, R67 ;  /* 0x0000004c49437223 */ /* 0x000fe20000000043 */
[----:B------:R-:W-:Y:S02]  /*7770*/  F2FP.BF16.F32.PACK_AB R124, R57, R56 ;  /* 0x00000038397c723e */ /* 0x000fe400000010ff */
[----:B------:R-:W-:Y:S01]  /*7780*/  F2FP.BF16.F32.PACK_AB R125, R63, R58 ;  /* 0x0000003a3f7d723e */ /* 0x000fe200000010ff */
[----:B------:R1:W-:Y:S01]  /*7790*/  STS.128 [R154+0x400], R116 ;  /* 0x000400749a007388 */ /* 0x0003e20000000c00 */
[----:B------:R-:W-:Y:S02]  /*77a0*/  F2FP.BF16.F32.PACK_AB R126, R61, R60 ;  /* 0x0000003c3d7e723e */ /* 0x000fe400000010ff */
[----:B------:R-:W-:Y:S05]  /*77b0*/  F2FP.BF16.F32.PACK_AB R127, R67, R62 ;  /* 0x0000003e437f723e */ /* 0x000fea00000010ff */
[----:B------:R1:W-:Y:S01]  /*77c0*/  STS.128 [R153+0x400], R124 ;  /* 0x0004007c99007388 */ /* 0x0003e20000000c00 */
[----:B------:R-:W-:Y:S01]  /*77d0*/  @!PT LDS RZ, [RZ] ;  /* 0x00000000fffff984 */ /* 0x000fe20000000800 */
[----:B------:R-:W-:Y:S01]  /*77e0*/  @!PT LDS RZ, [RZ] ;  /* 0x00000000fffff984 */ /* 0x000fe20000000800 */
[----:B------:R-:W-:Y:S01]  /*77f0*/  @!PT LDS RZ, [RZ] ;  /* 0x00000000fffff984 */ /* 0x000fe20000000800 */
[----:B------:R-:W-:Y:S01]  /*7800*/  @!PT LDS RZ, [RZ] ;  /* 0x00000000fffff984 */ /* 0x000fe20000000800 */
[----:B------:R3:W-:Y:S07]  /*7810*/  MEMBAR.ALL.CTA ;  /* 0x0000000000007992 */ /* 0x0007ee0000008000 */
[----:B---3--:R-:W3:Y:S02]  /*7820*/  FENCE.VIEW.ASYNC.S ;  /* 0x00000000000073c6 */ /* 0x008ee40000000000 */
[----:B---3--:R-:W-:Y:S06]  /*7830*/  BAR.SYNC.DEFER_BLOCKING 0x1, 0x80 ;  /* 0x0042000000007b1d */ /* 0x008fec0000010000 */
[----:B------:R-:W-:Y:S05]  /*7840*/  @P0 BRA `(.L_x_116) ;  /* 0x0000000000280947 */ /* 0x000fea0003800000 */
[----:B------:R-:W3:Y:S01]  /*7850*/  LDCU.64 UR6, c[0x0][0x348] ;  /* 0x00006900ff0677ac */ /* 0x000ee20008000a00 */
[----:B------:R-:W-:Y:S01]  /*7860*/  UIADD3 UR4, UPT, UPT, UR44, 0x400, URZ ;  /* 0x000004002c047890 */ /* 0x000fe2000fffe0ff */
[----:B------:R-:W-:Y:S05]  /*7870*/  UMOV UR51, UR36 ;  /* 0x0000002400337c82 */ /* 0x000fea0008000000 */
[----:B------:R-:W-:Y:S04]  /*7880*/  MOV R150, UR4 ;  /* 0x0000000400967c02 */ /* 0x000fe80008000f00 */
[----:B------:R-:W-:Y:S01]  /*7890*/  R2UR UR48, R150 ;  /* 0x00000000963072ca */ /* 0x000fe200000e0000 */
[----:B---3--:R-:W-:Y:S04]  /*78a0*/  UIADD3 UR4, UP0, UPT, UR6, 0x680, URZ ;  /* 0x0000068006047890 */ /* 0x008fe8000ff1e0ff */
[----:B------:R-:W-:Y:S09]  /*78b0*/  UIADD3.X UR5, UPT, UPT, URZ, UR7, URZ, UP0, !UPT ;  /* 0x00000007ff057290 */ /* 0x000ff200087fe4ff */
[----:B------:R3:W-:Y:S01]  /*78c0*/  UTMASTG.3D [UR48], [UR4] ;  /* 0x00000030040073b5 */ /* 0x0007e20008010000 */
[----:B------:R0:W-:Y:S01]  /*78d0*/  UTMACMDFLUSH ;  /* 0x00000000000079b7 */ /* 0x0001e20000000000 */
[----:B---3--:R-:W-:Y:S04]  /*78e0*/  DEPBAR.LE SB0, 0x1 ;  /* 0x000080400000791a */ /* 0x008fe80000000000 */
.L_x_116:
[----:B------:R-:W-:Y:S05]  /*78f0*/  BSYNC.RECONVERGENT B0 ;  /* 0x0000000000007941 */ /* 0x000fea0003800200 */
.L_x_115:
[----:B------:R-:W-:Y:S01]  /*7900*/  BAR.SYNC.DEFER_BLOCKING 0x1, 0x80 ;  /* 0x0042000000007b1d */ /* 0x000fe20000010000 */
[----:B------:R-:W-:Y:S01]  /*7910*/  ISETP.NE.AND P1, PT, R166, RZ, PT ;  /* 0x000000ffa600720c */ /* 0x000fe20003f25270 */
[----:B------:R-:W-:Y:S01]  /*7920*/  UISETP.NE.AND UP0, UPT, UR52, URZ, UPT ;  /* 0x000000ff3400728c */ /* 0x000fe2000bf05270 */
[----:B------:R-:W-:Y:S11]  /*7930*/  LEA R3, R78, UR44, 0x3 ;  /* 0x0000002c4e037c11 */ /* 0x000ff6000f8e18ff */
[----:B------:R-:W-:Y:S01]  /*7940*/  @P1 SHF.L.U32 R2, R160, 0x1f, RZ ;  /* 0x0000001fa0021819 */ /* 0x000fe200000006ff */
[----:B------:R-:W-:Y:S06]  /*7950*/  BRA.U !UP0, `(.L_x_117) ;  /* 0x0000000108247547 */ /* 0x000fec000b800000 */
[----:B------:R-:W-:Y:S01]  /*7960*/  IMAD.U32 R5, RZ, RZ, UR46 ;  /* 0x0000002eff057e24 */ /* 0x000fe2000f8e00ff */
[----:B------:R-:W-:Y:S01]  /*7970*/  MOV R0, UR47 ;  /* 0x0000002f00007c02 */ /* 0x000fe20008000f00 */
[----:B------:R-:W-:Y:S03]  /*7980*/  UIADD3 UR4, UPT, UPT, UR46, 0x1, URZ ;  /* 0x000000012e047890 */ /* 0x000fe6000fffe0ff */
[----:B------:R-:W-:Y:S01]  /*7990*/  @P1 LEA R5, R5, UR44, 0x3 ;  /* 0x0000002c05051c11 */ /* 0x000fe2000f8e18ff */
[----:B------:R-:W-:Y:S04]  /*79a0*/  UISETP.NE.AND UP0, UPT, UR4, 0x4, UPT ;  /* 0x000000040400788c */ /* 0x000fe8000bf05270 */
[----:B------:R-:W-:Y:S01]  /*79b0*/  @P1 VIADD R5, R5, 0x70 ;  /* 0x0000007005051836 */ /* 0x000fe20000000000 */
[----:B------:R-:W-:Y:S04]  /*79c0*/  USEL UR46, UR4, URZ, UP0 ;  /* 0x000000ff042e7287 */ /* 0x000fe80008000000 */
[----:B------:R-:W-:Y:S04]  /*79d0*/  @P1 PRMT R0, R0, 0x654, R5 ;  /* 0x0000065400001816 */ /* 0x000fe80000000005 */
[----:B------:R3:W-:Y:S04]  /*79e0*/  @P1 SYNCS.ARRIVE.TRANS64.RED.A1T0 RZ, [R0+URZ], RZ ;  /* 0x000000ff00ff19a7 */ /* 0x0007e800081004ff */
.L_x_117:
[----:B------:R-:W4:Y:S01]  /*79f0*/  @P1 SYNCS.PHASECHK.TRANS64.TRYWAIT P0, [R3+URZ+0x50], R2 ;  /* 0x00005002030015a7 */ /* 0x000f2200080011ff */
[----:B------:R-:W-:Y:S01]  /*7a00*/  BSSY B1, `(.L_x_118) ;  /* 0x000001f000017945 */ /* 0x000fe20003800000 */
[----:B----4-:R-:W-:Y:S03]  /*7a10*/  @P1 SEL R84, RZ, 0x1, !P0 ;  /* 0x00000001ff541807 */ /* 0x010fe60004000000 */
[----:B------:R-:W-:Y:S05]  /*7a20*/  @!P1 BRA `(.L_x_119) ;  /* 0x0000000000709947 */ /* 0x000fea0003800000 */
[----:B------:R-:W-:Y:S01]  /*7a30*/  ISETP.NE.AND P1, PT, R86, RZ, PT ;  /* 0x000000ff5600720c */ /* 0x000fe20003f25270 */
[----:B------:R-:W-:Y:S01]  /*7a40*/  BSSY B0, `(.L_x_120) ;  /* 0x000000b000007945 */ /* 0x000fe20003800000 */
[----:B------:R-:W-:Y:S11]  /*7a50*/  ISETP.NE.AND P0, PT, R84, RZ, PT ;  /* 0x000000ff5400720c */ /* 0x000ff60003f05270 */
[----:B------:R-:W-:Y:S05]  /*7a60*/  @P1 IMAD R6, R78, 0x4000, R169 ;  /* 0x000040004e061824 */ /* 0x000fea00078e02a9 */
[----:B---3--:R-:W-:Y:S04]  /*7a70*/  @P1 IADD3 R0, PT, PT, R6, UR44, RZ ;  /* 0x0000002c06001c10 */ /* 0x008fe8000fffe0ff */
[----:B------:R-:W-:Y:S01]  /*7a80*/  @P1 IADD3 R4, PT, PT, R85, R0, RZ ;  /* 0x0000000055041210 */ /* 0x000fe20007ffe0ff */
[--C-:B------:R-:W-:Y:S02]  /*7a90*/  @P1 IMAD.IADD R2, R79, 0x1, R0.reuse ;  /* 0x000000014f021824 */ /* 0x100fe400078e0200 */
[----:B------:R-:W-:Y:S01]  /*7aa0*/  @P1 IMAD.IADD R5, R87, 0x1, R0 ;  /* 0x0000000157051824 */ /* 0x000fe200078e0200 */
[----:B------:R-:W-:Y:S06]  /*7ab0*/  @P0 BRA `(.L_x_121) ;  /* 0x00000000000c0947 */ /* 0x000fec0003800000 */
[----:B------:R-:W-:Y:S04]  /*7ac0*/  SHF.L.U32 R0, R160, 0x1f, RZ ;  /* 0x0000001fa0007819 */ /* 0x000fe800000006ff */
[----:B------:R-:W3:Y:S02]  /*7ad0*/  SYNCS.PHASECHK.TRANS64.TRYWAIT P0, [R3+URZ+0x50], R0 ;  /* 0x00005000030075a7 */ /* 0x000ee400080011ff */
[----:B---3--:R-:W-:Y:S05]  /*7ae0*/  @!P0 BRA `(.L_x_122) ;  /* 0x0000004800848947 */ /* 0x008fea0003800000 */
.L_x_121:
[----:B------:R-:W-:Y:S05]  /*7af0*/  BSYNC B0 ;  /* 0x0000000000007941 */ /* 0x000fea0003800000 */
.L_x_120:
[----:B------:R-:W-:Y:S01]  /*7b00*/  ISETP.NE.AND P0, PT, R86, RZ, PT ;  /* 0x000000ff5600720c */ /* 0x000fe20003f05270 */
[----:B------:R-:W-:Y:S11]  /*7b10*/  VIADD R78, R78, 0x1 ;  /* 0x000000014e4e7836 */ /* 0x000ff60000000000 */
[----:B------:R-:W-:Y:S01]  /*7b20*/  @!UPT UIADD3 URZ, UPT, UPT, URZ, URZ, URZ ;  /* 0x000000fffffff290 */ /* 0x000fe2000fffe0ff */
[----:B------:R4:W1:Y:S01]  /*7b30*/  @P0 LDS.128 R80, [R6+UR44+0x400] ;  /* 0x0004002c06500984 */ /* 0x0008620008000c00 */
[--C-:B---3--:R-:W-:Y:S01]  /*7b40*/  @P0 IMAD.IADD R0, R85, 0x1, R2.reuse ;  /* 0x0000000155000824 */ /* 0x108fe200078e0202 */
[C---:B------:R-:W-:Y:S01]  /*7b50*/  @P0 IADD3 R3, PT, PT, R87.reuse, R4, RZ ;  /* 0x0000000457030210 */ /* 0x040fe20007ffe0ff */
[C---:B------:R-:W-:Y:S01]  /*7b60*/  @P0 IMAD.IADD R7, R87.reuse, 0x1, R2 ;  /* 0x0000000157070824 */ /* 0x040fe200078e0202 */
[----:B------:R4:W3:Y:S02]  /*7b70*/  @P0 LDS.128 R88, [R5+0x400] ;  /* 0x0004000005580984 */ /* 0x0008e40000000c00 */
[----:B------:R-:W-:Y:S02]  /*7b80*/  @P0 IADD3 R8, PT, PT, R87, R0, RZ ;  /* 0x0000000057080210 */ /* 0x000fe40007ffe0ff */
[----:B------:R4:W1:Y:S04]  /*7b90*/  @P0 LDS.128 R96, [R4+0x400] ;  /* 0x0004000004600984 */ /* 0x0008680000000c00 */
[----:B------:R4:W1:Y:S04]  /*7ba0*/  @P0 LDS.128 R104, [R3+0x400] ;  /* 0x0004000003680984 */ /* 0x0008680000000c00 */
[----:B------:R4:W1:Y:S04]  /*7bb0*/  @P0 LDS.128 R112, [R2+0x400] ;  /* 0x0004000002700984 */ /* 0x0008680000000c00 */
[----:B------:R4:W1:Y:S04]  /*7bc0*/  @P0 LDS.128 R120, [R7+0x400] ;  /* 0x0004000007780984 */ /* 0x0008680000000c00 */
[----:B------:R4:W1:Y:S04]  /*7bd0*/  @P0 LDS.128 R128, [R0+0x400] ;  /* 0x0004000000800984 */ /* 0x0008680000000c00 */
[----:B------:R4:W1:Y:S02]  /*7be0*/  @P0 LDS.128 R136, [R8+0x400] ;  /* 0x0004000008880984 */ /* 0x0008640000000c00 */
.L_x_119:
[----:B------:R-:W-:Y:S05]  /*7bf0*/  BSYNC B1 ;  /* 0x0000000000017941 */ /* 0x000fea0003800000 */
.L_x_118:
[----:B---34-:R-:W-:Y:S05]  /*7c00*/  VIADD R0, R71, 0x40 ;  /* 0x0000004047007836 */ /* 0x018fea0000000000 */
[----:B------:R-:W-:Y:S04]  /*7c10*/  SHF.R.U32.HI R0, RZ, 0x15, R0 ;  /* 0x00000015ff007819 */ /* 0x000fe80000011600 */
[----:B------:R-:W-:Y:S11]  /*7c20*/  LOP3.LUT P0, RZ, R0, 0x3, R147, 0x48, !PT ;  /* 0x0000000300ff7812 */ /* 0x000ff60007804893 */
[----:B------:R-:W-:Y:S02]  /*7c30*/  @!UPT UIADD3 URZ, UPT, UPT, URZ, URZ, URZ ;  /* 0x000000fffffff290 */ /* 0x000fe4000fffe0ff */
[----:B------:R-:W-:Y:S05]  /*7c40*/  @!P0 BRA `(.L_x_123) ;  /* 0x0000000000408947 */ /* 0x000fea0003800000 */
[----:B------:R-:W3:Y:S01]  /*7c50*/  LDCU.64 UR8, c[0x4][0x70] ;  /* 0x01000e00ff0877ac */ /* 0x000ee20008000a00 */
[----:B------:R-:W-:Y:S01]  /*7c60*/  MOV R3, 0x0 ;  /* 0x0000000000037802 */ /* 0x000fe20000000f00 */
[----:B------:R-:W-:Y:S02]  /*7c70*/  HFMA2 R12, -RZ, RZ, 0, 5.9604644775390625e-08 ;  /* 0x00000001ff0c7431 */ /* 0x000fe400000001ff */
[----:B------:R-:W-:Y:S02]  /*7c80*/  IMAD.MOV.U32 R8, RZ, RZ, 0x192 ;  /* 0x00000192ff087424 */ /* 0x000fe400078e00ff */
[----:B------:R-:W-:Y:S01]  /*7c90*/  IMAD.MOV.U32 R13, RZ, RZ, RZ ;  /* 0x000000ffff0d7224 */ /* 0x000fe200078e00ff */
[----:B------:R-:W4:Y:S01]  /*7ca0*/  LDCU.64 UR6, c[0x4][0x78] ;  /* 0x01000f00ff0677ac */ /* 0x000f220008000a00 */
[----:B------:R-:W1:Y:S01]  /*7cb0*/  LDC.64 R2, c[0x4][R3] ;  /* 0x0100000003027b82 */ /* 0x000e620000000a00 */
[----:B------:R-:W5:Y:S01]  /*7cc0*/  LDCU.64 UR4, c[0x4][0x10] ;  /* 0x01000200ff0477ac */ /* 0x000f620008000a00 */
[----:B---3--:R-:W-:Y:S01]  /*7cd0*/  MOV R5, UR9 ;  /* 0x0000000900057c02 */ /* 0x008fe20008000f00 */
[----:B------:R-:W-:Y:S01]  /*7ce0*/  IMAD.U32 R4, RZ, RZ, UR8 ;  /* 0x00000008ff047e24 */ /* 0x000fe2000f8e00ff */
[----:B----4-:R-:W-:Y:S01]  /*7cf0*/  MOV R7, UR7 ;  /* 0x0000000700077c02 */ /* 0x010fe20008000f00 */
[----:B------:R-:W-:Y:S01]  /*7d00*/  IMAD.U32 R6, RZ, RZ, UR6 ;  /* 0x00000006ff067e24 */ /* 0x000fe2000f8e00ff */
[----:B-----5:R-:W-:Y:S01]  /*7d10*/  MOV R11, UR5 ;  /* 0x00000005000b7c02 */ /* 0x020fe20008000f00 */
[----:B------:R-:W-:Y:S02]  /*7d20*/  IMAD.U32 R10, RZ, RZ, UR4 ;  /* 0x00000004ff0a7e24 */ /* 0x000fe4000f8e00ff */
[----:B------:R-:W-:Y:S07]  /*7d30*/  LEPC R20, `(.L_x_123) ;  /* 0x000000001014794e */ /* 0x000fee0000000000 */
[----:B-12---:R-:W-:Y:S05]  /*7d40*/  CALL.ABS.NOINC R2 ;  /* 0x0000000002007343 */ /* 0x006fea0003c00000 */
.L_x_123:
[----:B------:R-:W-:Y:S01]  /*7d50*/  ISETP.NE.AND P6, PT, R166, RZ, PT ;  /* 0x000000ffa600720c */ /* 0x000fe20003fc5270 */
[----:B------:R-:W-:Y:S05]  /*7d60*/  WARPSYNC.ALL ;  /* 0x0000000000007948 */ /* 0x000fea0003800000 */
[----:B------:R-:W-:Y:S01]  /*7d70*/  R2UR UR4, R71 ;  /* 0x00000000470472ca */ /* 0x000fe200000e0000 */
[----:B------:R-:W-:Y:S01]  /*7d80*/  BSSY.RECONVERGENT B0, `(.L_x_124) ;  /* 0x0000104000007945 */ /* 0x000fe20003800200 */
[----:B------:R-:W-:Y:S02]  /*7d90*/  MOV R0, UR46 ;  /* 0x0000002e00007c02 */ /* 0x000fe40008000f00 */
[----:B------:R-:W-:Y:S02]  /*7da0*/  MOV R77, UR47 ;  /* 0x0000002f004d7c02 */ /* 0x000fe40008000f00 */
[----:B-1----:R-:W-:Y:S02]  /*7db0*/  SHF.L.U32 R72, R80, 0x10, RZ ;  /* 0x0000001050487819 */ /* 0x002fe400000006ff */
[----:B------:R-:W-:Y:S02]  /*7dc0*/  @P6 LEA R0, R0, UR44, 0x3 ;  /* 0x0000002c00006c11 */ /* 0x000fe4000f8e18ff */
[----:B------:R-:W-:Y:S02]  /*7dd0*/  LOP3.LUT R75, R80, 0xffff0000, RZ, 0xc0, !PT ;  /* 0xffff0000504b7812 */ /* 0x000fe400078ec0ff */
[----:B------:R-:W-:Y:S01]  /*7de0*/  @P6 IADD3 R0, PT, PT, R0, 0x70, RZ ;  /* 0x0000007000006810 */ /* 0x000fe20007ffe0ff */
[----:B------:R-:W1:Y:S01]  /*7df0*/  LDTM.x64 R4, tmem[UR4+0x40] ;  /* 0x00004004000479ee */ /* 0x000e620008340000 */
[----:B------:R-:W-:Y:S02]  /*7e00*/  SHF.L.U32 R74, R81, 0x10, RZ ;  /* 0x00000010514a7819 */ /* 0x000fe400000006ff */
[----:B------:R-:W-:Y:S02]  /*7e10*/  @P6 PRMT R77, R77, 0x654, R0 ;  /* 0x000006544d4d6816 */ /* 0x000fe40000000000 */
[----:B------:R-:W-:Y:S02]  /*7e20*/  LOP3.LUT R76, R81, 0xffff0000, RZ, 0xc0, !PT ;  /* 0xffff0000514c7812 */ /* 0x000fe400078ec0ff */
[----:B------:R-:W-:Y:S01]  /*7e30*/  ISETP.NE.AND P0, PT, R163, RZ, PT ;  /* 0x000000ffa300720c */ /* 0x000fe20003f05270 */
[C---:B-1----:R-:W-:Y:S01]  /*7e40*/  FMUL R0, R70.reuse, R4 ;  /* 0x0000000446007220 */ /* 0x042fe20000400000 */
[C---:B------:R-:W-:Y:S01]  /*7e50*/  FMUL R2, R70.reuse, R5 ;  /* 0x0000000546027220 */ /* 0x040fe20000400000 */
[C---:B------:R-:W-:Y:S01]  /*7e60*/  FMUL R3, R70.reuse, R6 ;  /* 0x0000000646037220 */ /* 0x040fe20000400000 */
[----:B------:R-:W-:Y:S01]  /*7e70*/  FMUL R7, R70, R7 ;  /* 0x0000000746077220 */ /* 0x000fe20000400000 */
[C---:B------:R-:W-:Y:S01]  /*7e80*/  FFMA R0, R73.reuse, R72, R0 ;  /* 0x0000004849007223 */ /* 0x040fe20000000000 */
[C---:B------:R-:W-:Y:S01]  /*7e90*/  LOP3.LUT R72, R82.reuse, 0xffff0000, RZ, 0xc0, !PT ;  /* 0xffff000052487812 */ /* 0x040fe200078ec0ff */
[C---:B------:R-:W-:Y:S01]  /*7ea0*/  FFMA R2, R73.reuse, R75, R2 ;  /* 0x0000004b49027223 */ /* 0x040fe20000000002 */
[----:B------:R-:W-:Y:S01]  /*7eb0*/  SHF.L.U32 R75, R82, 0x10, RZ ;  /* 0x00000010524b7819 */ /* 0x000fe200000006ff */
[C---:B------:R-:W-:Y:S01]  /*7ec0*/  FFMA R3, R73.reuse, R74, R3 ;  /* 0x0000004a49037223 */ /* 0x040fe20000000003 */
[----:B------:R-:W-:Y:S01]  /*7ed0*/  FMUL R4, R70, R8 ;  /* 0x0000000846047220 */ /* 0x000fe20000400000 */
[----:B------:R-:W-:Y:S01]  /*7ee0*/  FFMA R7, R73, R76, R7 ;  /* 0x0000004c49077223 */ /* 0x000fe20000000007 */
[----:B------:R-:W-:Y:S01]  /*7ef0*/  F2FP.BF16.F32.PACK_AB R92, R2, R0 ;  /* 0x00000000025c723e */ /* 0x000fe200000010ff */
[C---:B------:R-:W-:Y:S01]  /*7f00*/  FMUL R5, R70.reuse, R9 ;  /* 0x0000000946057220 */ /* 0x040fe20000400000 */
[----:B------:R-:W-:Y:S01]  /*7f10*/  LOP3.LUT R0, R83, 0xffff0000, RZ, 0xc0, !PT ;  /* 0xffff000053007812 */ /* 0x000fe200078ec0ff */
[----:B------:R-:W-:Y:S01]  /*7f20*/  FFMA R4, R73, R75, R4 ;  /* 0x0000004b49047223 */ /* 0x000fe20000000004 */
[----:B------:R-:W-:Y:S01]  /*7f30*/  SHF.L.U32 R75, R83, 0x10, RZ ;  /* 0x00000010534b7819 */ /* 0x000fe200000006ff */
[----:B------:R-:W-:Y:S01]  /*7f40*/  FFMA R5, R73, R72, R5 ;  /* 0x0000004849057223 */ /* 0x000fe20000000005 */
[----:B------:R-:W-:Y:S01]  /*7f50*/  F2FP.BF16.F32.PACK_AB R93, R7, R3 ;  /* 0x00000003075d723e */ /* 0x000fe200000010ff */
[----:B------:R-:W-:Y:S01]  /*7f60*/  FMUL R6, R70, R10 ;  /* 0x0000000a46067220 */ /* 0x000fe20000400000 */
[----:B------:R-:W-:Y:S01]  /*7f70*/  SHF.L.U32 R3, R88, 0x10, RZ ;  /* 0x0000001058037819 */ /* 0x000fe200000006ff */
[----:B------:R-:W-:Y:S01]  /*7f80*/  FMUL R11, R70, R11 ;  /* 0x0000000b460b7220 */ /* 0x000fe20000400000 */
[----:B------:R-:W-:Y:S01]  /*7f90*/  LOP3.LUT R2, R88, 0xffff0000, RZ, 0xc0, !PT ;  /* 0xffff000058027812 */ /* 0x000fe200078ec0ff */
[C---:B------:R-:W-:Y:S01]  /*7fa0*/  FMUL R8, R70.reuse, R12 ;  /* 0x0000000c46087220 */ /* 0x040fe20000400000 */
[----:B------:R-:W-:Y:S01]  /*7fb0*/  LOP3.LUT R72, R99, 0xffff0000, RZ, 0xc0, !PT ;  /* 0xffff000063487812 */ /* 0x000fe200078ec0ff */
[----:B------:R-:W-:Y:S01]  /*7fc0*/  FMUL R9, R70, R13 ;  /* 0x0000000d46097220 */ /* 0x000fe20000400000 */
[----:B------:R-:W-:Y:S01]  /*7fd0*/  F2FP.BF16.F32.PACK_AB R94, R5, R4 ;  /* 0x00000004055e723e */ /* 0x000fe200000010ff */
[C---:B------:R-:W-:Y:S01]  /*7fe0*/  FFMA R6, R73.reuse, R75, R6 ;  /* 0x0000004b49067223 */ /* 0x040fe20000000006 */
[----:B------:R-:W-:Y:S01]  /*7ff0*/  SHF.L.U32 R75, R96, 0x10, RZ ;  /* 0x00000010604b7819 */ /* 0x000fe200000006ff */
[----:B------:R-:W-:Y:S01]  /*8000*/  FFMA R11, R73, R0, R11 ;  /* 0x00000000490b7223 */ /* 0x000fe2000000000b */
[----:B------:R-:W-:Y:S01]  /*8010*/  SHF.L.U32 R0, R89, 0x10, RZ ;  /* 0x0000001059007819 */ /* 0x000fe200000006ff */
[C---:B------:R-:W-:Y:S01]  /*8020*/  FFMA R8, R73.reuse, R3, R8 ;  /* 0x0000000349087223 */ /* 0x040fe20000000008 */
[----:B------:R-:W-:Y:S01]  /*8030*/  SHF.L.U32 R3, R90, 0x10, RZ ;  /* 0x000000105a037819 */ /* 0x000fe200000006ff */
[----:B------:R-:W-:Y:S01]  /*8040*/  FFMA R9, R73, R2, R9 ;  /* 0x0000000249097223 */ /* 0x000fe20000000009 */
[----:B------:R-:W-:Y:S01]  /*8050*/  LOP3.LUT R2, R89, 0xffff0000, RZ, 0xc0, !PT ;  /* 0xffff000059027812 */ /* 0x000fe200078ec0ff */
[C---:B------:R-:W-:Y:S01]  /*8060*/  FMUL R10, R70.reuse, R14 ;  /* 0x0000000e460a7220 */ /* 0x040fe20000400000 */
[----:B------:R-:W-:Y:S01]  /*8070*/  F2FP.BF16.F32.PACK_AB R95, R11, R6 ;  /* 0x000000060b5f723e */ /* 0x000fe200000010ff */
[C---:B------:R-:W-:Y:S01]  /*8080*/  FMUL R15, R70.reuse, R15 ;  /* 0x0000000f460f7220 */ /* 0x040fe20000400000 */
[----:B------:R-:W-:Y:S01]  /*8090*/  F2FP.BF16.F32.PACK_AB R100, R9, R8 ;  /* 0x000000080964723e */ /* 0x000fe200000010ff */
[----:B------:R-:W-:Y:S01]  /*80a0*/  FMUL R12, R70, R16 ;  /* 0x00000010460c7220 */ /* 0x000fe20000400000 */
[C---:B------:R-:W-:Y:S01]  /*80b0*/  FFMA R10, R73.reuse, R0, R10 ;  /* 0x00000000490a7223 */ /* 0x040fe2000000000a */
[----:B------:R-:W-:Y:S01]  /*80c0*/  LOP3.LUT R0, R90, 0xffff0000, RZ, 0xc0, !PT ;  /* 0xffff00005a007812 */ /* 0x000fe200078ec0ff */
[----:B------:R-:W-:Y:S01]  /*80d0*/  FFMA R15, R73, R2, R15 ;  /* 0x00000002490f7223 */ /* 0x000fe2000000000f */
        /* <DEDUP_REMOVED lines=9> */
[----:B------:R-:W-:Y:S01]  /*8170*/  FMUL R16, R70, R20 ;  /* 0x0000001446107220 */ /* 0x000fe20000400000 */
[----:B------:R-:W-:Y:S01]  /*8180*/  FFMA R14, R73, R3, R14 ;  /* 0x00000003490e7223 */ /* 0x000fe2000000000e */
[----:B------:R-:W-:Y:S01]  /*8190*/  SHF.L.U32 R3, R98, 0x10, RZ ;  /* 0x0000001062037819 */ /* 0x000fe200000006ff */
[C---:B------:R-:W-:Y:S01]  /*81a0*/  FMUL R17, R70.reuse, R21 ;  /* 0x0000001546117220 */ /* 0x040fe20000400000 */
[----:B------:R-:W-:Y:S01]  /*81b0*/  F2FP.BF16.F32.PACK_AB R102, R13, R12 ;  /* 0x0000000c0d66723e */ /* 0x000fe200000010ff */
[----:B------:R-:W-:Y:S01]  /*81c0*/  FFMA R19, R73, R2, R19 ;  /* 0x0000000249137223 */ /* 0x000fe20000000013 */
[----:B------:R-:W-:Y:S01]  /*81d0*/  SHF.L.U32 R2, R97, 0x10, RZ ;  /* 0x0000001061027819 */ /* 0x000fe200000006ff */
        /* <DEDUP_REMOVED lines=12> */
[C---:B------:R-:W-:Y:S01]  /*82a0*/  FFMA R23, R73.reuse, R0, R23 ;  /* 0x0000000049177223 */ /* 0x040fe20000000017 */
[----:B------:R-:W-:Y:S01]  /*82b0*/  SHF.L.U32 R0, R104, 0x10, RZ ;  /* 0x0000001068007819 */ /* 0x000fe200000006ff */
[C---:B------:R-:W-:Y:S01]  /*82c0*/  FMUL R22, R70.reuse, R26 ;  /* 0x0000001a46167220 */ /* 0x040fe20000400000 */
[----:B------:R-:W-:Y:S01]  /*82d0*/  FMUL R27, R70, R27 ;  /* 0x0000001b461b7220 */ /* 0x000fe20000400000 */
        /* <DEDUP_REMOVED lines=9> */
[----:B------:R-:W-:Y:S01]  /*8370*/  LOP3.LUT R72, R107, 0xffff0000, RZ, 0xc0, !PT ;  /* 0xffff00006b487812 */ /* 0x000fe200078ec0ff */
[----:B------:R-:W-:Y:S01]  /*8380*/  FFMA R24, R73, R0, R24 ;  /* 0x0000000049187223 */ /* 0x000fe20000000018 */
[----:B------:R-:W-:Y:S01]  /*8390*/  SHF.L.U32 R0, R105, 0x10, RZ ;  /* 0x0000001069007819 */ /* 0x000fe200000006ff */
[C---:B------:R-:W-:Y:S01]  /*83a0*/  FMUL R25, R70.reuse, R29 ;  /* 0x0000001d46197220 */ /* 0x040fe20000400000 */
[----:B------:R-:W-:Y:S01]  /*83b0*/  F2FP.BF16.F32.PACK_AB R110, R21, R20 ;  /* 0x00000014156e723e */ /* 0x000fe200000010ff */
[----:B------:R-:W-:Y:S01]  /*83c0*/  FMUL R26, R70, R30 ;  /* 0x0000001e461a7220 */ /* 0x000fe20000400000 */
[----:B------:R-:W-:Y:S01]  /*83d0*/  F2FP.BF16.F32.PACK_AB R111, R27, R22 ;  /* 0x000000161b6f723e */ /* 0x000fe200000010ff */
        /* <DEDUP_REMOVED lines=38> */
[----:B------:R1:W-:Y:S01]  /*8640*/  STS.128 [R169+UR44+0x4400], R92 ;  /* 0x0044005ca9007988 */ /* 0x0003e20008000c2c */
        /* <DEDUP_REMOVED lines=12> */
[----:B------:R3:W-:Y:S01]  /*8710*/  STS.128 [R168+0x4400], R100 ;  /* 0x00440064a8007388 */ /* 0x0007e20000000c00 */
        /* <DEDUP_REMOVED lines=12> */
[----:B------:R4:W-:Y:S01]  /*87e0*/  STS.128 [R167+0x4400], R108 ;  /* 0x0044006ca7007388 */ /* 0x0009e20000000c00 */
[----:B------:R-:W-:Y:S01]  /*87f0*/  FMUL R51, R70, R51 ;  /* 0x0000003346337220 */ /* 0x000fe20000400000 */
[C---:B------:R-:W-:Y:S01]  /*8800*/  FFMA R44, R73.reuse, R3, R44 ;  /* 0x00000003492c7223 */ /* 0x040fe2000000002c */
[C---:B------:R-:W-:Y:S01]  /*8810*/  SHF.L.U32 R3, R128.reuse, 0x10, RZ ;  /* 0x0000001080037819 */ /* 0x040fe200000006ff */
[----:B------:R-:W-:Y:S01]  /*8820*/  FFMA R45, R73, R2, R45 ;  /* 0x00000002492d7223 */ /* 0x000fe2000000002d */
[----:B------:R-:W-:Y:S01]  /*8830*/  LOP3.LUT R2, R129, 0xffff0000, RZ, 0xc0, !PT ;  /* 0xffff000081027812 */ /* 0x000fe200078ec0ff */
        /* <DEDUP_REMOVED lines=8> */
[C---:B------:R-:W-:Y:S01]  /*88c0*/  FMUL R50, R70.reuse, R54 ;  /* 0x0000003646327220 */ /* 0x040fe20000400000 */
[----:B------:R-:W-:Y:S01]  /*88d0*/  F2FP.BF16.F32.PACK_AB R94, R37, R36 ;  /* 0x00000024255e723e */ /* 0x000fe200000010ff */
[----:B------:R1:W-:Y:S01]  /*88e0*/  STS.128 [R157+0x4400], R116 ;  /* 0x004400749d007388 */ /* 0x0003e20000000c00 */
[----:B------:R-:W-:Y:S01]  /*88f0*/  F2FP.BF16.F32.PACK_AB R95, R43, R38 ;  /* 0x000000262b5f723e */ /* 0x000fe200000010ff */
[----:B------:R-:W-:Y:S01]  /*8900*/  FMUL R55, R70, R55 ;  /* 0x0000003746377220 */ /* 0x000fe20000400000 */
[----:B---3--:R-:W-:Y:S01]  /*8910*/  F2FP.BF16.F32.PACK_AB R100, R41, R40 ;  /* 0x000000282964723e */ /* 0x008fe200000010ff */
[----:B------:R-:W-:Y:S01]  /*8920*/  FFMA R48, R73, R3, R48 ;  /* 0x0000000349307223 */ /* 0x000fe20000000030 */
[----:B------:R-:W-:Y:S01]  /*8930*/  SHF.L.U32 R3, R131, 0x10, RZ ;  /* 0x0000001083037819 */ /* 0x000fe200000006ff */
[----:B------:R-:W-:Y:S01]  /*8940*/  FFMA R49, R73, R0, R49 ;  /* 0x0000000049317223 */ /* 0x000fe20000000031 */
[C---:B------:R-:W-:Y:S01]  /*8950*/  SHF.L.U32 R0, R130.reuse, 0x10, RZ ;  /* 0x0000001082007819 */ /* 0x040fe200000006ff */
[----:B------:R3:W-:Y:S01]  /*8960*/  STS.128 [R156+0x4400], R92 ;  /* 0x0044005c9c007388 */ /* 0x0007e20000000c00 */
[----:B------:R-:W-:Y:S01]  /*8970*/  F2FP.BF16.F32.PACK_AB R101, R47, R42 ;  /* 0x0000002a2f65723e */ /* 0x000fe200000010ff */
[----:B------:R-:W-:Y:S01]  /*8980*/  FFMA R50, R73, R75, R50 ;  /* 0x0000004b49327223 */ /* 0x000fe20000000032 */
[----:B------:R-:W-:Y:S01]  /*8990*/  SHF.L.U32 R75, R137, 0x10, RZ ;  /* 0x00000010894b7819 */ /* 0x000fe200000006ff */
[----:B------:R-:W-:Y:S01]  /*89a0*/  FFMA R55, R73, R2, R55 ;  /* 0x0000000249377223 */ /* 0x000fe20000000037 */
[----:B------:R-:W-:Y:S01]  /*89b0*/  LOP3.LUT R2, R130, 0xffff0000, RZ, 0xc0, !PT ;  /* 0xffff000082027812 */ /* 0x000fe200078ec0ff */
[C---:B------:R-:W-:Y:S01]  /*89c0*/  FMUL R52, R70.reuse, R56 ;  /* 0x0000003846347220 */ /* 0x040fe20000400000 */
[----:B------:R-:W-:Y:S01]  /*89d0*/  F2FP.BF16.F32.PACK_AB R102, R45, R44 ;  /* 0x0000002c2d66723e */ /* 0x000fe200000010ff */
[C---:B------:R-:W-:Y:S01]  /*89e0*/  FMUL R53, R70.reuse, R57 ;  /* 0x0000003946357220 */ /* 0x040fe20000400000 */
[C---:B------:R-:W-:Y:S01]  /*89f0*/  FMUL R54, R70.reuse, R58 ;  /* 0x0000003a46367220 */ /* 0x040fe20000400000 */
[----:B------:R-:W-:Y:S01]  /*8a00*/  FFMA R52, R73, R0, R52 ;  /* 0x0000000049347223 */ /* 0x000fe20000000034 */
[----:B------:R-:W-:Y:S01]  /*8a10*/  LOP3.LUT R0, R131, 0xffff0000, RZ, 0xc0, !PT ;  /* 0xffff000083007812 */ /* 0x000fe200078ec0ff */
[C---:B------:R-:W-:Y:S01]  /*8a20*/  FFMA R53, R73.reuse, R2, R53 ;  /* 0x0000000249357223 */ /* 0x040fe20000000035 */
[----:B------:R-:W-:Y:S01]  /*8a30*/  FFMA R54, R73, R3, R54 ;  /* 0x0000000349367223 */ /* 0x000fe20000000036 */
[----:B------:R-:W-:Y:S01]  /*8a40*/  FMUL R59, R70, R59 ;  /* 0x0000003b463b7220 */ /* 0x000fe20000400000 */
[----:B------:R-:W-:Y:S01]  /*8a50*/  SHF.L.U32 R3, R136, 0x10, RZ ;  /* 0x0000001088037819 */ /* 0x000fe200000006ff */
[----:B------:R-:W-:Y:S01]  /*8a60*/  FMUL R56, R70, R60 ;  /* 0x0000003c46387220 */ /* 0x000fe20000400000 */
[----:B------:R-:W-:Y:S01]  /*8a70*/  LOP3.LUT R2, R136, 0xffff0000, RZ, 0xc0, !PT ;  /* 0xffff000088027812 */ /* 0x000fe200078ec0ff */
[C---:B------:R-:W-:Y:S01]  /*8a80*/  FMUL R57, R70.reuse, R61 ;  /* 0x0000003d46397220 */ /* 0x040fe20000400000 */
[----:B------:R-:W-:Y:S01]  /*8a90*/  F2FP.BF16.F32.PACK_AB R103, R51, R46 ;  /* 0x0000002e3367723e */ /* 0x000fe200000010ff */
[C---:B------:R-:W-:Y:S01]  /*8aa0*/  FMUL R58, R70.reuse, R62 ;  /* 0x0000003e463a7220 */ /* 0x040fe20000400000 */
[C---:B------:R-:W-:Y:S01]  /*8ab0*/  FFMA R59, R73.reuse, R0, R59 ;  /* 0x00000000493b7223 */ /* 0x040fe2000000003b */
[----:B------:R-:W-:Y:S01]  /*8ac0*/  FFMA R56, R73, R3, R56 ;  /* 0x0000000349387223 */ /* 0x000fe20000000038 */
[----:B------:R-:W-:Y:S01]  /*8ad0*/  LOP3.LUT R0, R137, 0xffff0000, RZ, 0xc0, !PT ;  /* 0xffff000089007812 */ /* 0x000fe200078ec0ff */
[----:B------:R3:W-:Y:S01]  /*8ae0*/  STS.128 [R155+0x4400], R100 ;  /* 0x004400649b007388 */ /* 0x0007e20000000c00 */
[C---:B------:R-:W-:Y:S01]  /*8af0*/  FFMA R57, R73.reuse, R2, R57 ;  /* 0x0000000249397223 */ /* 0x040fe20000000039 */
[----:B------:R-:W-:Y:S01]  /*8b00*/  FMUL R63, R70, R63 ;  /* 0x0000003f463f7220 */ /* 0x000fe20000400000 */
[----:B------:R-:W-:Y:S01]  /*8b10*/  SHF.L.U32 R3, R138, 0x10, RZ ;  /* 0x000000108a037819 */ /* 0x000fe200000006ff */
[----:B------:R-:W-:Y:S01]  /*8b20*/  FFMA R58, R73, R75, R58 ;  /* 0x0000004b493a7223 */ /* 0x000fe2000000003a */
[----:B------:R-:W-:Y:S01]  /*8b30*/  FMUL R60, R70, R64 ;  /* 0x00000040463c7220 */ /* 0x000fe20000400000 */
[----:B------:R-:W-:Y:S01]  /*8b40*/  LOP3.LUT R2, R138, 0xffff0000, RZ, 0xc0, !PT ;  /* 0xffff00008a027812 */ /* 0x000fe200078ec0ff */
[C---:B------:R-:W-:Y:S01]  /*8b50*/  FMUL R61, R70.reuse, R65 ;  /* 0x00000041463d7220 */ /* 0x040fe20000400000 */
[----:B------:R-:W-:Y:S01]  /*8b60*/  SHF.L.U32 R75, R139, 0x10, RZ ;  /* 0x000000108b4b7819 */ /* 0x000fe200000006ff */
[C---:B------:R-:W-:Y:S01]  /*8b70*/  FMUL R62, R70.reuse, R66 ;  /* 0x00000042463e7220 */ /* 0x040fe20000400000 */
[----:B------:R-:W-:Y:S01]  /*8b80*/  FFMA R63, R73, R0, R63 ;  /* 0x00000000493f7223 */ /* 0x000fe2000000003f */
[----:B------:R-:W-:Y:S01]  /*8b90*/  FMUL R67, R70, R67 ;  /* 0x0000004346437220 */ /* 0x000fe20000400000 */
[----:B----4-:R-:W-:Y:S01]  /*8ba0*/  F2FP.BF16.F32.PACK_AB R108, R49, R48 ;  /* 0x00000030316c723e */ /* 0x010fe200000010ff */
[----:B------:R-:W-:Y:S01]  /*8bb0*/  FFMA R60, R73, R3, R60 ;  /* 0x00000003493c7223 */ /* 0x000fe2000000003c */
[----:B------:R-:W-:Y:S01]  /*8bc0*/  F2FP.BF16.F32.PACK_AB R109, R55, R50 ;  /* 0x00000032376d723e */ /* 0x000fe200000010ff */
[----:B------:R-:W-:Y:S01]  /*8bd0*/  FFMA R61, R73, R2, R61 ;  /* 0x00000002493d7223 */ /* 0x000fe2000000003d */
[----:B------:R-:W-:Y:S01]  /*8be0*/  F2FP.BF16.F32.PACK_AB R110, R53, R52 ;  /* 0x00000034356e723e */ /* 0x000fe200000010ff */
[----:B------:R-:W-:Y:S01]  /*8bf0*/  FFMA R62, R73, R75, R62 ;  /* 0x0000004b493e7223 */ /* 0x000fe2000000003e */
[----:B------:R-:W-:Y:S01]  /*8c00*/  F2FP.BF16.F32.PACK_AB R111, R59, R54 ;  /* 0x000000363b6f723e */ /* 0x000fe200000010ff */
[----:B------:R-:W-:Y:S01]  /*8c10*/  FFMA R67, R73, R72, R67 ;  /* 0x0000004849437223 */ /* 0x000fe20000000043 */
[----:B-1----:R-:W-:Y:S02]  /*8c20*/  F2FP.BF16.F32.PACK_AB R116, R57, R56 ;  /* 0x000000383974723e */ /* 0x002fe400000010ff */
[----:B------:R-:W-:Y:S01]  /*8c30*/  F2FP.BF16.F32.PACK_AB R117, R63, R58 ;  /* 0x0000003a3f75723e */ /* 0x000fe200000010ff */
[----:B------:R3:W-:Y:S01]  /*8c40*/  STS.128 [R154+0x4400], R108 ;  /* 0x0044006c9a007388 */ /* 0x0007e20000000c00 */
[----:B------:R-:W-:Y:S02]  /*8c50*/  F2FP.BF16.F32.PACK_AB R118, R61, R60 ;  /* 0x0000003c3d76723e */ /* 0x000fe400000010ff */
[----:B------:R-:W-:Y:S02]  /*8c60*/  F2FP.BF16.F32.PACK_AB R119, R67, R62 ;  /* 0x0000003e4377723e */ /* 0x000fe400000010ff */
[----:B------:R-:W-:Y:S02]  /*8c70*/  LEA R0, R78, UR44, 0x3 ;  /* 0x0000002c4e007c11 */ /* 0x000fe4000f8e18ff */
[----:B------:R-:W-:Y:S01]  /*8c80*/  @P6 SHF.L.U32 R3, R160, 0x1f, RZ ;  /* 0x0000001fa0036819 */ /* 0x000fe200000006ff */
[----:B------:R3:W-:Y:S01]  /*8c90*/  STS.128 [R153+0x4400], R116 ;  /* 0x0044007499007388 */ /* 0x0007e20000000c00 */
[----:B------:R-:W-:Y:S01]  /*8ca0*/  @!PT LDS RZ, [RZ] ;  /* 0x00000000fffff984 */ /* 0x000fe20000000800 */
[----:B------:R-:W-:Y:S01]  /*8cb0*/  @!PT LDS RZ, [RZ] ;  /* 0x00000000fffff984 */ /* 0x000fe20000000800 */
[----:B------:R-:W-:Y:S01]  /*8cc0*/  @!PT LDS RZ, [RZ] ;  /* 0x00000000fffff984 */ /* 0x000fe20000000800 */
[----:B------:R-:W-:Y:S01]  /*8cd0*/  @!PT LDS RZ, [RZ] ;  /* 0x00000000fffff984 */ /* 0x000fe20000000800 */
[----:B------:R1:W-:Y:S07]  /*8ce0*/  MEMBAR.ALL.CTA ;  /* 0x0000000000007992 */ /* 0x0003ee0000008000 */
[----:B-1----:R-:W1:Y:S02]  /*8cf0*/  FENCE.VIEW.ASYNC.S ;  /* 0x00000000000073c6 */ /* 0x002e640000000000 */
[----:B-1----:R-:W-:Y:S06]  /*8d00*/  BAR.SYNC.DEFER_BLOCKING 0x1, 0x80 ;  /* 0x0042000000007b1d */ /* 0x002fec0000010000 */
[----:B------:R-:W-:Y:S05]  /*8d10*/  @P0 BRA `(.L_x_125) ;  /* 0x0000000000280947 */ /* 0x000fea0003800000 */
[----:B------:R-:W1:Y:S01]  /*8d20*/  LDCU.64 UR6, c[0x0][0x348] ;  /* 0x00006900ff0677ac */ /* 0x000e620008000a00 */
[----:B------:R-:W-:Y:S02]  /*8d30*/  UIADD3 UR9, UPT, UPT, UR49, 0x40, URZ ;  /* 0x0000004031097890 */ /* 0x000fe4000fffe0ff */
[----:B------:R-:W-:Y:S01]  /*8d40*/  UIADD3 UR8, UPT, UPT, UR44, 0x4400, URZ ;  /* 0x000044002c087890 */ /* 0x000fe2000fffe0ff */
[----:B------:R-:W-:Y:S01]  /*8d50*/  UMOV UR10, UR50 ;  /* 0x00000032000a7c82 */ /* 0x000fe20008000000 */
[----:B------:R-:W-:Y:S01]  /*8d60*/  UMOV UR11, UR36 ;  /* 0x00000024000b7c82 */ /* 0x000fe20008000000 */
[----:B-1----:R-:W-:Y:S04]  /*8d70*/  UIADD3 UR4, UP0, UPT, UR6, 0x680, URZ ;  /* 0x0000068006047890 */ /* 0x002fe8000ff1e0ff */
[----:B------:R-:W-:Y:S09]  /*8d80*/  UIADD3.X UR5, UPT, UPT, URZ, UR7, URZ, UP0, !UPT ;  /* 0x00000007ff057290 */ /* 0x000ff200087fe4ff */
[----:B------:R1:W-:Y:S01]  /*8d90*/  UTMASTG.3D [UR8], [UR4] ;  /* 0x00000008040073b5 */ /* 0x0003e20008010000 */
[----:B------:R0:W-:Y:S01]  /*8da0*/  UTMACMDFLUSH ;  /* 0x00000000000079b7 */ /* 0x0001e20000000000 */
[----:B-1----:R-:W-:Y:S04]  /*8db0*/  DEPBAR.LE SB0, 0x1 ;  /* 0x000080400000791a */ /* 0x002fe80000000000 */
.L_x_125:
[----:B------:R-:W-:Y:S05]  /*8dc0*/  BSYNC.RECONVERGENT B0 ;  /* 0x0000000000007941 */ /* 0x000fea0003800200 */
.L_x_124:
[----:B------:R-:W-:Y:S01]  /*8dd0*/  BAR.SYNC.DEFER_BLOCKING 0x1, 0x80 ;  /* 0x0042000000007b1d */ /* 0x000fe20000010000 */
[----:B------:R-:W-:Y:S04]  /*8de0*/  UIADD3 UR4, UPT, UPT, UR46, 0x1, URZ ;  /* 0x000000012e047890 */ /* 0x000fe8000fffe0ff */
[----:B------:R-:W-:Y:S04]  /*8df0*/  UISETP.NE.AND UP0, UPT, UR4, 0x4, UPT ;  /* 0x000000040400788c */ /* 0x000fe8000bf05270 */
[----:B------:R-:W-:Y:S01]  /*8e00*/  USEL UR45, UR4, URZ, UP0 ;  /* 0x000000ff042d7287 */ /* 0x000fe20008000000 */
[----:B------:R1:W-:Y:S01]  /*8e10*/  @P6 SYNCS.ARRIVE.TRANS64.RED.A1T0 RZ, [R77+URZ], RZ ;  /* 0x000000ff4dff69a7 */ /* 0x0003e200081004ff */
[----:B------:R-:W-:Y:S01]  /*8e20*/  BSSY B1, `(.L_x_126) ;  /* 0x0000020000017945 */ /* 0x000fe20003800000 */
[----:B------:R-:W4:Y:S02]  /*8e30*/  @P6 SYNCS.PHASECHK.TRANS64.TRYWAIT P0, [R0+URZ+0x50], R3 ;  /* 0x00005003000065a7 */ /* 0x000f2400080011ff */
[----:B----4-:R-:W-:Y:S01]  /*8e40*/  @P6 SEL R84, RZ, 0x1, !P0 ;  /* 0x00000001ff546807 */ /* 0x010fe20004000000 */
[----:B-1----:R-:W-:Y:S06]  /*8e50*/  @!P6 BRA `(.L_x_127) ;  /* 0x000000000070e947 */ /* 0x002fec0003800000 */
[----:B------:R-:W-:Y:S01]  /*8e60*/  ISETP.NE.AND P1, PT, R86, RZ, PT ;  /* 0x000000ff5600720c */ /* 0x000fe20003f25270 */
[----:B------:R-:W-:Y:S01]  /*8e70*/  BSSY B0, `(.L_x_128) ;  /* 0x000000b000007945 */ /* 0x000fe20003800000 */
[----:B------:R-:W-:Y:S11]  /*8e80*/  ISETP.NE.AND P0, PT, R84, RZ, PT ;  /* 0x000000ff5400720c */ /* 0x000ff60003f05270 */
[----:B------:R-:W-:Y:S05]  /*8e90*/  @P1 IMAD R5, R78, 0x4000, R169 ;  /* 0x000040004e051824 */ /* 0x000fea00078e02a9 */
[----:B------:R-:W-:Y:S04]  /*8ea0*/  @P1 IADD3 R6, PT, PT, R5, UR44, RZ ;  /* 0x0000002c05061c10 */ /* 0x000fe8000fffe0ff */
[----:B------:R-:W-:Y:S01]  /*8eb0*/  @P1 IADD3 R4, PT, PT, R85, R6, RZ ;  /* 0x0000000655041210 */ /* 0x000fe20007ffe0ff */
[--C-:B------:R-:W-:Y:S02]  /*8ec0*/  @P1 IMAD.IADD R2, R79, 0x1, R6.reuse ;  /* 0x000000014f021824 */ /* 0x100fe400078e0206 */
[----:B------:R-:W-:Y:S01]  /*8ed0*/  @P1 IMAD.IADD R3, R87, 0x1, R6 ;  /* 0x0000000157031824 */ /* 0x000fe200078e0206 */
[----:B------:R-:W-:Y:S06]  /*8ee0*/  @P0 BRA `(.L_x_129) ;  /* 0x00000000000c0947 */ /* 0x000fec0003800000 */
[----:B------:R-:W-:Y:S04]  /*8ef0*/  SHF.L.U32 R7, R160, 0x1f, RZ ;  /* 0x0000001fa0077819 */ /* 0x000fe800000006ff */
[----:B------:R-:W1:Y:S02]  /*8f00*/  SYNCS.PHASECHK.TRANS64.TRYWAIT P0, [R0+URZ+0x50], R7 ;  /* 0x00005007000075a7 */ /* 0x000e6400080011ff */
[----:B-1----:R-:W-:Y:S05]  /*8f10*/  @!P0 BRA `(.L_x_130) ;  /* 0x00000034008c8947 */ /* 0x002fea0003800000 */
.L_x_129:
[----:B------:R-:W-:Y:S05]  /*8f20*/  BSYNC B0 ;  /* 0x0000000000007941 */ /* 0x000fea0003800000 */
.L_x_128:
[----:B------:R-:W-:Y:S01]  /*8f30*/  ISETP.NE.AND P0, PT, R86, RZ, PT ;  /* 0x000000ff5600720c */ /* 0x000fe20003f05270 */
[----:B------:R-:W-:Y:S11]  /*8f40*/  VIADD R78, R78, 0x1 ;  /* 0x000000014e4e7836 */ /* 0x000ff60000000000 */
[----:B------:R-:W-:Y:S01]  /*8f50*/  @!UPT UIADD3 URZ, UPT, UPT, URZ, URZ, URZ ;  /* 0x000000fffffff290 */ /* 0x000fe2000fffe0ff */
[----:B------:R4:W2:Y:S01]  /*8f60*/  @P0 LDS.128 R80, [R5+UR44+0x400] ;  /* 0x0004002c05500984 */ /* 0x0008a20008000c00 */
[--C-:B-1----:R-:W-:Y:S01]  /*8f70*/  @P0 IMAD.IADD R0, R85, 0x1, R2.reuse ;  /* 0x0000000155000824 */ /* 0x102fe200078e0202 */
[C---:B------:R-:W-:Y:S01]  /*8f80*/  @P0 IADD3 R6, PT, PT, R87.reuse, R4, RZ ;  /* 0x0000000457060210 */ /* 0x040fe20007ffe0ff */
[C---:B------:R-:W-:Y:S01]  /*8f90*/  @P0 IMAD.IADD R7, R87.reuse, 0x1, R2 ;  /* 0x0000000157070824 */ /* 0x040fe200078e0202 */
[----:B------:R4:W1:Y:S02]  /*8fa0*/  @P0 LDS.128 R88, [R3+0x400] ;  /* 0x0004000003580984 */ /* 0x0008640000000c00 */
[----:B------:R-:W-:Y:S02]  /*8fb0*/  @P0 IADD3 R8, PT, PT, R87, R0, RZ ;  /* 0x0000000057080210 */ /* 0x000fe40007ffe0ff */
[----:B------:R4:W1:Y:S04]  /*8fc0*/  @P0 LDS.128 R96, [R4+0x400] ;  /* 0x0004000004600984 */ /* 0x0008680000000c00 */
[----:B------:R4:W1:Y:S04]  /*8fd0*/  @P0 LDS.128 R104, [R6+0x400] ;  /* 0x0004000006680984 */ /* 0x0008680000000c00 */
[----:B------:R4:W1:Y:S04]  /*8fe0*/  @P0 LDS.128 R112, [R2+0x400] ;  /* 0x0004000002700984 */ /* 0x0008680000000c00 */
[----:B------:R4:W1:Y:S04]  /*8ff0*/  @P0 LDS.128 R120, [R7+0x400] ;  /* 0x0004000007780984 */ /* 0x0008680000000c00 */
[----:B------:R4:W1:Y:S04]  /*9000*/  @P0 LDS.128 R128, [R0+0x400] ;  /* 0x0004000000800984 */ /* 0x0008680000000c00 */
[----:B------:R4:W1:Y:S02]  /*9010*/  @P0 LDS.128 R136, [R8+0x400] ;  /* 0x0004000008880984 */ /* 0x0008640000000c00 */
.L_x_127:
[----:B------:R-:W-:Y:S05]  /*9020*/  BSYNC B1 ;  /* 0x0000000000017941 */ /* 0x000fea0003800000 */
.L_x_126:
[----:B----4-:R-:W-:Y:S05]  /*9030*/  VIADD R0, R71, 0x80 ;  /* 0x0000008047007836 */ /* 0x010fea0000000000 */
[----:B------:R-:W-:Y:S04]  /*9040*/  SHF.R.U32.HI R0, RZ, 0x15, R0 ;  /* 0x00000015ff007819 */ /* 0x000fe80000011600 */
[----:B------:R-:W-:Y:S11]  /*9050*/  LOP3.LUT P0, RZ, R0, 0x3, R147, 0x48, !PT ;  /* 0x0000000300ff7812 */ /* 0x000ff60007804893 */
[----:B------:R-:W-:Y:S02]  /*9060*/  @!UPT UIADD3 URZ, UPT, UPT, URZ, URZ, URZ ;  /* 0x000000fffffff290 */ /* 0x000fe4000fffe0ff */
[----:B------:R-:W-:Y:S05]  /*9070*/  @!P0 BRA `(.L_x_131) ;  /* 0x0000000000408947 */ /* 0x000fea0003800000 */
[----:B------:R-:W4:Y:S01]  /*9080*/  LDCU.64 UR8, c[0x4][0x70] ;  /* 0x01000e00ff0877ac */ /* 0x000f220008000a00 */
[----:B------:R-:W-:Y:S01]  /*9090*/  MOV R3, 0x0 ;  /* 0x0000000000037802 */ /* 0x000fe20000000f00 */
[----:B------:R-:W-:Y:S02]  /*90a0*/  HFMA2 R12, -RZ, RZ, 0, 5.9604644775390625e-08 ;  /* 0x00000001ff0c7431 */ /* 0x000fe400000001ff */
[----:B------:R-:W-:Y:S02]  /*90b0*/  IMAD.MOV.U32 R8, RZ, RZ, 0x192 ;  /* 0x00000192ff087424 */ /* 0x000fe400078e00ff */
[----:B------:R-:W-:Y:S01]  /*90c0*/  IMAD.MOV.U32 R13, RZ, RZ, RZ ;  /* 0x000000ffff0d7224 */ /* 0x000fe200078e00ff */
[----:B------:R-:W5:Y:S01]  /*90d0*/  LDCU.64 UR6, c[0x4][0x78] ;  /* 0x01000f00ff0677ac */ /* 0x000f620008000a00 */
[----:B------:R-:W1:Y:S01]  /*90e0*/  LDC.64 R2, c[0x4][R3] ;  /* 0x0100000003027b82 */ /* 0x000e620000000a00 */
[----:B------:R-:W2:Y:S01]  /*90f0*/  LDCU.64 UR4, c[0x4][0x10] ;  /* 0x01000200ff0477ac */ /* 0x000ea20008000a00 */
[----:B----4-:R-:W-:Y:S01]  /*9100*/  MOV R5, UR9 ;  /* 0x0000000900057c02 */ /* 0x010fe20008000f00 */
[----:B------:R-:W-:Y:S01]  /*9110*/  IMAD.U32 R4, RZ, RZ, UR8 ;  /* 0x00000008ff047e24 */ /* 0x000fe2000f8e00ff */
[----:B-----5:R-:W-:Y:S01]  /*9120*/  MOV R7, UR7 ;  /* 0x0000000700077c02 */ /* 0x020fe20008000f00 */
[----:B------:R-:W-:Y:S01]  /*9130*/  IMAD.U32 R6, RZ, RZ, UR6 ;  /* 0x00000006ff067e24 */ /* 0x000fe2000f8e00ff */
[----:B--2---:R-:W-:Y:S01]  /*9140*/  MOV R11, UR5 ;  /* 0x00000005000b7c02 */ /* 0x004fe20008000f00 */
[----:B------:R-:W-:Y:S02]  /*9150*/  IMAD.U32 R10, RZ, RZ, UR4 ;  /* 0x00000004ff0a7e24 */ /* 0x000fe4000f8e00ff */
[----:B------:R-:W-:Y:S07]  /*9160*/  LEPC R20, `(.L_x_131) ;  /* 0x000000001014794e */ /* 0x000fee0000000000 */
[----:B-1-3--:R-:W-:Y:S05]  /*9170*/  CALL.ABS.NOINC R2 ;  /* 0x0000000002007343 */ /* 0x00afea0003c00000 */
.L_x_131:
[----:B------:R-:W-:Y:S01]  /*9180*/  ISETP.NE.AND P6, PT, R166, RZ, PT ;  /* 0x000000ffa600720c */ /* 0x000fe20003fc5270 */
[----:B------:R-:W-:Y:S05]  /*9190*/  WARPSYNC.ALL ;  /* 0x0000000000007948 */ /* 0x000fea0003800000 */
[----:B------:R-:W-:Y:S01]  /*91a0*/  R2UR UR4, R71 ;  /* 0x00000000470472ca */ /* 0x000fe200000e0000 */
[----:B------:R-:W-:Y:S01]  /*91b0*/  BSSY.RECONVERGENT B0, `(.L_x_132) ;  /* 0x0000104000007945 */ /* 0x000fe20003800200 */
[----:B------:R-:W-:Y:S02]  /*91c0*/  MOV R3, UR45 ;  /* 0x0000002d00037c02 */ /* 0x000fe40008000f00 */
[----:B------:R-:W-:Y:S02]  /*91d0*/  MOV R74, UR47 ;  /* 0x0000002f004a7c02 */ /* 0x000fe40008000f00 */
[C---:B--2---:R-:W-:Y:S02]  /*91e0*/  SHF.L.U32 R72, R80.reuse, 0x10, RZ ;  /* 0x0000001050487819 */ /* 0x044fe400000006ff */
[----:B------:R-:W-:Y:S02]  /*91f0*/  @P6 LEA R3, R3, UR44, 0x3 ;  /* 0x0000002c03036c11 */ /* 0x000fe4000f8e18ff */
[----:B------:R-:W-:Y:S02]  /*9200*/  LOP3.LUT R75, R80, 0xffff0000, RZ, 0xc0, !PT ;  /* 0xffff0000504b7812 */ /* 0x000fe400078ec0ff */
[----:B------:R-:W-:Y:S01]  /*9210*/  @P6 IADD3 R3, PT, PT, R3, 0x70, RZ ;  /* 0x0000007003036810 */ /* 0x000fe20007ffe0ff */
[----:B------:R-:W2:Y:S01]  /*9220*/  LDTM.x64 R4, tmem[UR4+0x80] ;  /* 0x00008004000479ee */ /* 0x000ea20008340000 */
[----:B------:R-:W-:Y:S02]  /*9230*/  ISETP.NE.AND P0, PT, R163, RZ, PT ;  /* 0x000000ffa300720c */ /* 0x000fe40003f05270 */
[----:B------:R-:W-:Y:S01]  /*9240*/  @P6 PRMT R74, R74, 0x654, R3 ;  /* 0x000006544a4a6816 */ /* 0x000fe20000000003 */
[C---:B--2---:R-:W-:Y:S01]  /*9250*/  FMUL R0, R70.reuse, R4 ;  /* 0x0000000446007220 */ /* 0x044fe20000400000 */
[C---:B------:R-:W-:Y:S01]  /*9260*/  FMUL R3, R70.reuse, R6 ;  /* 0x0000000646037220 */ /* 0x040fe20000400000 */
        /* <DEDUP_REMOVED lines=38> */
[C---:B------:R-:W-:Y:S01]  /*94d0*/  FFMA R0, R73.reuse, R72, R0 ;  /* 0x0000004849007223 */ /* 0x040fe20000000000 */
[----:B------:R-:W-:Y:S01]  /*94e0*/  FFMA R2, R73, R75, R2 ;  /* 0x0000004b49027223 */ /* 0x000fe20000000002 */
[C---:B------:R-:W-:Y:S01]  /*94f0*/  FMUL R45, R70.reuse, R49 ;  /* 0x00000031462d7220 */ /* 0x040fe20000400000 */
[C---:B------:R-:W-:Y:S01]  /*9500*/  FMUL R58, R70.reuse, R62 ;  /* 0x0000003e463a7220 */ /* 0x040fe20000400000 */
[C---:B------:R-:W-:Y:S01]  /*9510*/  FMUL R60, R70.reuse, R64 ;  /* 0x00000040463c7220 */ /* 0x040fe20000400000 */
[C---:B------:R-:W-:Y:S01]  /*9520*/  SHF.L.U32 R64, R81.reuse, 0x10, RZ ;  /* 0x0000001051407819 */ /* 0x040fe200000006ff */
[----:B------:R-:W-:Y:S01]  /*9530*/  FMUL R49, R70, R53 ;  /* 0x0000003546317220 */ /* 0x000fe20000400000 */
[----:B---3--:R-:W-:Y:S01]  /*9540*/  F2FP.BF16.F32.PACK_AB R92, R2, R0 ;  /* 0x00000000025c723e */ /* 0x008fe200000010ff */
[C---:B------:R-:W-:Y:S01]  /*9550*/  FMUL R62, R70.reuse, R66 ;  /* 0x00000042463e7220 */ /* 0x040fe20000400000 */
[----:B------:R-:W-:Y:S01]  /*9560*/  LOP3.LUT R66, R81, 0xffff0000, RZ, 0xc0, !PT ;  /* 0xffff000051427812 */ /* 0x000fe200078ec0ff */
[C---:B------:R-:W-:Y:S01]  /*9570*/  FMUL R53, R70.reuse, R57 ;  /* 0x0000003946357220 */ /* 0x040fe20000400000 */
[----:B------:R-:W-:Y:S01]  /*9580*/  LOP3.LUT R0, R83, 0xffff0000, RZ, 0xc0, !PT ;  /* 0xffff000053007812 */ /* 0x000fe200078ec0ff */
[----:B------:R-:W-:Y:S01]  /*9590*/  FMUL R7, R70, R7 ;  /* 0x0000000746077220 */ /* 0x000fe20000400000 */
[----:B-1----:R-:W-:Y:S01]  /*95a0*/  LOP3.LUT R2, R88, 0xffff0000, RZ, 0xc0, !PT ;  /* 0xffff000058027812 */ /* 0x002fe200078ec0ff */
[C---:B------:R-:W-:Y:S01]  /*95b0*/  FMUL R57, R70.reuse, R61 ;  /* 0x0000003d46397220 */ /* 0x040fe20000400000 */
[----:B------:R-:W-:Y:S01]  /*95c0*/  FMUL R61, R70, R65 ;  /* 0x00000041463d7220 */ /* 0x000fe20000400000 */
[C---:B------:R-:W-:Y:S01]  /*95d0*/  SHF.L.U32 R65, R82.reuse, 0x10, RZ ;  /* 0x0000001052417819 */ /* 0x040fe200000006ff */
[C---:B------:R-:W-:Y:S01]  /*95e0*/  FFMA R3, R73.reuse, R64, R3 ;  /* 0x0000004049037223 */ /* 0x040fe20000000003 */
[----:B------:R-:W-:Y:S01]  /*95f0*/  LOP3.LUT R64, R82, 0xffff0000, RZ, 0xc0, !PT ;  /* 0xffff000052407812 */ /* 0x000fe200078ec0ff */
[C---:B------:R-:W-:Y:S01]  /*9600*/  FFMA R7, R73.reuse, R66, R7 ;  /* 0x0000004249077223 */ /* 0x040fe20000000007 */
[C---:B------:R-:W-:Y:S01]  /*9610*/  FMUL R11, R70.reuse, R11 ;  /* 0x0000000b460b7220 */ /* 0x040fe20000400000 */
[----:B------:R-:W-:Y:S01]  /*9620*/  FFMA R4, R73, R65, R4 ;  /* 0x0000004149047223 */ /* 0x000fe20000000004 */
[----:B------:R-:W-:Y:S01]  /*9630*/  SHF.L.U32 R65, R83, 0x10, RZ ;  /* 0x0000001053417819 */ /* 0x000fe200000006ff */
[----:B------:R-:W-:Y:S01]  /*9640*/  FFMA R5, R73, R64, R5 ;  /* 0x0000004049057223 */ /* 0x000fe20000000005 */
[----:B------:R-:W-:Y:S01]  /*9650*/  F2FP.BF16.F32.PACK_AB R93, R7, R3 ;  /* 0x00000003075d723e */ /* 0x000fe200000010ff */
[----:B------:R-:W-:Y:S01]  /*9660*/  FMUL R15, R70, R15 ;  /* 0x0000000f460f7220 */ /* 0x000fe20000400000 */
[----:B------:R-:W-:Y:S01]  /*9670*/  SHF.L.U32 R3, R88, 0x10, RZ ;  /* 0x0000001058037819 */ /* 0x000fe200000006ff */
[----:B------:R-:W-:Y:S01]  /*9680*/  FFMA R6, R73, R65, R6 ;  /* 0x0000004149067223 */ /* 0x000fe20000000006 */
[----:B------:R-:W-:Y:S01]  /*9690*/  F2FP.BF16.F32.PACK_AB R94, R5, R4 ;  /* 0x00000004055e723e */ /* 0x000fe200000010ff */
[----:B------:R-:W-:Y:S01]  /*96a0*/  FFMA R11, R73, R0, R11 ;  /* 0x00000000490b7223 */ /* 0x000fe2000000000b */
[----:B------:R-:W-:Y:S01]  /*96b0*/  SHF.L.U32 R0, R89, 0x10, RZ ;  /* 0x0000001059007819 */ /* 0x000fe200000006ff */
[C---:B------:R-:W-:Y:S01]  /*96c0*/  FFMA R8, R73.reuse, R3, R8 ;  /* 0x0000000349087223 */ /* 0x040fe20000000008 */
[C---:B------:R-:W-:Y:S01]  /*96d0*/  SHF.L.U32 R3, R90.reuse, 0x10, RZ ;  /* 0x000000105a037819 */ /* 0x040fe200000006ff */
[----:B------:R-:W-:Y:S01]  /*96e0*/  FFMA R9, R73, R2, R9 ;  /* 0x0000000249097223 */ /* 0x000fe20000000009 */
[----:B------:R-:W-:Y:S01]  /*96f0*/  LOP3.LUT R2, R89, 0xffff0000, RZ, 0xc0, !PT ;  /* 0xffff000059027812 */ /* 0x000fe200078ec0ff */
[C---:B------:R-:W-:Y:S01]  /*9700*/  FFMA R10, R73.reuse, R0, R10 ;  /* 0x00000000490a7223 */ /* 0x040fe2000000000a */
[----:B------:R-:W-:Y:S01]  /*9710*/  LOP3.LUT R0, R90, 0xffff0000, RZ, 0xc0, !PT ;  /* 0xffff00005a007812 */ /* 0x000fe200078ec0ff */
[----:B------:R-:W-:Y:S01]  /*9720*/  FMUL R19, R70, R19 ;  /* 0x0000001346137220 */ /* 0x000fe20000400000 */
[C---:B------:R-:W-:Y:S01]  /*9730*/  SHF.L.U32 R5, R96.reuse, 0x10, RZ ;  /* 0x0000001060057819 */ /* 0x040fe200000006ff */
[----:B------:R-:W-:Y:S01]  /*9740*/  FFMA R15, R73, R2, R15 ;  /* 0x00000002490f7223 */ /* 0x000fe2000000000f */
[----:B------:R-:W-:Y:S01]  /*9750*/  LOP3.LUT R2, R91, 0xffff0000, RZ, 0xc0, !PT ;  /* 0xffff00005b027812 */ /* 0x000fe200078ec0ff */
[----:B------:R-:W-:Y:S01]  /*9760*/  FFMA R12, R73, R3, R12 ;  /* 0x00000003490c7223 */ /* 0x000fe2000000000c */
[----:B------:R-:W-:Y:S01]  /*9770*/  SHF.L.U32 R3, R91, 0x10, RZ ;  /* 0x000000105b037819 */ /* 0x000fe200000006ff */
[----:B------:R-:W-:Y:S01]  /*9780*/  FFMA R13, R73, R0, R13 ;  /* 0x00000000490d7223 */ /* 0x000fe2000000000d */
[----:B------:R-:W-:Y:S01]  /*9790*/  LOP3.LUT R0, R96, 0xffff0000, RZ, 0xc0, !PT ;  /* 0xffff000060007812 */ /* 0x000fe200078ec0ff */
[----:B------:R-:W-:Y:S01]  /*97a0*/  FMUL R23, R70, R23 ;  /* 0x0000001746177220 */ /* 0x000fe20000400000 */
[----:B------:R-:W-:Y:S01]  /*97b0*/  LOP3.LUT R4, R99, 0xffff0000, RZ, 0xc0, !PT ;  /* 0xffff000063047812 */ /* 0x000fe200078ec0ff */
[C---:B------:R-:W-:Y:S01]  /*97c0*/  FFMA R14, R73.reuse, R3, R14 ;  /* 0x00000003490e7223 */ /* 0x040fe2000000000e */
[C---:B------:R-:W-:Y:S01]  /*97d0*/  SHF.L.U32 R3, R98.reuse, 0x10, RZ ;  /* 0x0000001062037819 */ /* 0x040fe200000006ff */
[----:B------:R-:W-:Y:S01]  /*97e0*/  FFMA R19, R73, R2, R19 ;  /* 0x0000000249137223 */ /* 0x000fe20000000013 */
[----:B------:R-:W-:Y:S01]  /*97f0*/  SHF.L.U32 R2, R97, 0x10, RZ ;  /* 0x0000001061027819 */ /* 0x000fe200000006ff */
[----:B------:R-:W-:Y:S01]  /*9800*/  FFMA R16, R73, R5, R16 ;  /* 0x0000000549107223 */ /* 0x000fe20000000010 */
[----:B------:R-:W-:Y:S01]  /*9810*/  SHF.L.U32 R5, R99, 0x10, RZ ;  /* 0x0000001063057819 */ /* 0x000fe200000006ff */
[----:B------:R-:W-:Y:S01]  /*9820*/  FFMA R17, R73, R0, R17 ;  /* 0x0000000049117223 */ /* 0x000fe20000000011 */
[----:B------:R-:W-:Y:S01]  /*9830*/  LOP3.LUT R0, R97, 0xffff0000, RZ, 0xc0, !PT ;  /* 0xffff000061007812 */ /* 0x000fe200078ec0ff */
[----:B------:R-:W-:Y:S01]  /*9840*/  FFMA R18, R73, R2, R18 ;  /* 0x0000000249127223 */ /* 0x000fe20000000012 */
[----:B------:R-:W-:Y:S01]  /*9850*/  LOP3.LUT R2, R98, 0xffff0000, RZ, 0xc0, !PT ;  /* 0xffff000062027812 */ /* 0x000fe200078ec0ff */
[----:B------:R-:W-:Y:S01]  /*9860*/  FMUL R27, R70, R27 ;  /* 0x0000001b461b7220 */ /* 0x000fe20000400000 */
[----:B------:R-:W-:Y:S01]  /*9870*/  F2FP.BF16.F32.PACK_AB R95, R11, R6 ;  /* 0x000000060b5f723e */ /* 0x000fe200000010ff */
[C---:B------:R-:W-:Y:S01]  /*9880*/  FFMA R23, R73.reuse, R0, R23 ;  /* 0x0000000049177223 */ /* 0x040fe20000000017 */
[----:B------:R-:W-:Y:S01]  /*9890*/  SHF.L.U32 R0, R104, 0x10, RZ ;  /* 0x0000001068007819 */ /* 0x000fe200000006ff */
[C---:B------:R-:W-:Y:S01]  /*98a0*/  FFMA R20, R73.reuse, R3, R20 ;  /* 0x0000000349147223 */ /* 0x040fe20000000014 */
[----:B------:R-:W-:Y:S01]  /*98b0*/  SHF.L.U32 R3, R106, 0x10, RZ ;  /* 0x000000106a037819 */ /* 0x000fe200000006ff */
        /* <DEDUP_REMOVED lines=8> */
[----:B------:R-:W-:Y:S01]  /*9940*/  FFMA R25, R73, R2, R25 ;  /* 0x0000000249197223 */ /* 0x000fe20000000019 */
[----:B------:R-:W-:Y:S01]  /*9950*/  LOP3.LUT R2, R106, 0xffff0000, RZ, 0xc0, !PT ;  /* 0xffff00006a027812 */ /* 0x000fe200078ec0ff */
[C---:B------:R-:W-:Y:S01]  /*9960*/  FMUL R31, R70.reuse, R31 ;  /* 0x0000001f461f7220 */ /* 0x040fe20000400000 */
[----:B------:R-:W-:Y:S01]  /*9970*/  F2FP.BF16.F32.PACK_AB R8, R9, R8 ;  /* 0x000000080908723e */ /* 0x000fe200000010ff */
[----:B------:R-:W-:Y:S01]  /*9980*/  FFMA R26, R73, R0, R26 ;  /* 0x00000000491a7223 */ /* 0x000fe2000000001a */
[----:B------:R-:W-:Y:S01]  /*9990*/  LOP3.LUT R0, R105, 0xffff0000, RZ, 0xc0, !PT ;  /* 0xffff000069007812 */ /* 0x000fe200078ec0ff */
[C---:B------:R-:W-:Y:S01]  /*99a0*/  FMUL R35, R70.reuse, R35 ;  /* 0x0000002346237220 */ /* 0x040fe20000400000 */
[----:B------:R-:W-:Y:S01]  /*99b0*/  F2FP.BF16.F32.PACK_AB R9, R15, R10 ;  /* 0x0000000a0f09723e */ /* 0x000fe200000010ff */
[----:B------:R-:W-:Y:S01]  /*99c0*/  FMUL R39, R70, R39 ;  /* 0x0000002746277220 */ /* 0x000fe20000400000 */
[----:B------:R-:W-:Y:S01]  /*99d0*/  F2FP.BF16.F32.PACK_AB R10, R13, R12 ;  /* 0x0000000c0d0a723e */ /* 0x000fe200000010ff */
[C---:B------:R-:W-:Y:S01]  /*99e0*/  FFMA R31, R73.reuse, R0, R31 ;  /* 0x00000000491f7223 */ /* 0x040fe2000000001f */
[C---:B------:R-:W-:Y:S01]  /*99f0*/  SHF.L.U32 R0, R112.reuse, 0x10, RZ ;  /* 0x0000001070007819 */ /* 0x040fe200000006ff */
[----:B------:R-:W-:Y:S01]  /*9a00*/  FFMA R28, R73, R3, R28 ;  /* 0x00000003491c7223 */ /* 0x000fe2000000001c */
[----:B------:R-:W-:Y:S01]  /*9a10*/  SHF.L.U32 R3, R113, 0x10, RZ ;  /* 0x0000001071037819 */ /* 0x000fe200000006ff */
        /* <DEDUP_REMOVED lines=8> */
[----:B------:R-:W-:Y:S01]  /*9aa0*/  FFMA R33, R73, R2, R33 ;  /* 0x0000000249217223 */ /* 0x000fe20000000021 */
[----:B------:R-:W-:Y:S01]  /*9ab0*/  LOP3.LUT R2, R115, 0xffff0000, RZ, 0xc0, !PT ;  /* 0xffff000073027812 */ /* 0x000fe200078ec0ff */
[C---:B------:R-:W-:Y:S01]  /*9ac0*/  FFMA R34, R73.reuse, R3, R34 ;  /* 0x0000000349227223 */ /* 0x040fe20000000022 */
[C---:B------:R-:W-:Y:S01]  /*9ad0*/  SHF.L.U32 R3, R114.reuse, 0x10, RZ ;  /* 0x0000001072037819 */ /* 0x040fe200000006ff */
[----:B------:R-:W-:Y:S01]  /*9ae0*/  FFMA R39, R73, R0, R39 ;  /* 0x0000000049277223 */ /* 0x000fe20000000027 */
[----:B------:R-:W-:Y:S01]  /*9af0*/  LOP3.LUT R0, R114, 0xffff0000, RZ, 0xc0, !PT ;  /* 0xffff000072007812 */ /* 0x000fe200078ec0ff */
[----:B------:R-:W-:Y:S01]  /*9b00*/  FMUL R43, R70, R43 ;  /* 0x0000002b462b7220 */ /* 0x000fe20000400000 */
[----:B------:R-:W-:Y:S01]  /*9b10*/  F2FP.BF16.F32.PACK_AB R16, R17, R16 ;  /* 0x000000101110723e */ /* 0x000fe200000010ff */
[----:B------:R-:W-:Y:S01]  /*9b20*/  FFMA R36, R73, R3, R36 ;  /* 0x0000000349247223 */ /* 0x000fe20000000024 */
[----:B------:R-:W-:Y:S01]  /*9b30*/  SHF.L.U32 R3, R121, 0x10, RZ ;  /* 0x0000001079037819 */ /* 0x000fe200000006ff */
[C---:B------:R-:W-:Y:S01]  /*9b40*/  FFMA R37, R73.reuse, R0, R37 ;  /* 0x0000000049257223 */ /* 0x040fe20000000025 */
[C---:B------:R-:W-:Y:S01]  /*9b50*/  SHF.L.U32 R0, R120.reuse, 0x10, RZ ;  /* 0x0000001078007819 */ /* 0x040fe200000006ff */
[----:B------:R-:W-:Y:S01]  /*9b60*/  FFMA R38, R73, R5, R38 ;  /* 0x0000000549267223 */ /* 0x000fe20000000026 */
[----:B------:R-:W-:Y:S01]  /*9b70*/  F2FP.BF16.F32.PACK_AB R17, R23, R18 ;  /* 0x000000121711723e */ /* 0x000fe200000010ff */
[----:B------:R1:W-:Y:S01]  /*9b80*/  STS.128 [R169+UR44+0x8400], R92 ;  /* 0x0084005ca9007988 */ /* 0x0003e20008000c2c */
[----:B------:R-:W-:Y:S01]  /*9b90*/  SHF.L.U32 R5, R123, 0x10, RZ ;  /* 0x000000107b057819 */ /* 0x000fe200000006ff */
[C---:B------:R-:W-:Y:S01]  /*9ba0*/  FFMA R43, R73.reuse, R2, R43 ;  /* 0x00000002492b7223 */ /* 0x040fe2000000002b */
[----:B------:R-:W-:Y:S01]  /*9bb0*/  LOP3.LUT R2, R120, 0xffff0000, RZ, 0xc0, !PT ;  /* 0xffff000078027812 */ /* 0x000fe200078ec0ff */
[----:B------:R-:W-:Y:S01]  /*9bc0*/  FFMA R40, R73, R0, R40 ;  /* 0x0000000049287223 */ /* 0x000fe20000000028 */
[----:B------:R-:W-:Y:S01]  /*9bd0*/  LOP3.LUT R0, R121, 0xffff0000, RZ, 0xc0, !PT ;  /* 0xffff000079007812 */ /* 0x000fe200078ec0ff */
[----:B------:R-:W-:Y:S01]  /*9be0*/  FMUL R47, R70, R47 ;  /* 0x0000002f462f7220 */ /* 0x000fe20000400000 */
[----:B------:R-:W-:Y:S01]  /*9bf0*/  F2FP.BF16.F32.PACK_AB R18, R21, R20 ;  /* 0x000000141512723e */ /* 0x000fe200000010ff */
[C---:B------:R-:W-:Y:S01]  /*9c00*/  FFMA R41, R73.reuse, R2, R41 ;  /* 0x0000000249297223 */ /* 0x040fe20000000029 */
[C---:B------:R-:W-:Y:S01]  /*9c10*/  LOP3.LUT R2, R122.reuse, 0xffff0000, RZ, 0xc0, !PT ;  /* 0xffff00007a027812 */ /* 0x040fe200078ec0ff */
[----:B------:R-:W-:Y:S01]  /*9c20*/  FFMA R42, R73, R3, R42 ;  /* 0x00000003492a7223 */ /* 0x000fe2000000002a */
[----:B------:R-:W-:Y:S01]  /*9c30*/  SHF.L.U32 R3, R122, 0x10, RZ ;  /* 0x000000107a037819 */ /* 0x000fe200000006ff */
[----:B------:R1:W-:Y:S01]  /*9c40*/  STS.128 [R168+0x8400], R8 ;  /* 0x00840008a8007388 */ /* 0x0003e20000000c00 */
[----:B------:R-:W-:Y:S01]  /*9c50*/  F2FP.BF16.F32.PACK_AB R19, R27, R22 ;  /* 0x000000161b13723e */ /* 0x000fe200000010ff */
[----:B------:R-:W-:Y:S01]  /*9c60*/  FFMA R47, R73, R0, R47 ;  /* 0x00000000492f7223 */ /* 0x000fe2000000002f */
[----:B------:R-:W-:Y:S01]  /*9c70*/  LOP3.LUT R0, R123, 0xffff0000, RZ, 0xc0, !PT ;  /* 0xffff00007b007812 */ /* 0x000fe200078ec0ff */
[----:B------:R-:W-:Y:S01]  /*9c80*/  FMUL R51, R70, R51 ;  /* 0x0000003346337220 */ /* 0x000fe20000400000 */
[----:B------:R-:W-:Y:S01]  /*9c90*/  F2FP.BF16.F32.PACK_AB R24, R25, R24 ;  /* 0x000000181918723e */ /* 0x000fe200000010ff */
[C---:B------:R-:W-:Y:S01]  /*9ca0*/  FFMA R44, R73.reuse, R3, R44 ;  /* 0x00000003492c7223 */ /* 0x040fe2000000002c */
[C---:B------:R-:W-:Y:S01]  /*9cb0*/  SHF.L.U32 R3, R128.reuse, 0x10, RZ ;  /* 0x0000001080037819 */ /* 0x040fe200000006ff */
[----:B------:R-:W-:Y:S01]  /*9cc0*/  FFMA R45, R73, R2, R45 ;  /* 0x00000002492d7223 */ /* 0x000fe2000000002d */
[----:B------:R-:W-:Y:S01]  /*9cd0*/  F2FP.BF16.F32.PACK_AB R25, R31, R26 ;  /* 0x0000001a1f19723e */ /* 0x000fe200000010ff */
[----:B------:R-:W-:Y:S01]  /*9ce0*/  FFMA R46, R73, R5, R46 ;  /* 0x00000005492e7223 */ /* 0x000fe2000000002e */
[----:B------:R-:W-:Y:S01]  /*9cf0*/  SHF.L.U32 R5, R129, 0x10, RZ ;  /* 0x0000001081057819 */ /* 0x000fe200000006ff */
[----:B------:R1:W-:Y:S01]  /*9d00*/  STS.128 [R167+0x8400], R16 ;  /* 0x00840010a7007388 */ /* 0x0003e20000000c00 */
[----:B------:R-:W-:Y:S01]  /*9d10*/  F2FP.BF16.F32.PACK_AB R26, R29, R28 ;  /* 0x0000001c1d1a723e */ /* 0x000fe200000010ff */
[C---:B------:R-:W-:Y:S01]  /*9d20*/  FFMA R51, R73.reuse, R0, R51 ;  /* 0x0000000049337223 */ /* 0x040fe20000000033 */
[----:B------:R-:W-:Y:S01]  /*9d30*/  LOP3.LUT R0, R128, 0xffff0000, RZ, 0xc0, !PT ;  /* 0xffff000080007812 */ /* 0x000fe200078ec0ff */
[----:B------:R-:W-:Y:S01]  /*9d40*/  FFMA R48, R73, R3, R48 ;  /* 0x0000000349307223 */ /* 0x000fe20000000030 */
[----:B------:R-:W-:Y:S01]  /*9d50*/  F2FP.BF16.F32.PACK_AB R27, R35, R30 ;  /* 0x0000001e231b723e */ /* 0x000fe200000010ff */
[----:B------:R-:W-:Y:S01]  /*9d60*/  FMUL R55, R70, R55 ;  /* 0x0000003746377220 */ /* 0x000fe20000400000 */
[----:B------:R-:W-:Y:S01]  /*9d70*/  LOP3.LUT R2, R129, 0xffff0000, RZ, 0xc0, !PT ;  /* 0xffff000081027812 */ /* 0x000fe200078ec0ff */
[C---:B------:R-:W-:Y:S01]  /*9d80*/  FFMA R49, R73.reuse, R0, R49 ;  /* 0x0000000049317223 */ /* 0x040fe20000000031 */
[C---:B------:R-:W-:Y:S01]  /*9d90*/  SHF.L.U32 R0, R130.reuse, 0x10, RZ ;  /* 0x0000001082007819 */ /* 0x040fe200000006ff */
[----:B------:R-:W-:Y:S01]  /*9da0*/  FFMA R50, R73, R5, R50 ;  /* 0x0000000549327223 */ /* 0x000fe20000000032 */
[----:B------:R-:W-:Y:S01]  /*9db0*/  F2FP.BF16.F32.PACK_AB R32, R33, R32 ;  /* 0x000000202120723e */ /* 0x000fe200000010ff */
[----:B------:R1:W-:Y:S01]  /*9dc0*/  STS.128 [R157+0x8400], R24 ;  /* 0x008400189d007388 */ /* 0x0003e20000000c00 */
[----:B------:R-:W-:Y:S01]  /*9dd0*/  F2FP.BF16.F32.PACK_AB R33, R39, R34 ;  /* 0x000000222721723e */ /* 0x000fe200000010ff */
[C---:B------:R-:W-:Y:S01]  /*9de0*/  FFMA R55, R73.reuse, R2, R55 ;  /* 0x0000000249377223 */ /* 0x040fe20000000037 */
[----:B------:R-:W-:Y:S01]  /*9df0*/  LOP3.LUT R2, R130, 0xffff0000, RZ, 0xc0, !PT ;  /* 0xffff000082027812 */ /* 0x000fe200078ec0ff */
[----:B------:R-:W-:Y:S01]  /*9e00*/  FFMA R52, R73, R0, R52 ;  /* 0x0000000049347223 */ /* 0x000fe20000000034 */
[----:B------:R-:W-:Y:S01]  /*9e10*/  SHF.L.U32 R3, R131, 0x10, RZ ;  /* 0x0000001083037819 */ /* 0x000fe200000006ff */
[C---:B------:R-:W-:Y:S01]  /*9e20*/  FMUL R59, R70.reuse, R59 ;  /* 0x0000003b463b7220 */ /* 0x040fe20000400000 */
[----:B------:R-:W-:Y:S01]  /*9e30*/  F2FP.BF16.F32.PACK_AB R34, R37, R36 ;  /* 0x000000242522723e */ /* 0x000fe200000010ff */
[----:B------:R-:W-:Y:S01]  /*9e40*/  FFMA R53, R73, R2, R53 ;  /* 0x0000000249357223 */ /* 0x000fe20000000035 */
[----:B------:R-:W-:Y:S01]  /*9e50*/  F2FP.BF16.F32.PACK_AB R35, R43, R38 ;  /* 0x000000262b23723e */ /* 0x000fe200000010ff */
[----:B------:R-:W-:Y:S01]  /*9e60*/  FFMA R54, R73, R3, R54 ;  /* 0x0000000349367223 */ /* 0x000fe20000000036 */
[----:B------:R-:W-:Y:S01]  /*9e70*/  LOP3.LUT R0, R131, 0xffff0000, RZ, 0xc0, !PT ;  /* 0xffff000083007812 */ /* 0x000fe200078ec0ff */
[----:B------:R-:W-:Y:S01]  /*9e80*/  FMUL R63, R70, R63 ;  /* 0x0000003f463f7220 */ /* 0x000fe20000400000 */
[----:B------:R-:W-:Y:S01]  /*9e90*/  F2FP.BF16.F32.PACK_AB R40, R41, R40 ;  /* 0x000000282928723e */ /* 0x000fe200000010ff */
[----:B------:R1:W-:Y:S01]  /*9ea0*/  STS.128 [R156+0x8400], R32 ;  /* 0x008400209c007388 */ /* 0x0003e20000000c00 */
[C---:B------:R-:W-:Y:S01]  /*9eb0*/  SHF.L.U32 R3, R136.reuse, 0x10, RZ ;  /* 0x0000001088037819 */ /* 0x040fe200000006ff */
[----:B------:R-:W-:Y:S01]  /*9ec0*/  FFMA R59, R73, R0, R59 ;  /* 0x00000000493b7223 */ /* 0x000fe2000000003b */
[----:B------:R-:W-:Y:S01]  /*9ed0*/  LOP3.LUT R2, R136, 0xffff0000, RZ, 0xc0, !PT ;  /* 0xffff000088027812 */ /* 0x000fe200078ec0ff */
[----:B------:R-:W-:Y:S01]  /*9ee0*/  FMUL R67, R70, R67 ;  /* 0x0000004346437220 */ /* 0x000fe20000400000 */
[----:B------:R-:W-:Y:S01]  /*9ef0*/  F2FP.BF16.F32.PACK_AB R41, R47, R42 ;  /* 0x0000002a2f29723e */ /* 0x000fe200000010ff */
[----:B------:R-:W-:Y:S01]  /*9f00*/  FFMA R56, R73, R3, R56 ;  /* 0x0000000349387223 */ /* 0x000fe20000000038 */
[----:B------:R-:W-:Y:S01]  /*9f10*/  SHF.L.U32 R5, R137, 0x10, RZ ;  /* 0x0000001089057819 */ /* 0x000fe200000006ff */
[----:B------:R-:W-:Y:S01]  /*9f20*/  FFMA R57, R73, R2, R57 ;  /* 0x0000000249397223 */ /* 0x000fe20000000039 */
[----:B------:R-:W-:Y:S02]  /*9f30*/  F2FP.BF16.F32.PACK_AB R42, R45, R44 ;  /* 0x0000002c2d2a723e */ /* 0x000fe400000010ff */
[----:B------:R-:W-:Y:S01]  /*9f40*/  F2FP.BF16.F32.PACK_AB R43, R51, R46 ;  /* 0x0000002e332b723e */ /* 0x000fe200000010ff */
[----:B------:R-:W-:Y:S01]  /*9f50*/  FFMA R58, R73, R5, R58 ;  /* 0x00000005493a7223 */ /* 0x000fe2000000003a */
[----:B------:R-:W-:Y:S02]  /*9f60*/  LOP3.LUT R0, R137, 0xffff0000, RZ, 0xc0, !PT ;  /* 0xffff000089007812 */ /* 0x000fe400078ec0ff */
[C---:B------:R-:W-:Y:S01]  /*9f70*/  SHF.L.U32 R3, R138.reuse, 0x10, RZ ;  /* 0x000000108a037819 */ /* 0x040fe200000006ff */
[----:B------:R1:W-:Y:S01]  /*9f80*/  STS.128 [R155+0x8400], R40 ;  /* 0x008400289b007388 */ /* 0x0003e20000000c00 */
        /* <DEDUP_REMOVED lines=8> */
[----:B------:R-:W-:Y:S02]  /*a010*/  F2FP.BF16.F32.PACK_AB R49, R55, R50 ;  /* 0x000000323731723e */ /* 0x000fe400000010ff */
[----:B------:R-:W-:Y:S01]  /*a020*/  F2FP.BF16.F32.PACK_AB R50, R53, R52 ;  /* 0x000000343532723e */ /* 0x000fe200000010ff */
[----:B------:R-:W-:Y:S01]  /*a030*/  FFMA R67, R73, R4, R67 ;  /* 0x0000000449437223 */ /* 0x000fe20000000043 */
[----:B------:R-:W-:Y:S02]  /*a040*/  F2FP.BF16.F32.PACK_AB R51, R59, R54 ;  /* 0x000000363b33723e */ /* 0x000fe400000010ff */
[----:B------:R-:W-:Y:S02]  /*a050*/  F2FP.BF16.F32.PACK_AB R56, R57, R56 ;  /* 0x000000383938723e */ /* 0x000fe400000010ff */
        /* <DEDUP_REMOVED lines=12> */
[----:B--2---:R-:W2:Y:S02]  /*a120*/  FENCE.VIEW.ASYNC.S ;  /* 0x00000000000073c6 */ /* 0x004ea40000000000 */
[----:B--2---:R-:W-:Y:S06]  /*a130*/  BAR.SYNC.DEFER_BLOCKING 0x1, 0x80 ;  /* 0x0042000000007b1d */ /* 0x004fec0000010000 */
[----:B------:R-:W-:Y:S05]  /*a140*/  @P0 BRA `(.L_x_133) ;  /* 0x0000000000280947 */ /* 0x000fea0003800000 */
[----:B------:R-:W2:Y:S01]  /*a150*/  LDCU.64 UR6, c[0x0][0x348] ;  /* 0x00006900ff0677ac */ /* 0x000ea20008000a00 */
[----:B------:R-:W-:Y:S02]  /*a160*/  UIADD3 UR9, UPT, UPT, UR49, 0x80, URZ ;  /* 0x0000008031097890 */ /* 0x000fe4000fffe0ff */
[----:B------:R-:W-:Y:S01]  /*a170*/  UIADD3 UR8, UPT, UPT, UR44, 0x8400, URZ ;  /* 0x000084002c087890 */ /* 0x000fe2000fffe0ff */
[----:B------:R-:W-:Y:S01]  /*a180*/  UMOV UR10, UR50 ;  /* 0x00000032000a7c82 */ /* 0x000fe20008000000 */
[----:B------:R-:W-:Y:S01]  /*a190*/  UMOV UR11, UR36 ;  /* 0x00000024000b7c82 */ /* 0x000fe20008000000 */
[----:B--2---:R-:W-:Y:S04]  /*a1a0*/  UIADD3 UR4, UP0, UPT, UR6, 0x680, URZ ;  /* 0x0000068006047890 */ /* 0x004fe8000ff1e0ff */
[----:B------:R-:W-:Y:S09]  /*a1b0*/  UIADD3.X UR5, UPT, UPT, URZ, UR7, URZ, UP0, !UPT ;  /* 0x00000007ff057290 */ /* 0x000ff200087fe4ff */
[----:B------:R2:W-:Y:S01]  /*a1c0*/  UTMASTG.3D [UR8], [UR4] ;  /* 0x00000008040073b5 */ /* 0x0005e20008010000 */
[----:B------:R0:W-:Y:S01]  /*a1d0*/  UTMACMDFLUSH ;  /* 0x00000000000079b7 */ /* 0x0001e20000000000 */
[----:B--2---:R-:W-:Y:S04]  /*a1e0*/  DEPBAR.LE SB0, 0x1 ;  /* 0x000080400000791a */ /* 0x004fe80000000000 */
.L_x_133:
[----:B------:R-:W-:Y:S05]  /*a1f0*/  BSYNC.RECONVERGENT B0 ;  /* 0x0000000000007941 */ /* 0x000fea0003800200 */
.L_x_132:
[----:B------:R-:W-:Y:S01]  /*a200*/  BAR.SYNC.DEFER_BLOCKING 0x1, 0x80 ;  /* 0x0042000000007b1d */ /* 0x000fe20000010000 */
[----:B------:R-:W-:Y:S04]  /*a210*/  UIADD3 UR4, UPT, UPT, UR45, 0x1, URZ ;  /* 0x000000012d047890 */ /* 0x000fe8000fffe0ff */
[----:B------:R-:W-:Y:S04]  /*a220*/  UISETP.NE.AND UP0, UPT, UR4, 0x4, UPT ;  /* 0x000000040400788c */ /* 0x000fe8000bf05270 */
[----:B------:R-:W-:Y:S01]  /*a230*/  USEL UR46, UR4, URZ, UP0 ;  /* 0x000000ff042e7287 */ /* 0x000fe20008000000 */
[----:B------:R2:W-:Y:S01]  /*a240*/  @P6 SYNCS.ARRIVE.TRANS64.RED.A1T0 RZ, [R74+URZ], RZ ;  /* 0x000000ff4aff69a7 */ /* 0x0005e200081004ff */
[----:B------:R-:W-:Y:S01]  /*a250*/  BSSY B1, `(.L_x_134) ;  /* 0x000001f000017945 */ /* 0x000fe20003800000 */
[----:B------:R-:W3:Y:S02]  /*a260*/  @P6 SYNCS.PHASECHK.TRANS64.TRYWAIT P0, [R3+URZ+0x50], R0 ;  /* 0x00005000030065a7 */ /* 0x000ee400080011ff */
[----:B---3--:R-:W-:Y:S01]  /*a270*/  @P6 SEL R84, RZ, 0x1, !P0 ;  /* 0x00000001ff546807 */ /* 0x008fe20004000000 */
[----:B--2---:R-:W-:Y:S06]  /*a280*/  @!P6 BRA `(.L_x_135) ;  /* 0x00000000006ce947 */ /* 0x004fec0003800000 */
        /* <DEDUP_REMOVED lines=10> */
[----:B------:R-:W2:Y:S02]  /*a330*/  SYNCS.PHASECHK.TRANS64.TRYWAIT P0, [R3+URZ+0x50], R0 ;  /* 0x00005000030075a7 */ /* 0x000ea400080011ff */
[----:B--2---:R-:W-:Y:S05]  /*a340*/  @!P0 BRA `(.L_x_138) ;  /* 0x0000002000948947 */ /* 0x004fea0003800000 */
.L_x_137:
[----:B------:R-:W-:Y:S05]  /*a350*/  BSYNC B0 ;  /* 0x0000000000007941 */ /* 0x000fea0003800000 */
.L_x_136:
[----:B------:R-:W-:Y:S11]  /*a360*/  ISETP.NE.AND P0, PT, R86, RZ, PT ;  /* 0x000000ff5600720c */ /* 0x000ff60003f05270 */
[----:B------:R-:W-:Y:S02]  /*a370*/  @!UPT UIADD3 URZ, UPT, UPT, URZ, URZ, URZ ;  /* 0x000000fffffff290 */ /* 0x000fe4000fffe0ff */
[----:B------:R3:W4:Y:S01]  /*a380*/  @P0 LDS.128 R80, [R78+UR44+0x400] ;  /* 0x0004002c4e500984 */ /* 0x0007220008000c00 */
[----:B--2---:R-:W-:Y:S01]  /*a390*/  @P0 IMAD.IADD R0, R85, 0x1, R2 ;  /* 0x0000000155000824 */ /* 0x004fe200078e0202 */
[C---:B------:R-:W-:Y:S01]  /*a3a0*/  @P0 IADD3 R6, PT, PT, R87.reuse, R2, RZ ;  /* 0x0000000257060210 */ /* 0x040fe20007ffe0ff */
[C---:B------:R-:W-:Y:S01]  /*a3b0*/  @P0 IMAD.IADD R3, R87.reuse, 0x1, R4 ;  /* 0x0000000157030824 */ /* 0x040fe200078e0204 */
[----:B------:R3:W2:Y:S02]  /*a3c0*/  @P0 LDS.128 R88, [R5+0x400] ;  /* 0x0004000005580984 */ /* 0x0006a40000000c00 */
[----:B------:R-:W-:Y:S02]  /*a3d0*/  @P0 IADD3 R87, PT, PT, R87, R0, RZ ;  /* 0x0000000057570210 */ /* 0x000fe40007ffe0ff */
[----:B------:R3:W1:Y:S04]  /*a3e0*/  @P0 LDS.128 R96, [R4+0x400] ;  /* 0x0004000004600984 */ /* 0x0006680000000c00 */
[----:B------:R3:W1:Y:S04]  /*a3f0*/  @P0 LDS.128 R104, [R3+0x400] ;  /* 0x0004000003680984 */ /* 0x0006680000000c00 */
[----:B------:R3:W1:Y:S04]  /*a400*/  @P0 LDS.128 R112, [R2+0x400] ;  /* 0x0004000002700984 */ /* 0x0006680000000c00 */
[----:B------:R3:W1:Y:S04]  /*a410*/  @P0 LDS.128 R120, [R6+0x400] ;  /* 0x0004000006780984 */ /* 0x0006680000000c00 */
[----:B------:R3:W1:Y:S04]  /*a420*/  @P0 LDS.128 R128, [R0+0x400] ;  /* 0x0004000000800984 */ /* 0x0006680000000c00 */
[----:B------:R3:W1:Y:S02]  /*a430*/  @P0 LDS.128 R136, [R87+0x400] ;  /* 0x0004000057880984 */ /* 0x0006640000000c00 */
.L_x_135:
[----:B------:R-:W-:Y:S05]  /*a440*/  BSYNC B1 ;  /* 0x0000000000017941 */ /* 0x000fea0003800000 */
.L_x_134:
[----:B---3--:R-:W-:Y:S05]  /*a450*/  VIADD R0, R71, 0xc0 ;  /* 0x000000c047007836 */ /* 0x008fea0000000000 */
[----:B------:R-:W-:Y:S04]  /*a460*/  SHF.R.U32.HI R0, RZ, 0x15, R0 ;  /* 0x00000015ff007819 */ /* 0x000fe80000011600 */
[----:B------:R-:W-:Y:S11]  /*a470*/  LOP3.LUT P0, RZ, R0, 0x3, R147, 0x48, !PT ;  /* 0x0000000300ff7812 */ /* 0x000ff60007804893 */
[----:B------:R-:W-:Y:S02]  /*a480*/  @!UPT UIADD3 URZ, UPT, UPT, URZ, URZ, URZ ;  /* 0x000000fffffff290 */ /* 0x000fe4000fffe0ff */
[----:B------:R-:W-:Y:S05]  /*a490*/  @!P0 BRA `(.L_x_139) ;  /* 0x0000000000408947 */ /* 0x000fea0003800000 */
[----:B------:R-:W3:Y:S01]  /*a4a0*/  LDCU.64 UR8, c[0x4][0x70] ;  /* 0x01000e00ff0877ac */ /* 0x000ee20008000a00 */
[----:B------:R-:W-:Y:S01]  /*a4b0*/  MOV R3, 0x0 ;  /* 0x0000000000037802 */ /* 0x000fe20000000f00 */
[----:B------:R-:W-:Y:S02]  /*a4c0*/  HFMA2 R12, -RZ, RZ, 0, 5.9604644775390625e-08 ;  /* 0x00000001ff0c7431 */ /* 0x000fe400000001ff */
[----:B-1----:R-:W-:Y:S02]  /*a4d0*/  IMAD.MOV.U32 R8, RZ, RZ, 0x192 ;  /* 0x00000192ff087424 */ /* 0x002fe400078e00ff */
[----:B------:R-:W-:Y:S01]  /*a4e0*/  IMAD.MOV.U32 R13, RZ, RZ, RZ ;  /* 0x000000ffff0d7224 */ /* 0x000fe200078e00ff */
[----:B------:R-:W1:Y:S01]  /*a4f0*/  LDCU.64 UR6, c[0x4][0x78] ;  /* 0x01000f00ff0677ac */ /* 0x000e620008000a00 */
[----:B------:R-:W2:Y:S01]  /*a500*/  LDC.64 R2, c[0x4][R3] ;  /* 0x0100000003027b82 */ /* 0x000ea20000000a00 */
[----:B------:R-:W5:Y:S01]  /*a510*/  LDCU.64 UR4, c[0x4][0x10] ;  /* 0x01000200ff0477ac */ /* 0x000f620008000a00 */
[----:B---3--:R-:W-:Y:S01]  /*a520*/  MOV R5, UR9 ;  /* 0x0000000900057c02 */ /* 0x008fe20008000f00 */
[----:B------:R-:W-:Y:S01]  /*a530*/  IMAD.U32 R4, RZ, RZ, UR8 ;  /* 0x00000008ff047e24 */ /* 0x000fe2000f8e00ff */
[----:B-1----:R-:W-:Y:S01]  /*a540*/  MOV R7, UR7 ;  /* 0x0000000700077c02 */ /* 0x002fe20008000f00 */
[----:B------:R-:W-:Y:S01]  /*a550*/  IMAD.U32 R6, RZ, RZ, UR6 ;  /* 0x00000006ff067e24 */ /* 0x000fe2000f8e00ff */
[----:B-----5:R-:W-:Y:S01]  /*a560*/  MOV R11, UR5 ;  /* 0x00000005000b7c02 */ /* 0x020fe20008000f00 */
[----:B------:R-:W-:Y:S02]  /*a570*/  IMAD.U32 R10, RZ, RZ, UR4 ;  /* 0x00000004ff0a7e24 */ /* 0x000fe4000f8e00ff */
[----:B------:R-:W-:Y:S07]  /*a580*/  LEPC R20, `(.L_x_139) ;  /* 0x000000001014794e */ /* 0x000fee0000000000 */
[----:B--2-4-:R-:W-:Y:S05]  /*a590*/  CALL.ABS.NOINC R2 ;  /* 0x0000000002007343 */ /* 0x014fea0003c00000 */
.L_x_139:
[----:B------:R-:W-:Y:S01]  /*a5a0*/  ISETP.NE.AND P0, PT, R163, RZ, PT ;  /* 0x000000ffa300720c */ /* 0x000fe20003f05270 */
[----:B------:R-:W-:Y:S05]  /*a5b0*/  WARPSYNC.ALL ;  /* 0x0000000000007948 */ /* 0x000fea0003800000 */
[----:B------:R-:W-:Y:S01]  /*a5c0*/  R2UR UR4, R71 ;  /* 0x00000000470472ca */ /* 0x000fe200000e0000 */
[----:B------:R-:W-:Y:S01]  /*a5d0*/  BSSY.RECONVERGENT B0, `(.L_x_140) ;  /* 0x0000100000007945 */ /* 0x000fe20003800200 */
[C---:B----4-:R-:W-:Y:S02]  /*a5e0*/  SHF.L.U32 R72, R80.reuse, 0x10, RZ ;  /* 0x0000001050487819 */ /* 0x050fe400000006ff */
[----:B------:R-:W-:Y:S02]  /*a5f0*/  LOP3.LUT R74, R80, 0xffff0000, RZ, 0xc0, !PT ;  /* 0xffff0000504a7812 */ /* 0x000fe400078ec0ff */
[C---:B------:R-:W-:Y:S02]  /*a600*/  SHF.L.U32 R75, R81.reuse, 0x10, RZ ;  /* 0x00000010514b7819 */ /* 0x040fe400000006ff */
[----:B------:R-:W-:Y:S02]  /*a610*/  LOP3.LUT R76, R81, 0xffff0000, RZ, 0xc0, !PT ;  /* 0xffff0000514c7812 */ /* 0x000fe400078ec0ff */
[C---:B------:R-:W-:Y:S02]  /*a620*/  SHF.L.U32 R77, R82.reuse, 0x10, RZ ;  /* 0x00000010524d7819 */ /* 0x040fe400000006ff */
[----:B------:R-:W-:Y:S01]  /*a630*/  LOP3.LUT R78, R82, 0xffff0000, RZ, 0xc0, !PT ;  /* 0xffff0000524e7812 */ /* 0x000fe200078ec0ff */
[----:B-1----:R-:W1:Y:S01]  /*a640*/  LDTM.x64 R4, tmem[UR4+0xc0] ;  /* 0x0000c004000479ee */ /* 0x002e620008340000 */
[C---:B------:R-:W-:Y:S01]  /*a650*/  SHF.L.U32 R79, R83.reuse, 0x10, RZ ;  /* 0x00000010534f7819 */ /* 0x040fe200000006ff */
[----:B------:R-:W-:Y:S01]  /*a660*/  NOP ;  /* 0x0000000000007918 */ /* 0x000fe20000000000 */
[----:B------:R-:W-:Y:S02]  /*a670*/  LOP3.LUT R80, R83, 0xffff0000, RZ, 0xc0, !PT ;  /* 0xffff000053507812 */ /* 0x000fe400078ec0ff */
[C---:B--2---:R-:W-:Y:S02]  /*a680*/  SHF.L.U32 R81, R88.reuse, 0x10, RZ ;  /* 0x0000001058517819 */ /* 0x044fe400000006ff */
[----:B------:R-:W-:Y:S02]  /*a690*/  LOP3.LUT R83, R88, 0xffff0000, RZ, 0xc0, !PT ;  /* 0xffff000058537812 */ /* 0x000fe400078ec0ff */
[C---:B------:R-:W-:Y:S02]  /*a6a0*/  SHF.L.U32 R82, R89.reuse, 0x10, RZ ;  /* 0x0000001059527819 */ /* 0x040fe400000006ff */
[----:B------:R-:W-:Y:S02]  /*a6b0*/  LOP3.LUT R84, R89, 0xffff0000, RZ, 0xc0, !PT ;  /* 0xffff000059547812 */ /* 0x000fe400078ec0ff */
[C---:B------:R-:W-:Y:S02]  /*a6c0*/  SHF.L.U32 R85, R90.reuse, 0x10, RZ ;  /* 0x000000105a557819 */ /* 0x040fe400000006ff */
[----:B------:R-:W-:Y:S02]  /*a6d0*/  LOP3.LUT R86, R90, 0xffff0000, RZ, 0xc0, !PT ;  /* 0xffff00005a567812 */ /* 0x000fe400078ec0ff */
[C---:B------:R-:W-:Y:S02]  /*a6e0*/  SHF.L.U32 R87, R91.reuse, 0x10, RZ ;  /* 0x000000105b577819 */ /* 0x040fe400000006ff */
[----:B------:R-:W-:Y:S02]  /*a6f0*/  IADD3 R170, PT, PT, R170, 0xd0, RZ ;  /* 0x000000d0aaaa7810 */ /* 0x000fe40007ffe0ff */
[----:B------:R-:W-:Y:S02]  /*a700*/  LOP3.LUT R88, R91, 0xffff0000, RZ, 0xc0, !PT ;  /* 0xffff00005b587812 */ /* 0x000fe400078ec0ff */
[----:B------:R-:W-:Y:S01]  /*a710*/  SHF.L.U32 R89, R96, 0x10, RZ ;  /* 0x0000001060597819 */ /* 0x000fe200000006ff */
[----:B-1----:R-:W-:Y:S01]  /*a720*/  FMUL R4, R70, R4 ;  /* 0x0000000446047220 */ /* 0x002fe20000400000 */
[----:B------:R-:W-:Y:S01]  /*a730*/  LOP3.LUT R90, R96, 0xffff0000, RZ, 0xc0, !PT ;  /* 0xffff0000605a7812 */ /* 0x000fe200078ec0ff */
[----:B------:R-:W-:Y:S01]  /*a740*/  FMUL R5, R70, R5 ;  /* 0x0000000546057220 */ /* 0x000fe20000400000 */
[----:B------:R-:W-:Y:S01]  /*a750*/  SHF.L.U32 R91, R97, 0x10, RZ ;  /* 0x00000010615b7819 */ /* 0x000fe200000006ff */
[C---:B------:R-:W-:Y:S01]  /*a760*/  FFMA R4, R73.reuse, R72, R4 ;  /* 0x0000004849047223 */ /* 0x040fe20000000004 */
[----:B------:R-:W-:Y:S01]  /*a770*/  LOP3.LUT R170, R170, 0xfefffff8, RZ, 0xc0, !PT ;  /* 0xfefffff8aaaa7812 */ /* 0x000fe200078ec0ff */
[----:B------:R-:W-:Y:S01]  /*a780*/  FFMA R5, R73, R74, R5 ;  /* 0x0000004a49057223 */ /* 0x000fe20000000005 */
[----:B------:R-:W-:Y:S01]  /*a790*/  LOP3.LUT R92, R97, 0xffff0000, RZ, 0xc0, !PT ;  /* 0xffff0000615c7812 */ /* 0x000fe200078ec0ff */
[----:B------:R-:W-:Y:S01]  /*a7a0*/  FMUL R6, R70, R6 ;  /* 0x0000000646067220 */ /* 0x000fe20000400000 */
[C---:B------:R-:W-:Y:S01]  /*a7b0*/  SHF.L.U32 R93, R98.reuse, 0x10, RZ ;  /* 0x00000010625d7819 */ /* 0x040fe200000006ff */
[----:B------:R1:W-:Y:S01]  /*a7c0*/  SYNCS.ARRIVE.TRANS64.RED.A1T0 RZ, [R170+URZ], RZ ;  /* 0x000000ffaaff79a7 */ /* 0x0003e200081004ff */
[----:B------:R-:W-:Y:S01]  /*a7d0*/  F2FP.BF16.F32.PACK_AB R4, R5, R4 ;  /* 0x000000040504723e */ /* 0x000fe200000010ff */
[----:B------:R-:W-:Y:S01]  /*a7e0*/  FFMA R6, R73, R75, R6 ;  /* 0x0000004b49067223 */ /* 0x000fe20000000006 */
[----:B------:R-:W-:Y:S01]  /*a7f0*/  LOP3.LUT R94, R98, 0xffff0000, RZ, 0xc0, !PT ;  /* 0xffff0000625e7812 */ /* 0x000fe200078ec0ff */
[C---:B------:R-:W-:Y:S01]  /*a800*/  FMUL R7, R70.reuse, R7 ;  /* 0x0000000746077220 */ /* 0x040fe20000400000 */
[C---:B------:R-:W-:Y:S01]  /*a810*/  SHF.L.U32 R95, R99.reuse, 0x10, RZ ;  /* 0x00000010635f7819 */ /* 0x040fe200000006ff */
[----:B------:R-:W-:Y:S01]  /*a820*/  FMUL R8, R70, R8 ;  /* 0x0000000846087220 */ /* 0x000fe20000400000 */
[----:B------:R-:W-:Y:S01]  /*a830*/  LOP3.LUT R96, R99, 0xffff0000, RZ, 0xc0, !PT ;  /* 0xffff000063607812 */ /* 0x000fe200078ec0ff */
[C---:B------:R-:W-:Y:S01]  /*a840*/  FFMA R7, R73.reuse, R76, R7 ;  /* 0x0000004c49077223 */ /* 0x040fe20000000007 */
[C---:B------:R-:W-:Y:S01]  /*a850*/  SHF.L.U32 R97, R104.reuse, 0x10, RZ ;  /* 0x0000001068617819 */ /* 0x040fe200000006ff */
[----:B------:R-:W-:Y:S01]  /*a860*/  FFMA R8, R73, R77, R8 ;  /* 0x0000004d49087223 */ /* 0x000fe20000000008 */
[----:B------:R-:W-:Y:S01]  /*a870*/  LOP3.LUT R98, R104, 0xffff0000, RZ, 0xc0, !PT ;  /* 0xffff000068627812 */ /* 0x000fe200078ec0ff */
[C---:B------:R-:W-:Y:S01]  /*a880*/  FMUL R9, R70.reuse, R9 ;  /* 0x0000000946097220 */ /* 0x040fe20000400000 */
[----:B------:R-:W-:Y:S01]  /*a890*/  F2FP.BF16.F32.PACK_AB R5, R7, R6 ;  /* 0x000000060705723e */ /* 0x000fe200000010ff */
[----:B------:R-:W-:Y:S01]  /*a8a0*/  FMUL R10, R70, R10 ;  /* 0x0000000a460a7220 */ /* 0x000fe20000400000 */
        /* <DEDUP_REMOVED lines=8> */
[----:B------:R-:W-:Y:S01]  /*a930*/  LOP3.LUT R102, R106, 0xffff0000, RZ, 0xc0, !PT ;  /* 0xffff00006a667812 */ /* 0x000fe200078ec0ff */
[----:B------:R-:W-:Y:S01]  /*a940*/  FFMA R11, R73, R80, R11 ;  /* 0x00000050490b7223 */ /* 0x000fe2000000000b */
[----:B------:R-:W-:Y:S01]  /*a950*/  SHF.L.U32 R103, R107, 0x10, RZ ;  /* 0x000000106b677819 */ /* 0x000fe200000006ff */
[----:B------:R-:W-:Y:S01]  /*a960*/  FFMA R0, R73, R81, R0 ;  /* 0x0000005149007223 */ /* 0x000fe20000000000 */
[----:B------:R-:W-:Y:S01]  /*a970*/  LOP3.LUT R104, R107, 0xffff0000, RZ, 0xc0, !PT ;  /* 0xffff00006b687812 */ /* 0x000fe200078ec0ff */
[C---:B------:R-:W-:Y:S01]  /*a980*/  FMUL R2, R70.reuse, R13 ;  /* 0x0000000d46027220 */ /* 0x040fe20000400000 */
[----:B------:R-:W-:Y:S01]  /*a990*/  F2FP.BF16.F32.PACK_AB R7, R11, R10 ;  /* 0x0000000a0b07723e */ /* 0x000fe200000010ff */
[----:B------:R-:W-:Y:S01]  /*a9a0*/  FMUL R3, R70, R14 ;  /* 0x0000000e46037220 */ /* 0x000fe20000400000 */
[----:B------:R-:W-:Y:S01]  /*a9b0*/  SHF.L.U32 R105, R112, 0x10, RZ ;  /* 0x0000001070697819 */ /* 0x000fe200000006ff */
[----:B------:R-:W-:Y:S01]  /*a9c0*/  FMUL R15, R70, R15 ;  /* 0x0000000f460f7220 */ /* 0x000fe20000400000 */
[----:B------:R-:W-:Y:S01]  /*a9d0*/  LOP3.LUT R106, R112, 0xffff0000, RZ, 0xc0, !PT ;  /* 0xffff0000706a7812 */ /* 0x000fe200078ec0ff */
[C---:B------:R-:W-:Y:S01]  /*a9e0*/  FMUL R12, R70.reuse, R16 ;  /* 0x00000010460c7220 */ /* 0x040fe20000400000 */
[----:B------:R-:W-:Y:S01]  /*a9f0*/  SHF.L.U32 R107, R113, 0x10, RZ ;  /* 0x00000010716b7819 */ /* 0x000fe200000006ff */
[----:B------:R-:W-:Y:S01]  /*aa00*/  FFMA R2, R73, R83, R2 ;  /* 0x0000005349027223 */ /* 0x000fe20000000002 */
[----:B------:R-:W-:Y:S01]  /*aa10*/  LOP3.LUT R108, R113, 0xffff0000, RZ, 0xc0, !PT ;  /* 0xffff0000716c7812 */ /* 0x000fe200078ec0ff */
[----:B------:R-:W-:Y:S01]  /*aa20*/  FMUL R13, R70, R17 ;  /* 0x00000011460d7220 */ /* 0x000fe20000400000 */
[----:B------:R-:W-:Y:S01]  /*aa30*/  SHF.L.U32 R109, R114, 0x10, RZ ;  /* 0x00000010726d7819 */ /* 0x000fe200000006ff */
[C---:B------:R-:W-:Y:S01]  /*aa40*/  FFMA R3, R73.reuse, R82, R3 ;  /* 0x0000005249037223 */ /* 0x040fe20000000003 */
[----:B------:R-:W-:Y:S01]  /*aa50*/  F2FP.BF16.F32.PACK_AB R8, R2, R0 ;  /* 0x000000000208723e */ /* 0x000fe200000010ff */
[----:B------:R-:W-:Y:S01]  /*aa60*/  FMUL R14, R70, R18 ;  /* 0x00000012460e7220 */ /* 0x000fe20000400000 */
[----:B------:R-:W-:Y:S01]  /*aa70*/  LOP3.LUT R110, R114, 0xffff0000, RZ, 0xc0, !PT ;  /* 0xffff0000726e7812 */ /* 0x000fe200078ec0ff */
[----:B------:R-:W-:Y:S01]  /*aa80*/  FFMA R15, R73, R84, R15 ;  /* 0x00000054490f7223 */ /* 0x000fe2000000000f */
[C---:B------:R-:W-:Y:S01]  /*aa90*/  SHF.L.U32 R111, R115.reuse, 0x10, RZ ;  /* 0x00000010736f7819 */ /* 0x040fe200000006ff */
[C---:B------:R-:W-:Y:S01]  /*aaa0*/  FMUL R19, R70.reuse, R19 ;  /* 0x0000001346137220 */ /* 0x040fe20000400000 */
[----:B------:R-:W-:Y:S01]  /*aab0*/  LOP3.LUT R112, R115, 0xffff0000, RZ, 0xc0, !PT ;  /* 0xffff000073707812 */ /* 0x000fe200078ec0ff */
[----:B------:R-:W-:Y:S01]  /*aac0*/  FFMA R12, R73, R85, R12 ;  /* 0x00000055490c7223 */ /* 0x000fe2000000000c */
[----:B------:R-:W-:Y:S01]  /*aad0*/  F2FP.BF16.F32.PACK_AB R9, R15, R3 ;  /* 0x000000030f09723e */ /* 0x000fe200000010ff */
[----:B------:R-:W-:Y:S01]  /*aae0*/  FMUL R16, R70, R20 ;  /* 0x0000001446107220 */ /* 0x000fe20000400000 */
[C---:B------:R-:W-:Y:S01]  /*aaf0*/  SHF.L.U32 R113, R120.reuse, 0x10, RZ ;  /* 0x0000001078717819 */ /* 0x040fe200000006ff */
[----:B------:R1:W-:Y:S01]  /*ab00*/  STS.128 [R169+UR44+0xc400], R4 ;  /* 0x00c40004a9007988 */ /* 0x0003e20008000c2c */
[C---:B------:R-:W-:Y:S01]  /*ab10*/  FFMA R13, R73.reuse, R86, R13 ;  /* 0x00000056490d7223 */ /* 0x040fe2000000000d */
[----:B------:R-:W-:Y:S01]  /*ab20*/  LOP3.LUT R114, R120, 0xffff0000, RZ, 0xc0, !PT ;  /* 0xffff000078727812 */ /* 0x000fe200078ec0ff */
[C---:B------:R-:W-:Y:S01]  /*ab30*/  FFMA R14, R73.reuse, R87, R14 ;  /* 0x00000057490e7223 */ /* 0x040fe2000000000e */
[----:B------:R-:W-:Y:S01]  /*ab40*/  FFMA R19, R73, R88, R19 ;  /* 0x0000005849137223 */ /* 0x000fe20000000013 */
[----:B------:R-:W-:Y:S01]  /*ab50*/  SHF.L.U32 R115, R121, 0x10, RZ ;  /* 0x0000001079737819 */ /* 0x000fe200000006ff */
[----:B------:R-:W-:Y:S01]  /*ab60*/  FFMA R16, R73, R89, R16 ;  /* 0x0000005949107223 */ /* 0x000fe20000000010 */
[----:B------:R-:W-:Y:S01]  /*ab70*/  F2FP.BF16.F32.PACK_AB R10, R13, R12 ;  /* 0x0000000c0d0a723e */ /* 0x000fe200000010ff */
[C---:B------:R-:W-:Y:S01]  /*ab80*/  FMUL R17, R70.reuse, R21 ;  /* 0x0000001546117220 */ /* 0x040fe20000400000 */
[----:B------:R-:W-:Y:S01]  /*ab90*/  F2FP.BF16.F32.PACK_AB R11, R19, R14 ;  /* 0x0000000e130b723e */ /* 0x000fe200000010ff */
[C---:B------:R-:W-:Y:S01]  /*aba0*/  FMUL R18, R70.reuse, R22 ;  /* 0x0000001646127220 */ /* 0x040fe20000400000 */
[C---:B------:R-:W-:Y:S01]  /*abb0*/  FMUL R23, R70.reuse, R23 ;  /* 0x0000001746177220 */ /* 0x040fe20000400000 */
[----:B------:R-:W-:Y:S01]  /*abc0*/  FFMA R17, R73, R90, R17 ;  /* 0x0000005a49117223 */ /* 0x000fe20000000011 */
[C---:B------:R-:W-:Y:S01]  /*abd0*/  FMUL R20, R70.reuse, R24 ;  /* 0x0000001846147220 */ /* 0x040fe20000400000 */
[----:B------:R-:W-:Y:S01]  /*abe0*/  LOP3.LUT R116, R121, 0xffff0000, RZ, 0xc0, !PT ;  /* 0xffff000079747812 */ /* 0x000fe200078ec0ff */
[----:B------:R1:W-:Y:S01]  /*abf0*/  STS.128 [R168+0xc400], R8 ;  /* 0x00c40008a8007388 */ /* 0x0003e20000000c00 */
[----:B------:R-:W-:Y:S01]  /*ac00*/  FFMA R18, R73, R91, R18 ;  /* 0x0000005b49127223 */ /* 0x000fe20000000012 */
[----:B------:R-:W-:Y:S01]  /*ac10*/  F2FP.BF16.F32.PACK_AB R16, R17, R16 ;  /* 0x000000101110723e */ /* 0x000fe200000010ff */
[C---:B------:R-:W-:Y:S01]  /*ac20*/  FFMA R23, R73.reuse, R92, R23 ;  /* 0x0000005c49177223 */ /* 0x040fe20000000017 */
[----:B------:R-:W-:Y:S01]  /*ac30*/  FFMA R20, R73, R93, R20 ;  /* 0x0000005d49147223 */ /* 0x000fe20000000014 */
[----:B------:R-:W-:Y:S01]  /*ac40*/  FMUL R21, R70, R25 ;  /* 0x0000001946157220 */ /* 0x000fe20000400000 */
[----:B------:R-:W-:Y:S01]  /*ac50*/  SHF.L.U32 R117, R122, 0x10, RZ ;  /* 0x000000107a757819 */ /* 0x000fe200000006ff */
[C---:B------:R-:W-:Y:S01]  /*ac60*/  FMUL R22, R70.reuse, R26 ;  /* 0x0000001a46167220 */ /* 0x040fe20000400000 */
[----:B------:R-:W-:Y:S01]  /*ac70*/  F2FP.BF16.F32.PACK_AB R17, R23, R18 ;  /* 0x000000121711723e */ /* 0x000fe200000010ff */
[C---:B------:R-:W-:Y:S01]  /*ac80*/  FFMA R21, R73.reuse, R94, R21 ;  /* 0x0000005e49157223 */ /* 0x040fe20000000015 */
[----:B------:R-:W-:Y:S01]  /*ac90*/  FMUL R27, R70, R27 ;  /* 0x0000001b461b7220 */ /* 0x000fe20000400000 */
[----:B------:R-:W-:Y:S01]  /*aca0*/  FFMA R22, R73, R95, R22 ;  /* 0x0000005f49167223 */ /* 0x000fe20000000016 */
[----:B------:R-:W-:Y:S01]  /*acb0*/  LOP3.LUT R118, R122, 0xffff0000, RZ, 0xc0, !PT ;  /* 0xffff00007a767812 */ /* 0x000fe200078ec0ff */
[C---:B------:R-:W-:Y:S01]  /*acc0*/  FMUL R24, R70.reuse, R28 ;  /* 0x0000001c46187220 */ /* 0x040fe20000400000 */
[----:B------:R-:W-:Y:S01]  /*acd0*/  F2FP.BF16.F32.PACK_AB R18, R21, R20 ;  /* 0x000000141512723e */ /* 0x000fe200000010ff */
[C---:B------:R-:W-:Y:S01]  /*ace0*/  FFMA R27, R73.reuse, R96, R27 ;  /* 0x00000060491b7223 */ /* 0x040fe2000000001b */
[C---:B------:R-:W-:Y:S01]  /*acf0*/  FMUL R25, R70.reuse, R29 ;  /* 0x0000001d46197220 */ /* 0x040fe20000400000 */
[----:B------:R-:W-:Y:S01]  /*ad00*/  FFMA R24, R73, R97, R24 ;  /* 0x0000006149187223 */ /* 0x000fe20000000018 */
[----:B------:R-:W-:Y:S01]  /*ad10*/  SHF.L.U32 R119, R123, 0x10, RZ ;  /* 0x000000107b777819 */ /* 0x000fe200000006ff */
[C---:B------:R-:W-:Y:S01]  /*ad20*/  FMUL R26, R70.reuse, R30 ;  /* 0x0000001e461a7220 */ /* 0x040fe20000400000 */
[----:B------:R-:W-:Y:S01]  /*ad30*/  F2FP.BF16.F32.PACK_AB R19, R27, R22 ;  /* 0x000000161b13723e */ /* 0x000fe200000010ff */
[C---:B------:R-:W-:Y:S01]  /*ad40*/  FFMA R25, R73.reuse, R98, R25 ;  /* 0x0000006249197223 */ /* 0x040fe20000000019 */
[C---:B------:R-:W-:Y:S01]  /*ad50*/  FMUL R31, R70.reuse, R31 ;  /* 0x0000001f461f7220 */ /* 0x040fe20000400000 */
[----:B------:R-:W-:Y:S01]  /*ad60*/  FFMA R26, R73, R99, R26 ;  /* 0x00000063491a7223 */ /* 0x000fe2000000001a */
[----:B------:R-:W-:Y:S01]  /*ad70*/  LOP3.LUT R120, R123, 0xffff0000, RZ, 0xc0, !PT ;  /* 0xffff00007b787812 */ /* 0x000fe200078ec0ff */
[----:B------:R1:W-:Y:S01]  /*ad80*/  STS.128 [R167+0xc400], R16 ;  /* 0x00c40010a7007388 */ /* 0x0003e20000000c00 */
[----:B------:R-:W-:Y:S01]  /*ad90*/  F2FP.BF16.F32.PACK_AB R24, R25, R24 ;  /* 0x000000181918723e */ /* 0x000fe200000010ff */
[C---:B------:R-:W-:Y:S01]  /*ada0*/  FFMA R31, R73.reuse, R100, R31 ;  /* 0x00000064491f7223 */ /* 0x040fe2000000001f */
[C---:B------:R-:W-:Y:S01]  /*adb0*/  FMUL R28, R70.reuse, R32 ;  /* 0x00000020461c7220 */ /* 0x040fe20000400000 */
[C---:B------:R-:W-:Y:S01]  /*adc0*/  FMUL R29, R70.reuse, R33 ;  /* 0x00000021461d7220 */ /* 0x040fe20000400000 */
[----:B------:R-:W-:Y:S01]  /*add0*/  FMUL R30, R70, R34 ;  /* 0x00000022461e7220 */ /* 0x000fe20000400000 */
[----:B------:R-:W-:Y:S01]  /*ade0*/  SHF.L.U32 R121, R128, 0x10, RZ ;  /* 0x0000001080797819 */ /* 0x000fe200000006ff */
[----:B------:R-:W-:Y:S01]  /*adf0*/  FFMA R28, R73, R101, R28 ;  /* 0x00000065491c7223 */ /* 0x000fe2000000001c */
[----:B------:R-:W-:Y:S01]  /*ae00*/  F2FP.BF16.F32.PACK_AB R25, R31, R26 ;  /* 0x0000001a1f19723e */ /* 0x000fe200000010ff */
[C---:B------:R-:W-:Y:S01]  /*ae10*/  FFMA R29, R73.reuse, R102, R29 ;  /* 0x00000066491d7223 */ /* 0x040fe2000000001d */
[----:B------:R-:W-:Y:S01]  /*ae20*/  FFMA R30, R73, R103, R30 ;  /* 0x00000067491e7223 */ /* 0x000fe2000000001e */
[----:B------:R-:W-:Y:S01]  /*ae30*/  FMUL R35, R70, R35 ;  /* 0x0000002346237220 */ /* 0x000fe20000400000 */
        /* <DEDUP_REMOVED lines=34> */
[----:B------:R-:W-:Y:S01]  /*b060*/  FFMA R41, R73, R114, R41 ;  /* 0x0000007249297223 */ /* 0x000fe20000000029 */
[C---:B------:R-:W-:Y:S01]  /*b070*/  FMUL R47, R70.reuse, R47 ;  /* 0x0000002f462f7220 */ /* 0x040fe20000400000 */
[C---:B------:R-:W-:Y:S01]  /*b080*/  FMUL R44, R70.reuse, R48 ;  /* 0x00000030462c7220 */ /* 0x040fe20000400000 */
[----:B------:R-:W-:Y:S01]  /*b090*/  FMUL R45, R70, R49 ;  /* 0x00000031462d7220 */ /* 0x000fe20000400000 */
[----:B------:R1:W-:Y:S01]  /*b0a0*/  STS.128 [R156+0xc400], R32 ;  /* 0x00c400209c007388 */ /* 0x0003e20000000c00 */
[----:B------:R-:W-:Y:S01]  /*b0b0*/  LOP3.LUT R128, R131, 0xffff0000, RZ, 0xc0, !PT ;  /* 0xffff000083807812 */ /* 0x000fe200078ec0ff */
[----:B------:R-:W-:Y:S01]  /*b0c0*/  FFMA R42, R73, R115, R42 ;  /* 0x00000073492a7223 */ /* 0x000fe2000000002a */
[----:B------:R-:W-:Y:S01]  /*b0d0*/  F2FP.BF16.F32.PACK_AB R40, R41, R40 ;  /* 0x000000282928723e */ /* 0x000fe200000010ff */
[C---:B------:R-:W-:Y:S01]  /*b0e0*/  FFMA R47, R73.reuse, R116, R47 ;  /* 0x00000074492f7223 */ /* 0x040fe2000000002f */
[C---:B------:R-:W-:Y:S01]  /*b0f0*/  FFMA R44, R73.reuse, R117, R44 ;  /* 0x00000075492c7223 */ /* 0x040fe2000000002c */
[----:B------:R-:W-:Y:S01]  /*b100*/  SHF.L.U32 R129, R136, 0x10, RZ ;  /* 0x0000001088817819 */ /* 0x000fe200000006ff */
[C---:B------:R-:W-:Y:S01]  /*b110*/  FFMA R45, R73.reuse, R118, R45 ;  /* 0x00000076492d7223 */ /* 0x040fe2000000002d */
[C---:B------:R-:W-:Y:S01]  /*b120*/  FMUL R46, R70.reuse, R50 ;  /* 0x00000032462e7220 */ /* 0x040fe20000400000 */
[C---:B------:R-:W-:Y:S01]  /*b130*/  FMUL R51, R70.reuse, R51 ;  /* 0x0000003346337220 */ /* 0x040fe20000400000 */
[C---:B------:R-:W-:Y:S01]  /*b140*/  FMUL R48, R70.reuse, R52 ;  /* 0x0000003446307220 */ /* 0x040fe20000400000 */
[C---:B------:R-:W-:Y:S01]  /*b150*/  FMUL R49, R70.reuse, R53 ;  /* 0x0000003546317220 */ /* 0x040fe20000400000 */
[C---:B------:R-:W-:Y:S01]  /*b160*/  FFMA R46, R73.reuse, R119, R46 ;  /* 0x00000077492e7223 */ /* 0x040fe2000000002e */
[C---:B------:R-:W-:Y:S01]  /*b170*/  FMUL R50, R70.reuse, R54 ;  /* 0x0000003646327220 */ /* 0x040fe20000400000 */
[C---:B------:R-:W-:Y:S01]  /*b180*/  FFMA R51, R73.reuse, R120, R51 ;  /* 0x0000007849337223 */ /* 0x040fe20000000033 */
[C---:B------:R-:W-:Y:S01]  /*b190*/  FMUL R55, R70.reuse, R55 ;  /* 0x0000003746377220 */ /* 0x040fe20000400000 */
[C---:B------:R-:W-:Y:S01]  /*b1a0*/  FFMA R48, R73.reuse, R121, R48 ;  /* 0x0000007949307223 */ /* 0x040fe20000000030 */
[C---:B------:R-:W-:Y:S01]  /*b1b0*/  FMUL R52, R70.reuse, R56 ;  /* 0x0000003846347220 */ /* 0x040fe20000400000 */
[C---:B------:R-:W-:Y:S01]  /*b1c0*/  FFMA R49, R73.reuse, R122, R49 ;  /* 0x0000007a49317223 */ /* 0x040fe20000000031 */
[C---:B------:R-:W-:Y:S01]  /*b1d0*/  FMUL R53, R70.reuse, R57 ;  /* 0x0000003946357220 */ /* 0x040fe20000400000 */
[----:B------:R-:W-:Y:S01]  /*b1e0*/  FFMA R50, R73, R123, R50 ;  /* 0x0000007b49327223 */ /* 0x000fe20000000032 */
[C---:B------:R-:W-:Y:S01]  /*b1f0*/  FMUL R54, R70.reuse, R58 ;  /* 0x0000003a46367220 */ /* 0x040fe20000400000 */
[----:B------:R-:W-:Y:S01]  /*b200*/  F2FP.BF16.F32.PACK_AB R41, R47, R42 ;  /* 0x0000002a2f29723e */ /* 0x000fe200000010ff */
[----:B------:R-:W-:Y:S01]  /*b210*/  FFMA R55, R73, R124, R55 ;  /* 0x0000007c49377223 */ /* 0x000fe20000000037 */
[C---:B------:R-:W-:Y:S01]  /*b220*/  FMUL R59, R70.reuse, R59 ;  /* 0x0000003b463b7220 */ /* 0x040fe20000400000 */
[----:B------:R-:W-:Y:S01]  /*b230*/  F2FP.BF16.F32.PACK_AB R42, R45, R44 ;  /* 0x0000002c2d2a723e */ /* 0x000fe200000010ff */
[----:B------:R-:W-:Y:S01]  /*b240*/  FFMA R52, R73, R125, R52 ;  /* 0x0000007d49347223 */ /* 0x000fe20000000034 */
[----:B------:R-:W-:Y:S01]  /*b250*/  F2FP.BF16.F32.PACK_AB R43, R51, R46 ;  /* 0x0000002e332b723e */ /* 0x000fe200000010ff */
[----:B------:R-:W-:Y:S01]  /*b260*/  FMUL R56, R70, R60 ;  /* 0x0000003c46387220 */ /* 0x000fe20000400000 */
[----:B------:R-:W-:Y:S01]  /*b270*/  LOP3.LUT R130, R136, 0xffff0000, RZ, 0xc0, !PT ;  /* 0xffff000088827812 */ /* 0x000fe200078ec0ff */
[----:B------:R-:W-:Y:S01]  /*b280*/  FFMA R53, R73, R126, R53 ;  /* 0x0000007e49357223 */ /* 0x000fe20000000035 */
[----:B------:R-:W-:Y:S01]  /*b290*/  SHF.L.U32 R131, R137, 0x10, RZ ;  /* 0x0000001089837819 */ /* 0x000fe200000006ff */
[----:B------:R1:W-:Y:S01]  /*b2a0*/  STS.128 [R155+0xc400], R40 ;  /* 0x00c400289b007388 */ /* 0x0003e20000000c00 */
[C---:B------:R-:W-:Y:S01]  /*b2b0*/  FMUL R57, R70.reuse, R61 ;  /* 0x0000003d46397220 */ /* 0x040fe20000400000 */
[----:B------:R-:W-:Y:S01]  /*b2c0*/  FFMA R54, R73, R127, R54 ;  /* 0x0000007f49367223 */ /* 0x000fe20000000036 */
[----:B------:R-:W-:Y:S01]  /*b2d0*/  LOP3.LUT R132, R137, 0xffff0000, RZ, 0xc0, !PT ;  /* 0xffff000089847812 */ /* 0x000fe200078ec0ff */
[----:B------:R-:W-:Y:S01]  /*b2e0*/  FMUL R58, R70, R62 ;  /* 0x0000003e463a7220 */ /* 0x000fe20000400000 */
[C---:B------:R-:W-:Y:S01]  /*b2f0*/  FFMA R59, R73.reuse, R128, R59 ;  /* 0x00000080493b7223 */ /* 0x040fe2000000003b */
[----:B------:R-:W-:Y:S01]  /*b300*/  SHF.L.U32 R133, R138, 0x10, RZ ;  /* 0x000000108a857819 */ /* 0x000fe200000006ff */
[----:B------:R-:W-:Y:S01]  /*b310*/  FMUL R63, R70, R63 ;  /* 0x0000003f463f7220 */ /* 0x000fe20000400000 */
        /* <DEDUP_REMOVED lines=9> */
[C---:B------:R-:W-:Y:S01]  /*b3b0*/  FMUL R62, R70.reuse, R66 ;  /* 0x00000042463e7220 */ /* 0x040fe20000400000 */
[----:B------:R-:W-:Y:S01]  /*b3c0*/  F2FP.BF16.F32.PACK_AB R49, R55, R50 ;  /* 0x000000323731723e */ /* 0x000fe200000010ff */
[----:B------:R-:W-:Y:S01]  /*b3d0*/  FFMA R63, R73, R132, R63 ;  /* 0x00000084493f7223 */ /* 0x000fe2000000003f */
[----:B------:R-:W-:Y:S01]  /*b3e0*/  FMUL R67, R70, R67 ;  /* 0x0000004346437220 */ /* 0x000fe20000400000 */
[----:B------:R-:W-:Y:S01]  /*b3f0*/  F2FP.BF16.F32.PACK_AB R50, R53, R52 ;  /* 0x000000343532723e */ /* 0x000fe200000010ff */
[----:B------:R-:W-:Y:S01]  /*b400*/  FFMA R60, R73, R133, R60 ;  /* 0x00000085493c7223 */ /* 0x000fe2000000003c */
[----:B------:R-:W-:Y:S01]  /*b410*/  F2FP.BF16.F32.PACK_AB R51, R59, R54 ;  /* 0x000000363b33723e */ /* 0x000fe200000010ff */
[C---:B------:R-:W-:Y:S01]  /*b420*/  FFMA R61, R73.reuse, R134, R61 ;  /* 0x00000086493d7223 */ /* 0x040fe2000000003d */
[C---:B------:R-:W-:Y:S01]  /*b430*/  FFMA R62, R73.reuse, R135, R62 ;  /* 0x00000087493e7223 */ /* 0x040fe2000000003e */
[----:B------:R-:W-:Y:S01]  /*b440*/  FFMA R67, R73, R136, R67 ;  /* 0x0000008849437223 */ /* 0x000fe20000000043 */
[----:B------:R-:W-:Y:S01]  /*b450*/  F2FP.BF16.F32.PACK_AB R56, R57, R56 ;  /* 0x000000383938723e */ /* 0x000fe200000010ff */
[----:B------:R1:W-:Y:S01]  /*b460*/  STS.128 [R154+0xc400], R48 ;  /* 0x00c400309a007388 */ /* 0x0003e20000000c00 */
[----:B------:R-:W-:Y:S02]  /*b470*/  F2FP.BF16.F32.PACK_AB R57, R63, R58 ;  /* 0x0000003a3f39723e */ /* 0x000fe400000010ff */
        /* <DEDUP_REMOVED lines=21> */
.L_x_141:
[----:B------:R-:W-:Y:S05]  /*b5d0*/  BSYNC.RECONVERGENT B0 ;  /* 0x0000000000007941 */ /* 0x000fea0003800200 */
.L_x_140:
[----:B------:R-:W-:Y:S01]  /*b5e0*/  BAR.SYNC.DEFER_BLOCKING 0x1, 0x80 ;  /* 0x0042000000007b1d */ /* 0x000fe20000010000 */
[----:B------:R-:W-:Y:S01]  /*b5f0*/  UISETP.NE.AND UP0, UPT, UR52, -0x4, UPT ;  /* 0xfffffffc3400788c */ /* 0x000fe2000bf05270 */
[----:B------:R-:W-:Y:S08]  /*b600*/  IADD3 R68, PT, PT, R68, 0x1, RZ ;  /* 0x0000000144447810 */ /* 0x000ff00007ffe0ff */
[----:B------:R-:W-:Y:S05]  /*b610*/  BRA.U !UP0, `(.L_x_142) ;  /* 0x0000000108287547 */ /* 0x000fea000b800000 */
[----:B------:R-:W-:Y:S01]  /*b620*/  ISETP.NE.AND P0, PT, R166, RZ, PT ;  /* 0x000000ffa600720c */ /* 0x000fe20003f05270 */
[----:B------:R-:W-:Y:S01]  /*b630*/  IMAD.U32 R3, RZ, RZ, UR46 ;  /* 0x0000002eff037e24 */ /* 0x000fe2000f8e00ff */
[----:B------:R-:W-:Y:S01]  /*b640*/  UIADD3 UR4, UPT, UPT, UR46, 0x1, URZ ;  /* 0x000000012e047890 */ /* 0x000fe2000fffe0ff */
[----:B------:R-:W-:Y:S03]  /*b650*/  IMAD.U32 R0, RZ, RZ, UR47 ;  /* 0x0000002fff007e24 */ /* 0x000fe6000f8e00ff */
[----:B------:R-:W-:Y:S04]  /*b660*/  UISETP.NE.AND UP0, UPT, UR4, 0x4, UPT ;  /* 0x000000040400788c */ /* 0x000fe8000bf05270 */
[----:B------:R-:W-:Y:S03]  /*b670*/  USEL UR46, UR4, URZ, UP0 ;  /* 0x000000ff042e7287 */ /* 0x000fe60008000000 */
[----:B------:R-:W-:Y:S05]  /*b680*/  @P0 LEA R3, R3, UR44, 0x3 ;  /* 0x0000002c03030c11 */ /* 0x000fea000f8e18ff */
[----:B------:R-:W-:Y:S05]  /*b690*/  @P0 VIADD R3, R3, 0x70 ;  /* 0x0000007003030836 */ /* 0x000fea0000000000 */
[----:B------:R-:W-:Y:S04]  /*b6a0*/  @P0 PRMT R0, R0, 0x654, R3 ;  /* 0x0000065400000816 */ /* 0x000fe80000000003 */
[----:B------:R2:W-:Y:S03]  /*b6b0*/  @P0 SYNCS.ARRIVE.TRANS64.RED.A1T0 RZ, [R0+URZ], RZ ;  /* 0x000000ff00ff09a7 */ /* 0x0005e600081004ff */
.L_x_142:
[----:B------:R-:W-:Y:S01]  /*b6c0*/  R2UR UR4, R148 ;  /* 0x00000000940472ca */ /* 0x000fe200000e0000 */
[----:B------:R-:W-:Y:S01]  /*b6d0*/  UISETP.NE.AND UP0, UPT, UR62, URZ, UPT ;  /* 0x000000ff3e00728c */ /* 0x000fe2000bf05270 */
[----:B------:R-:W-:Y:S01]  /*b6e0*/  ISETP.NE.AND P0, PT, R152, 0x2, PT ;  /* 0x000000029800780c */ /* 0x000fe20003f05270 */
[----:B------:R-:W-:Y:S01]  /*b6f0*/  UIADD3 UR20, UPT, UPT, UR37, UR63, URZ ;  /* 0x0000003f25147290 */ /* 0x000fe2000fffe0ff */
[----:B------:R-:W-:Y:S01]  /*b700*/  ISETP.NE.AND P1, PT, R68, 0x2, PT ;  /* 0x000000024400780c */ /* 0x000fe20003f25270 */
[----:B------:R-:W-:Y:S01]  /*b710*/  UIADD3 UR52, UPT, UPT, UR52, 0x4, URZ ;  /* 0x0000000434347890 */ /* 0x000fe2000fffe0ff */
[----:B------:R-:W-:Y:S01]  /*b720*/  SEL R3, RZ, 0x1, P0 ;  /* 0x00000001ff037807 */ /* 0x000fe20000000000 */
[----:B------:R-:W-:Y:S01]  /*b730*/  UMOV UR36, UR61 ;  /* 0x0000003d00247c82 */ /* 0x000fe20008000000 */
[----:B--2---:R-:W-:Y:S02]  /*b740*/  SEL R0, RZ, 0x1, P1 ;  /* 0x00000001ff007807 */ /* 0x004fe40000800000 */
[----:B------:R-:W-:Y:S02]  /*b750*/  LOP3.LUT R158, R158, R3, RZ, 0x3c, !PT ;  /* 0x000000039e9e7212 */ /* 0x000fe400078e3cff */
[----:B------:R-:W-:Y:S01]  /*b760*/  LOP3.LUT R159, R159, R0, RZ, 0x3c, !PT ;  /* 0x000000009f9f7212 */ /* 0x000fe200078e3cff */
[----:B------:R-:W-:Y:S01]  /*b770*/  UIADD3 UR16, UPT, UPT, UR38, UR4, URZ ;  /* 0x0000000426107290 */ /* 0x000fe2000fffe0ff */
[----:B------:R-:W-:Y:S02]  /*b780*/  SEL R152, R152, RZ, P0 ;  /* 0x000000ff98987207 */ /* 0x000fe40000000000 */
[----:B------:R-:W-:Y:S01]  /*b790*/  SEL R68, R68, RZ, P1 ;  /* 0x000000ff44447207 */ /* 0x000fe20000800000 */
[----:B------:R-:W-:Y:S08]  /*b7a0*/  BRA.U UP0, `(.L_x_143) ;  /* 0xffffff9d00b47547 */ /* 0x000ff0000b83ffff */
[----:B------:R-:W-:-:S13]  /*b7b0*/  R2UR UR4, R149 ;  /* 0x00000000950472ca */ /* 0x000fda00000e0000 */
[----:B------:R-:W-:-:S09]  /*b7c0*/  UISETP.NE.AND UP0, UPT, UR4, URZ, UPT ;  /* 0x000000ff0400728c */ /* 0x000fd2000bf05270 */
[----:B------:R-:W-:Y:S05]  /*b7d0*/  BRA.U !UP0, `(.L_x_144) ;  /* 0x0000000108487547 */ /* 0x000fea000b800000 */
[----:B------:R-:W2:Y:S02]  /*b7e0*/  LDCU.64 UR4, c[0x0][0x890] ;  /* 0x00011200ff0477ac */ /* 0x000ea40008000a00 */
[----:B--2---:R-:W-:-:S04]  /*b7f0*/  UISETP.NE.U32.AND UP0, UPT, UR4, URZ, UPT ;  /* 0x000000ff0400728c */ /* 0x004fc8000bf05070 */
[----:B------:R-:W-:-:S09]  /*b800*/  UISETP.NE.AND.EX UP0, UPT, UR5, URZ, UPT, UP0 ;  /* 0x000000ff0500728c */ /* 0x000fd2000bf05300 */
[----:B------:R-:W-:Y:S05]  /*b810*/  BRA.U UP0, `(.L_x_145) ;  /* 0x00000001000c7547 */ /* 0x000fea000b800000 */
[----:B------:R-:W-:-:S13]  /*b820*/  FSETP.NEU.AND P0, PT, R73, RZ, PT ;  /* 0x000000ff4900720b */ /* 0x000fda0003f0d000 */
[----:B------:R-:W-:Y:S05]  /*b830*/  @!P0 EXIT ;  /* 0x000000000000894d */ /* 0x000fea0003800000 */
[----:B------:R-:W-:Y:S05]  /*b840*/  BRA `(.L_x_144) ;  /* 0x00000000002c7947 */ /* 0x000fea0003800000 */
.L_x_145:
[----:B------:R-:W-:Y:S01]  /*b850*/  ISETP.NE.AND P0, PT, R151, RZ, PT ;  /* 0x000000ff9700720c */ /* 0x000fe20003f05270 */
[----:B------:R-:W-:-:S12]  /*b860*/  BSSY.RECONVERGENT B0, `(.L_x_144) ;  /* 0x0000009000007945 */ /* 0x000fd80003800200 */
[----:B------:R-:W-:Y:S05]  /*b870*/  @P0 BRA `(.L_x_146) ;  /* 0x0000000000140947 */ /* 0x000fea0003800000 */
[----:B------:R-:W2:Y:S02]  /*b880*/  LDCU.64 UR4, c[0x0][0x888] ;  /* 0x00011100ff0477ac */ /* 0x000ea40008000a00 */
[----:B--2---:R-:W-:-:S04]  /*b890*/  ISETP.NE.U32.AND P0, PT, RZ, UR4, PT ;  /* 0x00000004ff007c0c */ /* 0x004fc8000bf05070 */
[----:B------:R-:W-:-:S13]  /*b8a0*/  ISETP.NE.AND.EX P0, PT, RZ, UR5, PT, P0 ;  /* 0x00000005ff007c0c */ /* 0x000fda000bf05300 */
[----:B------:R-:W-:Y:S05]  /*b8b0*/  @!P0 EXIT ;  /* 0x000000000000894d */ /* 0x000fea0003800000 */
[----:B------:R-:W-:Y:S05]  /*b8c0*/  BRA `(.L_x_147) ;  /* 0x0000000000087947 */ /* 0x000fea0003800000 */
.L_x_146:
[----:B------:R-:W-:-:S13]  /*b8d0*/  FSETP.NEU.AND P0, PT, R73, RZ, PT ;  /* 0x000000ff4900720b */ /* 0x000fda0003f0d000 */
[----:B------:R-:W-:Y:S05]  /*b8e0*/  @!P0 EXIT ;  /* 0x000000000000894d */ /* 0x000fea0003800000 */
.L_x_147:
[----:B------:R-:W-:Y:S05]  /*b8f0*/  BSYNC.RECONVERGENT B0 ;  /* 0x0000000000007941 */ /* 0x000fea0003800200 */
.L_x_144:
[----:B------:R-:W-:Y:S01]  /*b900*/  ULEA UR4, UR46, UR44, 0x3 ;  /* 0x0000002c2e047291 */ /* 0x000fe2000f8e18ff */
[----:B------:R-:W-:-:S04]  /*b910*/  DEPBAR.LE SB0, 0x0 ;  /* 0x000080000000791a */ /* 0x000fc80000000000 */
[----:B------:R-:W-:-:S04]  /*b920*/  UIADD3 UR4, UPT, UPT, UR4, 0x70, URZ ;  /* 0x0000007004047890 */ /* 0x000fc8000fffe0ff */
[----:B------:R-:W-:-:S09]  /*b930*/  UPRMT UR4, UR47, 0x654, UR4 ;  /* 0x000006542f047896 */ /* 0x000fd20008000004 */
[----:B------:R-:W-:Y:S01]  /*b940*/  SYNCS.ARRIVE.TRANS64.RED.A1T0 RZ, [UR4], RZ ;  /* 0x000000ffffff79a7 */ /* 0x000fe20008100404 */
[----:B------:R-:W-:Y:S05]  /*b950*/  EXIT ;  /* 0x000000000000794d */ /* 0x000fea0003800000 */
.L_x_24:
[----:B--2---:R2:W3:Y:S02]  /*b960*/  SYNCS.PHASECHK.TRANS64.TRYWAIT P0, [R3+URZ+0xf0], R2 ;  /* 0x0000f002030075a7 */ /* 0x0044e400080011ff */
[----:B---3--:R-:W-:Y:S05]  /*b970*/  @!P0 NANOSLEEP.SYNCS 0x989680 ;  /* 0x009896800000895d */ /* 0x008fea0003900000 */
[----:B------:R-:W3:Y:S02]  /*b980*/  @!P0 SYNCS.PHASECHK.TRANS64 P0, [R3+URZ+0xf0], R2 ;  /* 0x0000f002030085a7 */ /* 0x000ee400080010ff */
[----:B---3--:R-:W-:Y:S05]  /*b990*/  @!P0 BRA `(.L_x_24) ;  /* 0xfffffffc00f08947 */ /* 0x008fea000383ffff */
[----:B------:R-:W-:Y:S05]  /*b9a0*/  BRA `(.L_x_148) ;  /* 0xffffff6000147947 */ /* 0x000fea000383ffff */
.L_x_27:
[----:B-1----:R-:W-:-:S07]  /*b9b0*/  MOV R0, UR33 ;  /* 0x0000002100007c02 */ /* 0x002fce0008000f00 */
.L_x_149:
[----:B-1----:R1:W2:Y:S02]  /*b9c0*/  SYNCS.PHASECHK.TRANS64.TRYWAIT P0, [R0+URZ+0x28], R3 ;  /* 0x00002803000075a7 */ /* 0x0022a400080011ff */
[----:B--2---:R-:W-:Y:S05]  /*b9d0*/  @!P0 NANOSLEEP.SYNCS 0x989680 ;  /* 0x009896800000895d */ /* 0x004fea0003900000 */
[----:B------:R-:W2:Y:S02]  /*b9e0*/  @!P0 SYNCS.PHASECHK.TRANS64 P0, [R0+URZ+0x28], R3 ;  /* 0x00002803000085a7 */ /* 0x000ea400080010ff */
[----:B--2---:R-:W-:Y:S05]  /*b9f0*/  @!P0 BRA `(.L_x_149) ;  /* 0xfffffffc00f08947 */ /* 0x004fea000383ffff */
[----:B------:R-:W-:Y:S05]  /*ba00*/  BRA `(.L_x_26) ;  /* 0xffffff60006c7947 */ /* 0x000fea000383ffff */
.L_x_34:
[----:B-1----:R-:W-:-:S07]  /*ba10*/  MOV R0, UR17 ;  /* 0x0000001100007c02 */ /* 0x002fce0008000f00 */
.L_x_150:
[----:B-1----:R1:W2:Y:S02]  /*ba20*/  SYNCS.PHASECHK.TRANS64.TRYWAIT P0, [R0+URZ+0x28], R3 ;  /* 0x00002803000075a7 */ /* 0x0022a400080011ff */
[----:B--2---:R-:W-:Y:S05]  /*ba30*/  @!P0 NANOSLEEP.SYNCS 0x989680 ;  /* 0x009896800000895d */ /* 0x004fea0003900000 */
[----:B------:R-:W2:Y:S02]  /*ba40*/  @!P0 SYNCS.PHASECHK.TRANS64 P0, [R0+URZ+0x28], R3 ;  /* 0x00002803000085a7 */ /* 0x000ea400080010ff */
[----:B--2---:R-:W-:Y:S05]  /*ba50*/  @!P0 BRA `(.L_x_150) ;  /* 0xfffffffc00f08947 */ /* 0x004fea000383ffff */
[----:B------:R-:W-:Y:S05]  /*ba60*/  BRA `(.L_x_33) ;  /* 0xffffff64002c7947 */ /* 0x000fea000383ffff */
.L_x_39:
[----:B-1----:R1:W2:Y:S02]  /*ba70*/  SYNCS.PHASECHK.TRANS64.TRYWAIT P0, [R3+URZ+0xa0], R0 ;  /* 0x0000a000030075a7 */ /* 0x0022a400080011ff */
[----:B--2---:R-:W-:Y:S05]  /*ba80*/  @!P0 NANOSLEEP.SYNCS 0x989680 ;  /* 0x009896800000895d */ /* 0x004fea0003900000 */
[----:B------:R-:W2:Y:S02]  /*ba90*/  @!P0 SYNCS.PHASECHK.TRANS64 P0, [R3+URZ+0xa0], R0 ;  /* 0x0000a000030085a7 */ /* 0x000ea400080010ff */
[----:B--2---:R-:W-:Y:S05]  /*baa0*/  @!P0 BRA `(.L_x_39) ;  /* 0xfffffffc00f08947 */ /* 0x004fea000383ffff */
[----:B------:R-:W-:Y:S05]  /*bab0*/  BRA `(.L_x_151) ;  /* 0xffffff6400d47947 */ /* 0x000fea000383ffff */
.L_x_43:
[----:B-1----:R-:W-:-:S07]  /*bac0*/  MOV R0, UR4 ;  /* 0x0000000400007c02 */ /* 0x002fce0008000f00 */
.L_x_152:
[----:B-1----:R1:W2:Y:S02]  /*bad0*/  SYNCS.PHASECHK.TRANS64.TRYWAIT P0, [R0+URZ], R3 ;  /* 0x00000003000075a7 */ /* 0x0022a400080011ff */
[----:B--2---:R-:W-:Y:S05]  /*bae0*/  @!P0 NANOSLEEP.SYNCS 0x989680 ;  /* 0x009896800000895d */ /* 0x004fea0003900000 */
[----:B------:R-:W2:Y:S02]  /*baf0*/  @!P0 SYNCS.PHASECHK.TRANS64 P0, [R0+URZ], R3 ;  /* 0x00000003000085a7 */ /* 0x000ea400080010ff */
[----:B--2---:R-:W-:Y:S05]  /*bb00*/  @!P0 BRA `(.L_x_152) ;  /* 0xfffffffc00f08947 */ /* 0x004fea000383ffff */
[----:B------:R-:W-:Y:S05]  /*bb10*/  BRA `(.L_x_153) ;  /* 0xffffff6c007c7947 */ /* 0x000fea000383ffff */
.L_x_44:
[----:B------:R-:W-:-:S07]  /*bb20*/  MOV R0, UR5 ;  /* 0x0000000500007c02 */ /* 0x000fce0008000f00 */
.L_x_154:
[----:B-1----:R1:W2:Y:S02]  /*bb30*/  SYNCS.PHASECHK.TRANS64.TRYWAIT P0, [R0+URZ], R3 ;  /* 0x00000003000075a7 */ /* 0x0022a400080011ff */
[----:B--2---:R-:W-:Y:S05]  /*bb40*/  @!P0 NANOSLEEP.SYNCS 0x989680 ;  /* 0x009896800000895d */ /* 0x004fea0003900000 */
[----:B------:R-:W2:Y:S02]  /*bb50*/  @!P0 SYNCS.PHASECHK.TRANS64 P0, [R0+URZ], R3 ;  /* 0x00000003000085a7 */ /* 0x000ea400080010ff */
[----:B--2---:R-:W-:Y:S05]  /*bb60*/  @!P0 BRA `(.L_x_154) ;  /* 0xfffffffc00f08947 */ /* 0x004fea000383ffff */
[----:B------:R-:W-:Y:S05]  /*bb70*/  BRA `(.L_x_155) ;  /* 0xffffff6c00887947 */ /* 0x000fea000383ffff */
.L_x_45:
[----:B------:R-:W-:-:S07]  /*bb80*/  MOV R0, UR5 ;  /* 0x0000000500007c02 */ /* 0x000fce0008000f00 */
.L_x_156:
[----:B-1----:R1:W2:Y:S02]  /*bb90*/  SYNCS.PHASECHK.TRANS64.TRYWAIT P0, [R0+URZ], R3 ;  /* 0x00000003000075a7 */ /* 0x0022a400080011ff */
[----:B--2---:R-:W-:Y:S05]  /*bba0*/  @!P0 NANOSLEEP.SYNCS 0x989680 ;  /* 0x009896800000895d */ /* 0x004fea0003900000 */
[----:B------:R-:W2:Y:S02]  /*bbb0*/  @!P0 SYNCS.PHASECHK.TRANS64 P0, [R0+URZ], R3 ;  /* 0x00000003000085a7 */ /* 0x000ea400080010ff */
[----:B--2---:R-:W-:Y:S05]  /*bbc0*/  @!P0 BRA `(.L_x_156) ;  /* 0xfffffffc00f08947 */ /* 0x004fea000383ffff */
[----:B------:R-:W-:Y:S05]  /*bbd0*/  BRA `(.L_x_157) ;  /* 0xffffff6c00947947 */ /* 0x000fea000383ffff */
.L_x_46:
[----:B------:R-:W-:-:S07]  /*bbe0*/  MOV R0, UR5 ;  /* 0x0000000500007c02 */ /* 0x000fce0008000f00 */
.L_x_158:
[----:B-1----:R1:W2:Y:S02]  /*bbf0*/  SYNCS.PHASECHK.TRANS64.TRYWAIT P0, [R0+URZ], R3 ;  /* 0x00000003000075a7 */ /* 0x0022a400080011ff */
[----:B--2---:R-:W-:Y:S05]  /*bc00*/  @!P0 NANOSLEEP.SYNCS 0x989680 ;  /* 0x009896800000895d */ /* 0x004fea0003900000 */
[----:B------:R-:W2:Y:S02]  /*bc10*/  @!P0 SYNCS.PHASECHK.TRANS64 P0, [R0+URZ], R3 ;  /* 0x00000003000085a7 */ /* 0x000ea400080010ff */
[----:B--2---:R-:W-:Y:S05]  /*bc20*/  @!P0 BRA `(.L_x_158) ;  /* 0xfffffffc00f08947 */ /* 0x004fea000383ffff */
[----:B------:R-:W-:Y:S05]  /*bc30*/  BRA `(.L_x_159) ;  /* 0xffffff6c00a07947 */ /* 0x000fea000383ffff */
.L_x_49:
[----:B-1----:R1:W2:Y:S02]  /*bc40*/  SYNCS.PHASECHK.TRANS64.TRYWAIT P0, [R2+URZ+0xe0], R5 ;  /* 0x0000e005020075a7 */ /* 0x0022a400080011ff */
[----:B--2---:R-:W-:Y:S05]  /*bc50*/  @!P0 NANOSLEEP.SYNCS 0x989680 ;  /* 0x009896800000895d */ /* 0x004fea0003900000 */
[----:B------:R-:W2:Y:S02]  /*bc60*/  @!P0 SYNCS.PHASECHK.TRANS64 P0, [R2+URZ+0xe0], R5 ;  /* 0x0000e005020085a7 */ /* 0x000ea400080010ff */
[----:B--2---:R-:W-:Y:S05]  /*bc70*/  @!P0 BRA `(.L_x_49) ;  /* 0xfffffffc00f08947 */ /* 0x004fea000383ffff */
[----:B------:R-:W-:Y:S05]  /*bc80*/  BRA `(.L_x_160) ;  /* 0xffffff6c00fc7947 */ /* 0x000fea000383ffff */
.L_x_50:
[----:B------:R-:W-:-:S07]  /*bc90*/  MOV R2, UR4 ;  /* 0x0000000400027c02 */ /* 0x000fce0008000f00 */
.L_x_161:
[----:B-1----:R1:W2:Y:S02]  /*bca0*/  SYNCS.PHASECHK.TRANS64.TRYWAIT P0, [R2+URZ+0xb0], R5 ;  /* 0x0000b005020075a7 */ /* 0x0022a400080011ff */
[----:B--2---:R-:W-:Y:S05]  /*bcb0*/  @!P0 NANOSLEEP.SYNCS 0x989680 ;  /* 0x009896800000895d */ /* 0x004fea0003900000 */
[----:B------:R-:W2:Y:S02]  /*bcc0*/  @!P0 SYNCS.PHASECHK.TRANS64 P0, [R2+URZ+0xb0], R5 ;  /* 0x0000b005020085a7 */ /* 0x000ea400080010ff */
[----:B--2---:R-:W-:Y:S05]  /*bcd0*/  @!P0 BRA `(.L_x_161) ;  /* 0xfffffffc00f08947 */ /* 0x004fea000383ffff */
[----:B------:R-:W-:Y:S05]  /*bce0*/  BRA `(.L_x_162) ;  /* 0xffffff70000c7947 */ /* 0x000fea000383ffff */
.L_x_51:
[----:B-1----:R1:W2:Y:S02]  /*bcf0*/  SYNCS.PHASECHK.TRANS64.TRYWAIT P1, [R2+URZ+0xa0], R5 ;  /* 0x0000a005020075a7 */ /* 0x0022a400080211ff */
[----:B--2---:R-:W-:Y:S05]  /*bd00*/  @!P1 NANOSLEEP.SYNCS 0x989680 ;  /* 0x009896800000995d */ /* 0x004fea0003900000 */
[----:B------:R-:W2:Y:S02]  /*bd10*/  @!P1 SYNCS.PHASECHK.TRANS64 P1, [R2+URZ+0xa0], R5 ;  /* 0x0000a005020095a7 */ /* 0x000ea400080210ff */
[----:B--2---:R-:W-:Y:S05]  /*bd20*/  @!P1 BRA `(.L_x_51) ;  /* 0xfffffffc00f09947 */ /* 0x004fea000383ffff */
[----:B------:R-:W-:Y:S05]  /*bd30*/  BRA `(.L_x_163) ;  /* 0xffffff70003c7947 */ /* 0x000fea000383ffff */
.L_x_54:
[----:B------:R-:W-:-:S07]  /*bd40*/  MOV R0, UR4 ;  /* 0x0000000400007c02 */ /* 0x000fce0008000f00 */
.L_x_164:
[----:B-1----:R1:W2:Y:S02]  /*bd50*/  SYNCS.PHASECHK.TRANS64.TRYWAIT P0, [R0+URZ+0xb0], R3 ;  /* 0x0000b003000075a7 */ /* 0x0022a400080011ff */
[----:B--2---:R-:W-:Y:S05]  /*bd60*/  @!P0 NANOSLEEP.SYNCS 0x989680 ;  /* 0x009896800000895d */ /* 0x004fea0003900000 */
[----:B------:R-:W2:Y:S02]  /*bd70*/  @!P0 SYNCS.PHASECHK.TRANS64 P0, [R0+URZ+0xb0], R3 ;  /* 0x0000b003000085a7 */ /* 0x000ea400080010ff */
[----:B--2---:R-:W-:Y:S05]  /*bd80*/  @!P0 BRA `(.L_x_164) ;  /* 0xfffffffc00f08947 */ /* 0x004fea000383ffff */
[----:B------:R-:W-:Y:S05]  /*bd90*/  BRA `(.L_x_53) ;  /* 0xffffff7000907947 */ /* 0x000fea000383ffff */
.L_x_63:
[----:B-1----:R-:W-:-:S04]  /*bda0*/  MOV R0, UR5 ;  /* 0x0000000500007c02 */ /* 0x002fc80008000f00 */
[----:B------:R1:W2:Y:S03]  /*bdb0*/  SYNCS.PHASECHK.TRANS64.TRYWAIT P0, [R0+URZ+0x8], R7 ;  /* 0x00000807000075a7 */ /* 0x0002a600080011ff */
[----:B--2---:R-:W-:Y:S05]  /*bdc0*/  @!P0 NANOSLEEP.SYNCS 0x989680 ;  /* 0x009896800000895d */ /* 0x004fea0003900000 */
[----:B------:R-:W2:Y:S02]  /*bdd0*/  @!P0 SYNCS.PHASECHK.TRANS64 P0, [R0+URZ+0x8], R7 ;  /* 0x00000807000085a7 */ /* 0x000ea400080010ff */
[----:B--2---:R-:W-:Y:S05]  /*bde0*/  @!P0 BRA `(.L_x_63) ;  /* 0xfffffffc00ec8947 */ /* 0x004fea000383ffff */
[----:B------:R-:W-:Y:S05]  /*bdf0*/  BRA `(.L_x_62) ;  /* 0xffffff7400447947 */ /* 0x000fea000383ffff */
.L_x_65:
[----:B------:R-:W-:Y:S01]  /*be00*/  BSSY B0, `(.L_x_165) ;  /* 0x0000006000007945 */ /* 0x000fe20003800000 */
[----:B------:R-:W-:-:S07]  /*be10*/  MOV R15, 0xffffffff ;  /* 0xffffffff000f7802 */ /* 0x000fce0000000f00 */
[----:B-1---5:R-:W-:Y:S05]  /*be20*/  WARPSYNC.COLLECTIVE R15, `(.L_x_166) ;  /* 0x000000000f0c7348 */ /* 0x022fea0003c00000 */
[----:B------:R-:W-:Y:S02]  /*be30*/  ELECT P6, UR79, PT ;  /* 0x00000000004f782f */ /* 0x000fe400038c0000 */
[----:B------:R-:W-:Y:S01]  /*be40*/  MOV R14, UR79 ;  /* 0x0000004f000e7c02 */ /* 0x000fe20008000f00 */
[----:B-1---5:R-:W-:Y:S10]  /*be50*/  ENDCOLLECTIVE ;  /* 0x000000000000791b */ /* 0x022ff40003800000 */
.L_x_166:
[----:B------:R-:W-:Y:S05]  /*be60*/  BSYNC B0 ;  /* 0x0000000000007941 */ /* 0x000fea0003800000 */
.L_x_165:
[----:B------:R-:W-:Y:S05]  /*be70*/  BRA `(.L_x_167) ;  /* 0xffffff7400747947 */ /* 0x000fea000383ffff */
.L_x_67:
[----:B-1----:R-:W-:-:S04]  /*be80*/  MOV R0, UR5 ;  /* 0x0000000500007c02 */ /* 0x002fc80008000f00 */
[----:B------:R1:W2:Y:S03]  /*be90*/  SYNCS.PHASECHK.TRANS64.TRYWAIT P0, [R0+URZ+0x8], R5 ;  /* 0x00000805000075a7 */ /* 0x0002a600080011ff */
[----:B--2---:R-:W-:Y:S05]  /*bea0*/  @!P0 NANOSLEEP.SYNCS 0x989680 ;  /* 0x009896800000895d */ /* 0x004fea0003900000 */
[----:B------:R-:W2:Y:S02]  /*beb0*/  @!P0 SYNCS.PHASECHK.TRANS64 P0, [R0+URZ+0x8], R5 ;  /* 0x00000805000085a7 */ /* 0x000ea400080010ff */
[----:B--2---:R-:W-:Y:S05]  /*bec0*/  @!P0 BRA `(.L_x_67) ;  /* 0xfffffffc00ec8947 */ /* 0x004fea000383ffff */
[----:B------:R-:W-:Y:S05]  /*bed0*/  BRA `(.L_x_66) ;  /* 0xffffff7400787947 */ /* 0x000fea000383ffff */
.L_x_68:
[----:B-1----:R1:W2:Y:S02]  /*bee0*/  SYNCS.PHASECHK.TRANS64.TRYWAIT P0, [R0+URZ+0xa0], R5 ;  /* 0x0000a005000075a7 */ /* 0x0022a400080011ff */
[----:B--2---:R-:W-:Y:S05]  /*bef0*/  @!P0 NANOSLEEP.SYNCS 0x989680 ;  /* 0x009896800000895d */ /* 0x004fea0003900000 */
[----:B------:R-:W2:Y:S02]  /*bf00*/  @!P0 SYNCS.PHASECHK.TRANS64 P0, [R0+URZ+0xa0], R5 ;  /* 0x0000a005000085a7 */ /* 0x000ea400080010ff */
[----:B--2---:R-:W-:Y:S05]  /*bf10*/  @!P0 BRA `(.L_x_68) ;  /* 0xfffffffc00f08947 */ /* 0x004fea000383ffff */
[----:B------:R-:W-:Y:S05]  /*bf20*/  BRA `(.L_x_168) ;  /* 0xffffff7800547947 */ /* 0x000fea000383ffff */
.L_x_70:
[----:B------:R-:W-:-:S07]  /*bf30*/  MOV R0, UR23 ;  /* 0x0000001700007c02 */ /* 0x000fce0008000f00 */
.L_x_169:
[----:B-1----:R1:W2:Y:S02]  /*bf40*/  SYNCS.PHASECHK.TRANS64.TRYWAIT P0, [R0+URZ+0xd0], R5 ;  /* 0x0000d005000075a7 */ /* 0x0022a400080011ff */
[----:B--2---:R-:W-:Y:S05]  /*bf50*/  @!P0 NANOSLEEP.SYNCS 0x989680 ;  /* 0x009896800000895d */ /* 0x004fea0003900000 */
[----:B------:R-:W2:Y:S02]  /*bf60*/  @!P0 SYNCS.PHASECHK.TRANS64 P0, [R0+URZ+0xd0], R5 ;  /* 0x0000d005000085a7 */ /* 0x000ea400080010ff */
[----:B--2---:R-:W-:Y:S05]  /*bf70*/  @!P0 BRA `(.L_x_169) ;  /* 0xfffffffc00f08947 */ /* 0x004fea000383ffff */
[----:B------:R-:W-:Y:S05]  /*bf80*/  BRA `(.L_x_170) ;  /* 0xffffff7800a07947 */ /* 0x000fea000383ffff */
.L_x_73:
[----:B------:R-:W-:Y:S07]  /*bf90*/  MOV R0, UR5 ;  /* 0x0000000500007c02 */ /* 0x000fee0008000f00 */
.L_x_171:
[----:B-1----:R1:W2:Y:S02]  /*bfa0*/  SYNCS.PHASECHK.TRANS64.TRYWAIT P0, [R0+URZ], R5 ;  /* 0x00000005000075a7 */ /* 0x0022a400080011ff */
[----:B--2---:R-:W-:Y:S05]  /*bfb0*/  @!P0 NANOSLEEP.SYNCS 0x989680 ;  /* 0x009896800000895d */ /* 0x004fea0003900000 */
[----:B------:R-:W2:Y:S02]  /*bfc0*/  @!P0 SYNCS.PHASECHK.TRANS64 P0, [R0+URZ], R5 ;  /* 0x00000005000085a7 */ /* 0x000ea400080010ff */
[----:B--2---:R-:W-:Y:S05]  /*bfd0*/  @!P0 BRA `(.L_x_171) ;  /* 0xfffffffc00f08947 */ /* 0x004fea000383ffff */
[----:B------:R-:W-:Y:S05]  /*bfe0*/  BRA `(.L_x_72) ;  /* 0xffffff7800b47947 */ /* 0x000fea000383ffff */
.L_x_77:
[----:B-1----:R-:W-:-:S07]  /*bff0*/  MOV R0, UR4 ;  /* 0x0000000400007c02 */ /* 0x002fce0008000f00 */
.L_x_172:
[----:B-1----:R1:W2:Y:S02]  /*c000*/  SYNCS.PHASECHK.TRANS64.TRYWAIT P0, [R0+URZ], R3 ;  /* 0x00000003000075a7 */ /* 0x0022a400080011ff */
[----:B--2---:R-:W-:Y:S05]  /*c010*/  @!P0 NANOSLEEP.SYNCS 0x989680 ;  /* 0x009896800000895d */ /* 0x004fea0003900000 */
[----:B------:R-:W2:Y:S02]  /*c020*/  @!P0 SYNCS.PHASECHK.TRANS64 P0, [R0+URZ], R3 ;  /* 0x00000003000085a7 */ /* 0x000ea400080010ff */
[----:B--2---:R-:W-:Y:S05]  /*c030*/  @!P0 BRA `(.L_x_172) ;  /* 0xfffffffc00f08947 */ /* 0x004fea000383ffff */
[----:B------:R-:W-:Y:S05]  /*c040*/  BRA `(.L_x_173) ;  /* 0xffffff7c00807947 */ /* 0x000fea000383ffff */
.L_x_80:
[----:B------:R-:W-:-:S07]  /*c050*/  MOV R0, UR17 ;  /* 0x0000001100007c02 */ /* 0x000fce0008000f00 */
.L_x_174:
[----:B-1----:R1:W2:Y:S02]  /*c060*/  SYNCS.PHASECHK.TRANS64.TRYWAIT P1, [R0+URZ+0x100], R3 ;  /* 0x00010003000075a7 */ /* 0x0022a400080211ff */
[----:B--2---:R-:W-:Y:S05]  /*c070*/  @!P1 NANOSLEEP.SYNCS 0x989680 ;  /* 0x009896800000995d */ /* 0x004fea0003900000 */
[----:B------:R-:W2:Y:S02]  /*c080*/  @!P1 SYNCS.PHASECHK.TRANS64 P1, [R0+URZ+0x100], R3 ;  /* 0x00010003000095a7 */ /* 0x000ea400080210ff */
[----:B--2---:R-:W-:Y:S05]  /*c090*/  @!P1 BRA `(.L_x_174) ;  /* 0xfffffffc00f09947 */ /* 0x004fea000383ffff */
[----:B------:R-:W-:Y:S05]  /*c0a0*/  BRA `(.L_x_175) ;  /* 0xffffff7c00cc7947 */ /* 0x000fea000383ffff */
.L_x_85:
[----:B--2---:R2:W3:Y:S02]  /*c0b0*/  SYNCS.PHASECHK.TRANS64.TRYWAIT P0, [R12+URZ+0xa0], R9 ;  /* 0x0000a0090c0075a7 */ /* 0x0044e400080011ff */
[----:B---3--:R-:W-:Y:S05]  /*c0c0*/  @!P0 NANOSLEEP.SYNCS 0x989680 ;  /* 0x009896800000895d */ /* 0x008fea0003900000 */
[----:B------:R-:W3:Y:S02]  /*c0d0*/  @!P0 SYNCS.PHASECHK.TRANS64 P0, [R12+URZ+0xa0], R9 ;  /* 0x0000a0090c0085a7 */ /* 0x000ee400080010ff */
[----:B---3--:R-:W-:Y:S05]  /*c0e0*/  @!P0 BRA `(.L_x_85) ;  /* 0xfffffffc00f08947 */ /* 0x008fea000383ffff */
[----:B------:R-:W-:Y:S05]  /*c0f0*/  BRA `(.L_x_176) ;  /* 0xffffff8000f47947 */ /* 0x000fea000383ffff */
.L_x_88:
[----:B------:R-:W-:Y:S07]  /*c100*/  MOV R0, UR21 ;  /* 0x0000001500007c02 */ /* 0x000fee0008000f00 */
.L_x_177:
[----:B--2---:R2:W3:Y:S02]  /*c110*/  SYNCS.PHASECHK.TRANS64.TRYWAIT P2, [R0+URZ+0x98], R11 ;  /* 0x0000980b000075a7 */ /* 0x0044e400080411ff */
[----:B---3--:R-:W-:Y:S05]  /*c120*/  @!P2 NANOSLEEP.SYNCS 0x989680 ;  /* 0x009896800000a95d */ /* 0x008fea0003900000 */
[----:B------:R-:W3:Y:S02]  /*c130*/  @!P2 SYNCS.PHASECHK.TRANS64 P2, [R0+URZ+0x98], R11 ;  /* 0x0000980b0000a5a7 */ /* 0x000ee400080410ff */
[----:B---3--:R-:W-:Y:S05]  /*c140*/  @!P2 BRA `(.L_x_177) ;  /* 0xfffffffc00f0a947 */ /* 0x008fea000383ffff */
[----:B------:R-:W-:Y:S05]  /*c150*/  BRA `(.L_x_87) ;  /* 0xffffff88005c7947 */ /* 0x000fea000383ffff */
.L_x_91:
[----:B--2---:R-:W-:Y:S07]  /*c160*/  MOV R0, UR21 ;  /* 0x0000001500007c02 */ /* 0x004fee0008000f00 */
.L_x_178:
[----:B--2---:R2:W3:Y:S02]  /*c170*/  SYNCS.PHASECHK.TRANS64.TRYWAIT P0, [R0+URZ+0x70], R9 ;  /* 0x00007009000075a7 */ /* 0x0044e400080011ff */
[----:B---3--:R-:W-:Y:S05]  /*c180*/  @!P0 NANOSLEEP.SYNCS 0x989680 ;  /* 0x009896800000895d */ /* 0x008fea0003900000 */
[----:B------:R-:W3:Y:S02]  /*c190*/  @!P0 SYNCS.PHASECHK.TRANS64 P0, [R0+URZ+0x70], R9 ;  /* 0x00007009000085a7 */ /* 0x000ee400080010ff */
[----:B---3--:R-:W-:Y:S05]  /*c1a0*/  @!P0 BRA `(.L_x_178) ;  /* 0xfffffffc00f08947 */ /* 0x008fea000383ffff */
[----:B------:R-:W-:Y:S05]  /*c1b0*/  BRA `(.L_x_179) ;  /* 0xffffff8800b87947 */ /* 0x000fea000383ffff */
.L_x_92:
[----:B------:R-:W-:Y:S07]  /*c1c0*/  MOV R0, UR21 ;  /* 0x0000001500007c02 */ /* 0x000fee0008000f00 */
.L_x_180:
[----:B--2---:R2:W3:Y:S02]  /*c1d0*/  SYNCS.PHASECHK.TRANS64.TRYWAIT P0, [R0+URZ+0x78], R9 ;  /* 0x00007809000075a7 */ /* 0x0044e400080011ff */
[----:B---3--:R-:W-:Y:S05]  /*c1e0*/  @!P0 NANOSLEEP.SYNCS 0x989680 ;  /* 0x009896800000895d */ /* 0x008fea0003900000 */
[----:B------:R-:W3:Y:S02]  /*c1f0*/  @!P0 SYNCS.PHASECHK.TRANS64 P0, [R0+URZ+0x78], R9 ;  /* 0x00007809000085a7 */ /* 0x000ee400080010ff */
[----:B---3--:R-:W-:Y:S05]  /*c200*/  @!P0 BRA `(.L_x_180) ;  /* 0xfffffffc00f08947 */ /* 0x008fea000383ffff */
[----:B------:R-:W-:Y:S05]  /*c210*/  BRA `(.L_x_181) ;  /* 0xffffff8800f47947 */ /* 0x000fea000383ffff */
.L_x_93:
[----:B------:R-:W-:Y:S07]  /*c220*/  MOV R0, UR21 ;  /* 0x0000001500007c02 */ /* 0x000fee0008000f00 */
.L_x_182:
[----:B--2---:R2:W3:Y:S02]  /*c230*/  SYNCS.PHASECHK.TRANS64.TRYWAIT P0, [R0+URZ+0x80], R9 ;  /* 0x00008009000075a7 */ /* 0x0044e400080011ff */
[----:B---3--:R-:W-:Y:S05]  /*c240*/  @!P0 NANOSLEEP.SYNCS 0x989680 ;  /* 0x009896800000895d */ /* 0x008fea0003900000 */
[----:B------:R-:W3:Y:S02]  /*c250*/  @!P0 SYNCS.PHASECHK.TRANS64 P0, [R0+URZ+0x80], R9 ;  /* 0x00008009000085a7 */ /* 0x000ee400080010ff */
[----:B---3--:R-:W-:Y:S05]  /*c260*/  @!P0 BRA `(.L_x_182) ;  /* 0xfffffffc00f08947 */ /* 0x008fea000383ffff */
[----:B------:R-:W-:Y:S05]  /*c270*/  BRA `(.L_x_183) ;  /* 0xffffff8c003c7947 */ /* 0x000fea000383ffff */
.L_x_94:
[----:B------:R-:W-:Y:S07]  /*c280*/  MOV R0, UR21 ;  /* 0x0000001500007c02 */ /* 0x000fee0008000f00 */
.L_x_184:
[----:B--2---:R2:W3:Y:S02]  /*c290*/  SYNCS.PHASECHK.TRANS64.TRYWAIT P0, [R0+URZ+0x88], R9 ;  /* 0x00008809000075a7 */ /* 0x0044e400080011ff */
[----:B---3--:R-:W-:Y:S05]  /*c2a0*/  @!P0 NANOSLEEP.SYNCS 0x989680 ;  /* 0x009896800000895d */ /* 0x008fea0003900000 */
[----:B------:R-:W3:Y:S02]  /*c2b0*/  @!P0 SYNCS.PHASECHK.TRANS64 P0, [R0+URZ+0x88], R9 ;  /* 0x00008809000085a7 */ /* 0x000ee400080010ff */
[----:B---3--:R-:W-:Y:S05]  /*c2c0*/  @!P0 BRA `(.L_x_184) ;  /* 0xfffffffc00f08947 */ /* 0x008fea000383ffff */
[----:B------:R-:W-:Y:S05]  /*c2d0*/  BRA `(.L_x_185) ;  /* 0xffffff8c00807947 */ /* 0x000fea000383ffff */
.L_x_96:
[----:B------:R-:W-:-:S07]  /*c2e0*/  MOV R0, UR21 ;  /* 0x0000001500007c02 */ /* 0x000fce0008000f00 */
.L_x_186:
[----:B---3--:R3:W4:Y:S02]  /*c2f0*/  SYNCS.PHASECHK.TRANS64.TRYWAIT P0, [R0+URZ+0x70], R3 ;  /* 0x00007003000075a7 */ /* 0x00872400080011ff */
[----:B----4-:R-:W-:Y:S05]  /*c300*/  @!P0 NANOSLEEP.SYNCS 0x989680 ;  /* 0x009896800000895d */ /* 0x010fea0003900000 */
[----:B------:R-:W4:Y:S02]  /*c310*/  @!P0 SYNCS.PHASECHK.TRANS64 P0, [R0+URZ+0x70], R3 ;  /* 0x00007003000085a7 */ /* 0x000f2400080010ff */
[----:B----4-:R-:W-:Y:S05]  /*c320*/  @!P0 BRA `(.L_x_186) ;  /* 0xfffffffc00f08947 */ /* 0x010fea000383ffff */
[----:B------:R-:W-:Y:S05]  /*c330*/  BRA `(.L_x_187) ;  /* 0xffffff8c00f47947 */ /* 0x000fea000383ffff */
.L_x_97:
[----:B---3--:R-:W-:-:S07]  /*c340*/  MOV R0, UR21 ;  /* 0x0000001500007c02 */ /* 0x008fce0008000f00 */
.L_x_188:
[----:B---3--:R3:W4:Y:S02]  /*c350*/  SYNCS.PHASECHK.TRANS64.TRYWAIT P0, [R0+URZ+0x78], R3 ;  /* 0x00007803000075a7 */ /* 0x00872400080011ff */
[----:B----4-:R-:W-:Y:S05]  /*c360*/  @!P0 NANOSLEEP.SYNCS 0x989680 ;  /* 0x009896800000895d */ /* 0x010fea0003900000 */
[----:B------:R-:W4:Y:S02]  /*c370*/  @!P0 SYNCS.PHASECHK.TRANS64 P0, [R0+URZ+0x78], R3 ;  /* 0x00007803000085a7 */ /* 0x000f2400080010ff */
[----:B----4-:R-:W-:Y:S05]  /*c380*/  @!P0 BRA `(.L_x_188) ;  /* 0xfffffffc00f08947 */ /* 0x010fea000383ffff */
[----:B------:R-:W-:Y:S05]  /*c390*/  BRA `(.L_x_189) ;  /* 0xffffff8c00e47947 */ /* 0x000fea000383ffff */
.L_x_98:
[----:B---3--:R-:W-:-:S07]  /*c3a0*/  MOV R0, UR21 ;  /* 0x0000001500007c02 */ /* 0x008fce0008000f00 */
.L_x_190:
[----:B---3--:R3:W4:Y:S02]  /*c3b0*/  SYNCS.PHASECHK.TRANS64.TRYWAIT P0, [R0+URZ+0x80], R3 ;  /* 0x00008003000075a7 */ /* 0x00872400080011ff */
[----:B----4-:R-:W-:Y:S05]  /*c3c0*/  @!P0 NANOSLEEP.SYNCS 0x989680 ;  /* 0x009896800000895d */ /* 0x010fea0003900000 */
[----:B------:R-:W4:Y:S02]  /*c3d0*/  @!P0 SYNCS.PHASECHK.TRANS64 P0, [R0+URZ+0x80], R3 ;  /* 0x00008003000085a7 */ /* 0x000f2400080010ff */
[----:B----4-:R-:W-:Y:S05]  /*c3e0*/  @!P0 BRA `(.L_x_190) ;  /* 0xfffffffc00f08947 */ /* 0x010fea000383ffff */
[----:B------:R-:W-:Y:S05]  /*c3f0*/  BRA `(.L_x_191) ;  /* 0xffffff8c00d47947 */ /* 0x000fea000383ffff */
.L_x_100:
[----:B-1----:R1:W2:Y:S02]  /*c400*/  SYNCS.PHASECHK.TRANS64.TRYWAIT P0, [R3+URZ+0xa0], R0 ;  /* 0x0000a000030075a7 */ /* 0x0022a400080011ff */
[----:B--2---:R-:W-:Y:S05]  /*c410*/  @!P0 NANOSLEEP.SYNCS 0x989680 ;  /* 0x009896800000895d */ /* 0x004fea0003900000 */
[----:B------:R-:W2:Y:S02]  /*c420*/  @!P0 SYNCS.PHASECHK.TRANS64 P0, [R3+URZ+0xa0], R0 ;  /* 0x0000a000030085a7 */ /* 0x000ea400080010ff */
[----:B--2---:R-:W-:Y:S05]  /*c430*/  @!P0 BRA `(.L_x_100) ;  /* 0xfffffffc00f08947 */ /* 0x004fea000383ffff */
[----:B------:R-:W-:Y:S05]  /*c440*/  BRA `(.L_x_192) ;  /* 0xffffff9000a07947 */ /* 0x000fea000383ffff */
.L_x_111:
[----:B-1----:R-:W-:Y:S04]  /*c450*/  MOV R0, UR44 ;  /* 0x0000002c00007c02 */ /* 0x002fe80008000f00 */
[----:B------:R1:W2:Y:S03]  /*c460*/  SYNCS.PHASECHK.TRANS64.TRYWAIT P1, [R0+URZ+0x50], R5 ;  /* 0x00005005000075a7 */ /* 0x0002a600080211ff */
[----:B--2---:R-:W-:Y:S05]  /*c470*/  @!P1 NANOSLEEP.SYNCS 0x989680 ;  /* 0x009896800000995d */ /* 0x004fea0003900000 */
[----:B------:R-:W2:Y:S02]  /*c480*/  @!P1 SYNCS.PHASECHK.TRANS64 P1, [R0+URZ+0x50], R5 ;  /* 0x00005005000095a7 */ /* 0x000ea400080210ff */
[----:B--2---:R-:W-:Y:S05]  /*c490*/  @!P1 BRA `(.L_x_111) ;  /* 0xfffffffc00ec9947 */ /* 0x004fea000383ffff */
[----:B------:R-:W-:Y:S05]  /*c4a0*/  BRA `(.L_x_110) ;  /* 0xffffffa000847947 */ /* 0x000fea000383ffff */
.L_x_113:
[----:B-1----:R1:W4:Y:S02]  /*c4b0*/  SYNCS.PHASECHK.TRANS64.TRYWAIT P0, [R170+URZ+0xc0], R3 ;  /* 0x0000c003aa0075a7 */ /* 0x00232400080011ff */
[----:B----4-:R-:W-:Y:S05]  /*c4c0*/  @!P0 NANOSLEEP.SYNCS 0x989680 ;  /* 0x009896800000895d */ /* 0x010fea0003900000 */
[----:B------:R-:W4:Y:S02]  /*c4d0*/  @!P0 SYNCS.PHASECHK.TRANS64 P0, [R170+URZ+0xc0], R3 ;  /* 0x0000c003aa0085a7 */ /* 0x000f2400080010ff */
[----:B----4-:R-:W-:Y:S05]  /*c4e0*/  @!P0 BRA `(.L_x_113) ;  /* 0xfffffffc00f08947 */ /* 0x010fea000383ffff */
[----:B------:R-:W-:Y:S05]  /*c4f0*/  BRA `(.L_x_112) ;  /* 0xffffffa000bc7947 */ /* 0x000fea000383ffff */
.L_x_122:
[----:B---3--:R3:W4:Y:S02]  /*c500*/  SYNCS.PHASECHK.TRANS64.TRYWAIT P0, [R3+URZ+0x50], R0 ;  /* 0x00005000030075a7 */ /* 0x00872400080011ff */
[----:B----4-:R-:W-:Y:S05]  /*c510*/  @!P0 NANOSLEEP.SYNCS 0x989680 ;  /* 0x009896800000895d */ /* 0x010fea0003900000 */
[----:B------:R-:W4:Y:S02]  /*c520*/  @!P0 SYNCS.PHASECHK.TRANS64 P0, [R3+URZ+0x50], R0 ;  /* 0x00005000030085a7 */ /* 0x000f2400080010ff */
[----:B----4-:R-:W-:Y:S05]  /*c530*/  @!P0 BRA `(.L_x_122) ;  /* 0xfffffffc00f08947 */ /* 0x010fea000383ffff */
[----:B------:R-:W-:Y:S05]  /*c540*/  BRA `(.L_x_121) ;  /* 0xffffffb400687947 */ /* 0x000fea000383ffff */
.L_x_130:
[----:B-1----:R1:W4:Y:S02]  /*c550*/  SYNCS.PHASECHK.TRANS64.TRYWAIT P0, [R0+URZ+0x50], R7 ;  /* 0x00005007000075a7 */ /* 0x00232400080011ff */
[----:B----4-:R-:W-:Y:S05]  /*c560*/  @!P0 NANOSLEEP.SYNCS 0x989680 ;  /* 0x009896800000895d */ /* 0x010fea0003900000 */
[----:B------:R-:W4:Y:S02]  /*c570*/  @!P0 SYNCS.PHASECHK.TRANS64 P0, [R0+URZ+0x50], R7 ;  /* 0x00005007000085a7 */ /* 0x000f2400080010ff */
[----:B----4-:R-:W-:Y:S05]  /*c580*/  @!P0 BRA `(.L_x_130) ;  /* 0xfffffffc00f08947 */ /* 0x010fea000383ffff */
[----:B------:R-:W-:Y:S05]  /*c590*/  BRA `(.L_x_129) ;  /* 0xffffffc800607947 */ /* 0x000fea000383ffff */
.L_x_138:
[----:B--2---:R2:W3:Y:S02]  /*c5a0*/  SYNCS.PHASECHK.TRANS64.TRYWAIT P0, [R3+URZ+0x50], R0 ;  /* 0x00005000030075a7 */ /* 0x0044e400080011ff */
[----:B---3--:R-:W-:Y:S05]  /*c5b0*/  @!P0 NANOSLEEP.SYNCS 0x989680 ;  /* 0x009896800000895d */ /* 0x008fea0003900000 */
[----:B------:R-:W3:Y:S02]  /*c5c0*/  @!P0 SYNCS.PHASECHK.TRANS64 P0, [R3+URZ+0x50], R0 ;  /* 0x00005000030085a7 */ /* 0x000ee400080010ff */
[----:B---3--:R-:W-:Y:S05]  /*c5d0*/  @!P0 BRA `(.L_x_138) ;  /* 0xfffffffc00f08947 */ /* 0x008fea000383ffff */
[----:B------:R-:W-:Y:S05]  /*c5e0*/  BRA `(.L_x_137) ;  /* 0xffffffdc00587947 */ /* 0x000fea000383ffff */
        .weak           $__internal_0_$__cuda_sm10x_tcgen05_guardrail_trap_col_being_dealloced_not_returned_by_alloc
        .type           $__internal_0_$__cuda_sm10x_tcgen05_guardrail_trap_col_being_dealloced_not_returned_by_alloc,@function
        .size           $__internal_0_$__cuda_sm10x_tcgen05_guardrail_trap_col_being_dealloced_not_returned_by_alloc,($__internal_1_$__cuda_sm10x_tcgen05_guardrail_trap_phase_invalid_during_alloc - $__internal_0_$__cuda_sm10x_tcgen05_guardrail_trap_col_being_dealloced_not_returned_by_alloc)
$__internal_0_$__cuda_sm10x_tcgen05_guardrail_trap_col_being_dealloced_not_returned_by_alloc:
[----:B------:R-:W-:Y:S05]  /*c5f0*/  BPT.TRAP 0x1 ;  /* 0x000000040000795c */ /* 0x000fea0000300000 */
[----:B------:R-:W-:-:S04]  /*c600*/  HFMA2 R3, -RZ, RZ, 0, 0 ;  /* 0x00000000ff037431 */ /* 0x000fc800000001ff */
[----:B------:R-:W-:Y:S05]  /*c610*/  RET.REL.NODEC R2 `(_ZN7cutlass13device_kernelINS_4gemm6kernel13GemmUniversalIN4cute5tupleIJiiiiEEENS1_10collective13CollectiveMmaINS1_35MainloopSm100TmaUmmaWarpSpecializedILi5ELi2ELi2ENS5_IJNS4_1CILi2EEESB_NSA_ILi1EEEEEEEENS5_IJNSA_ILi256EEESF_NSA_ILi32EEEEEENS_10bfloat16_tENS5_IJlSC_lEEESI_SJ_NS4_8TiledMMAINS4_8MMA_AtomIJNS4_26SM100_MMA_F16BF16_2x1SM_SSISI_SI_fLi256ELi256ELNS4_4UMMA5MajorE0ELSO_0ELNSN_7ScaleInE0ELSP_0EEEEEENS4_6LayoutINS5_IJSC_SC_SC_EEENS5_IJNSA_ILi0EEESU_SU_EEEEENS5_IJNS4_10UnderscoreESX_SX_EEEEENS4_28SM100_TMA_2SM_LOAD_MULTICASTENS4_14ComposedLayoutINS4_7SwizzleILi2ELi4ELi3EEENS4_18smem_ptr_flag_bitsILi16EEENSS_INS5_IJNSA_ILi8EEESG_EEENS5_IJSG_SC_EEEEEEEvNS4_8identityENS4_18SM100_TMA_2SM_LOADES1A_vS1B_EENS_8epilogue10collective18CollectiveEpilogueINS1E_23Sm100TmaWarpSpecializedILi4ELi2ELi64ELb1ELb0EEEJNS5_IJNSA_ILi128EEESF_SG_EEENS5_IJNSS_IS1J_SC_EENSS_INSA_ILi64EEESC_EEEEESI_SJ_SI_SJ_NS1E_6fusion15FusionCallbacksIS1I_NS1P_17LinearCombinationISI_fSI_fLNS_15FloatRoundStyleE2EEES1K_S1O_JEEENS4_5SM1004TMEM4LOAD26SM100_TMEM_LOAD_32dp32b64xENS4_13SM90_TMA_LOADENS11_INS12_ILi3ELi4ELi3EEES15_NSS_INS5_IJS16_S1M_EEENS5_IJS1M_SC_EEEEEEENS4_39AutoVectorizingCopyWithAssumedAlignmentILi128EEENS4_14SM90_TMA_STOREES24_S26_S26_EEEvvEEEEvNT_6ParamsE) ;  /* 0xffffff3802787950 */ /* 0x000fea0003c3ffff */
        .weak           $__internal_1_$__cuda_sm10x_tcgen05_guardrail_trap_phase_invalid_during_alloc
        .type           $__internal_1_$__cuda_sm10x_tcgen05_guardrail_trap_phase_invalid_during_alloc,@function
        .size           $__internal_1_$__cuda_sm10x_tcgen05_guardrail_trap_phase_invalid_during_alloc,($__internal_2_$__cuda_sm10x_tcgen05_guardrail_trap_unallocated_columns_being_dealloced - $__internal_1_$__cuda_sm10x_tcgen05_guardrail_trap_phase_invalid_during_alloc)
$__internal_1_$__cuda_sm10x_tcgen05_guardrail_trap_phase_invalid_during_alloc:
[----:B------:R-:W-:Y:S05]  /*c620*/  BPT.TRAP 0x1 ;  /* 0x000000040000795c */ /* 0x000fea0000300000 */
[----:B------:R-:W-:-:S04]  /*c630*/  MOV R5, 0x0 ;  /* 0x0000000000057802 */ /* 0x000fc80000000f00 */
[----:B------:R-:W-:Y:S05]  /*c640*/  RET.REL.NODEC R4 `(_ZN7cutlass13device_kernelINS_4gemm6kernel13GemmUniversalIN4cute5tupleIJiiiiEEENS1_10collective13CollectiveMmaINS1_35MainloopSm100TmaUmmaWarpSpecializedILi5ELi2ELi2ENS5_IJNS4_1CILi2EEESB_NSA_ILi1EEEEEEEENS5_IJNSA_ILi256EEESF_NSA_ILi32EEEEEENS_10bfloat16_tENS5_IJlSC_lEEESI_SJ_NS4_8TiledMMAINS4_8MMA_AtomIJNS4_26SM100_MMA_F16BF16_2x1SM_SSISI_SI_fLi256ELi256ELNS4_4UMMA5MajorE0ELSO_0ELNSN_7ScaleInE0ELSP_0EEEEEENS4_6LayoutINS5_IJSC_SC_SC_EEENS5_IJNSA_ILi0EEESU_SU_EEEEENS5_IJNS4_10UnderscoreESX_SX_EEEEENS4_28SM100_TMA_2SM_LOAD_MULTICASTENS4_14ComposedLayoutINS4_7SwizzleILi2ELi4ELi3EEENS4_18smem_ptr_flag_bitsILi16EEENSS_INS5_IJNSA_ILi8EEESG_EEENS5_IJSG_SC_EEEEEEEvNS4_8identityENS4_18SM100_TMA_2SM_LOADES1A_vS1B_EENS_8epilogue10collective18CollectiveEpilogueINS1E_23Sm100TmaWarpSpecializedILi4ELi2ELi64ELb1ELb0EEEJNS5_IJNSA_ILi128EEESF_SG_EEENS5_IJNSS_IS1J_SC_EENSS_INSA_ILi64EEESC_EEEEESI_SJ_SI_SJ_NS1E_6fusion15FusionCallbacksIS1I_NS1P_17LinearCombinationISI_fSI_fLNS_15FloatRoundStyleE2EEES1K_S1O_JEEENS4_5SM1004TMEM4LOAD26SM100_TMEM_LOAD_32dp32b64xENS4_13SM90_TMA_LOADENS11_INS12_ILi3ELi4ELi3EEES15_NSS_INS5_IJS16_S1M_EEENS5_IJS1M_SC_EEEEEEENS4_39AutoVectorizingCopyWithAssumedAlignmentILi128EEENS4_14SM90_TMA_STOREES24_S26_S26_EEEvvEEEEvNT_6ParamsE) ;  /* 0xffffff38046c7950 */ /* 0x000fea0003c3ffff */
        .weak           $__internal_2_$__cuda_sm10x_tcgen05_guardrail_trap_unallocated_columns_being_dealloced
        .type           $__internal_2_$__cuda_sm10x_tcgen05_guardrail_trap_unallocated_columns_being_dealloced,@function
        .size           $__internal_2_$__cuda_sm10x_tcgen05_guardrail_trap_unallocated_columns_being_dealloced,(.L_x_194 - $__internal_2_$__cuda_sm10x_tcgen05_guardrail_trap_unallocated_columns_being_dealloced)
$__internal_2_$__cuda_sm10x_tcgen05_guardrail_trap_unallocated_columns_being_dealloced:
[----:B------:R-:W-:Y:S05]  /*c650*/  BPT.TRAP 0x1 ;  /* 0x000000040000795c */ /* 0x000fea0000300000 */
[----:B------:R-:W-:-:S04]  /*c660*/  HFMA2 R3, -RZ, RZ, 0, 0 ;  /* 0x00000000ff037431 */ /* 0x000fc800000001ff */
[----:B------:R-:W-:Y:S05]  /*c670*/  RET.REL.NODEC R2 `(_ZN7cutlass13device_kernelINS_4gemm6kernel13GemmUniversalIN4cute5tupleIJiiiiEEENS1_10collective13CollectiveMmaINS1_35MainloopSm100TmaUmmaWarpSpecializedILi5ELi2ELi2ENS5_IJNS4_1CILi2EEESB_NSA_ILi1EEEEEEEENS5_IJNSA_ILi256EEESF_NSA_ILi32EEEEEENS_10bfloat16_tENS5_IJlSC_lEEESI_SJ_NS4_8TiledMMAINS4_8MMA_AtomIJNS4_26SM100_MMA_F16BF16_2x1SM_SSISI_SI_fLi256ELi256ELNS4_4UMMA5MajorE0ELSO_0ELNSN_7ScaleInE0ELSP_0EEEEEENS4_6LayoutINS5_IJSC_SC_SC_EEENS5_IJNSA_ILi0EEESU_SU_EEEEENS5_IJNS4_10UnderscoreESX_SX_EEEEENS4_28SM100_TMA_2SM_LOAD_MULTICASTENS4_14ComposedLayoutINS4_7SwizzleILi2ELi4ELi3EEENS4_18smem_ptr_flag_bitsILi16EEENSS_INS5_IJNSA_ILi8EEESG_EEENS5_IJSG_SC_EEEEEEEvNS4_8identityENS4_18SM100_TMA_2SM_LOADES1A_vS1B_EENS_8epilogue10collective18CollectiveEpilogueINS1E_23Sm100TmaWarpSpecializedILi4ELi2ELi64ELb1ELb0EEEJNS5_IJNSA_ILi128EEESF_SG_EEENS5_IJNSS_IS1J_SC_EENSS_INSA_ILi64EEESC_EEEEESI_SJ_SI_SJ_NS1E_6fusion15FusionCallbacksIS1I_NS1P_17LinearCombinationISI_fSI_fLNS_15FloatRoundStyleE2EEES1K_S1O_JEEENS4_5SM1004TMEM4LOAD26SM100_TMEM_LOAD_32dp32b64xENS4_13SM90_TMA_LOADENS11_INS12_ILi3ELi4ELi3EEES15_NSS_INS5_IJS16_S1M_EEENS5_IJS1M_SC_EEEEEEENS4_39AutoVectorizingCopyWithAssumedAlignmentILi128EEENS4_14SM90_TMA_STOREES24_S26_S26_EEEvvEEEEvNT_6ParamsE) ;  /* 0xffffff3802607950 */ /* 0x000fea0003c3ffff */
.L_x_193:
[----:B------:R-:W-:-:S00]  /*c680*/  BRA `(.L_x_193) ;  /* 0xfffffffc00fc7947 */ /* 0x000fc0000383ffff */
[----:B------:R-:W-:-:S00]  /*c690*/  NOP ;  /* 0x0000000000007918 */ /* 0x000fc00000000000 */
        /* <DEDUP_REMOVED lines=14> */
.L_x_194:


//--------------------- .nv.global.init           --------------------------
	.section	.nv.global.init,"aw",@progbits
.nv.global.init:
	.type		$str$27,@object
	.size		$str$27,($str$28 - $str$27)
$str$27:
        /*0000*/ 	.byte	0x28, 0x61, 0x64, 0x64, 0x72, 0x65, 0x73, 0x73, 0x20, 0x26, 0x20, 0x6d, 0x61, 0x73, 0x6b, 0x29
        /*0010*/ 	.byte	0x20, 0x3d, 0x3d, 0x20, 0x30, 0x00
	.type		$str$28,@object
	.size		$str$28,($str$26 - $str$28)
$str$28:
        /*0016*/ 	.byte	0x2f, 0x74, 0x6d, 0x70, 0x2f, 0x63, 0x75, 0x74, 0x6c, 0x61, 0x73, 0x73, 0x5f, 0x73, 0x77, 0x65
        /*0026*/ 	.byte	0x65, 0x70, 0x5f, 0x73, 0x72, 0x63, 0x2f, 0x69, 0x6e, 0x63, 0x6c, 0x75, 0x64, 0x65, 0x2f, 0x63
        /*0036*/ 	.byte	0x75, 0x74, 0x65, 0x2f, 0x70, 0x6f, 0x69, 0x6e, 0x74, 0x65, 0x72, 0x5f, 0x66, 0x6c, 0x61, 0x67
        /*0046*/ 	.byte	0x67, 0x65, 0x64, 0x2e, 0x68, 0x70, 0x70, 0x00
	.type		$str$26,@object
	.size		$str$26,($str$25 - $str$26)
$str$26:
        /*004e*/ 	.byte	0x2f, 0x74, 0x6d, 0x70, 0x2f, 0x63, 0x75, 0x74, 0x6c, 0x61, 0x73, 0x73, 0x5f, 0x73, 0x77, 0x65
        /*005e*/ 	.byte	0x65, 0x70, 0x5f, 0x73, 0x72, 0x63, 0x2f, 0x69, 0x6e, 0x63, 0x6c, 0x75, 0x64, 0x65, 0x2f, 0x63
        /*006e*/ 	.byte	0x75, 0x74, 0x65, 0x2f, 0x61, 0x74, 0x6f, 0x6d, 0x2f, 0x63, 0x6f, 0x70, 0x79, 0x5f, 0x74, 0x72
        /*007e*/ 	.byte	0x61, 0x69, 0x74, 0x73, 0x5f, 0x73, 0x6d, 0x31, 0x30, 0x30, 0x2e, 0x68, 0x70, 0x70, 0x00
	.type		$str$25,@object
	.size		$str$25,(__unnamed_1 - $str$25)
$str$25:
        /*008d*/ 	.byte	0x28, 0x28, 0x75, 0x69, 0x6e, 0x74, 0x33, 0x32, 0x5f, 0x74, 0x28, 0x74, 0x68, 0x72, 0x65, 0x61
        /*009d*/ 	.byte	0x64, 0x49, 0x64, 0x78, 0x2e, 0x78, 0x29, 0x20, 0x2f, 0x20, 0x33, 0x32, 0x29, 0x20, 0x25, 0x20
        /*00ad*/ 	.byte	0x34, 0x29, 0x20, 0x3d, 0x3d, 0x20, 0x28, 0x28, 0x28, 0x74, 0x6d, 0x65, 0x6d, 0x5f, 0x61, 0x64
        /*00bd*/ 	.byte	0x64, 0x72, 0x20, 0x3e, 0x3e, 0x20, 0x31, 0x36, 0x29, 0x20, 0x2f, 0x20, 0x33, 0x32, 0x29, 0x20
        /*00cd*/ 	.byte	0x25, 0x20, 0x34, 0x29, 0x00
	.type		__unnamed_1,@object
	.size		__unnamed_1,(__unnamed_2 - __unnamed_1)
__unnamed_1:
        /*00d2*/ 	.byte	0x61, 0x75, 0x74, 0x6f, 0x20, 0x63, 0x75, 0x74, 0x65, 0x3a, 0x3a, 0x61, 0x73, 0x5f, 0x70, 0x6f
        /* <DEDUP_REMOVED lines=24> */
        /*0262*/ 	.byte	0x38, 0x31, 0x39, 0x32, 0x3e, 0x3e, 0x3e, 0x3e, 0x5d, 0x00
	.type		__unnamed_2,@object
	.size		__unnamed_2,(.L_2 - __unnamed_2)
__unnamed_2:
        /* <DEDUP_REMOVED lines=43> */
        /*051c*/ 	.byte	0x74, 0x65, 0x3a, 0x3a, 0x43, 0x3c, 0x30, 0x3e, 0x3e, 0x3e, 0x3e, 0x5d, 0x00
.L_2:


//--------------------- .nv.shared._ZN7cutlass13device_kernelINS_4gemm6kernel13GemmUniversalIN4cute5tupleIJiiiiEEENS1_10collective13CollectiveMmaINS1_35MainloopSm100TmaUmmaWarpSpecializedILi5ELi2ELi2ENS5_IJNS4_1CILi2EEESB_NSA_ILi1EEEEEEEENS5_IJNSA_ILi256EEESF_NSA_ILi32EEEEEENS_10bfloat16_tENS5_IJlSC_lEEESI_SJ_NS4_8TiledMMAINS4_8MMA_AtomIJNS4_26SM100_MMA_F16BF16_2x1SM_SSISI_SI_fLi256ELi256ELNS4_4UMMA5MajorE0ELSO_0ELNSN_7ScaleInE0ELSP_0EEEEEENS4_6LayoutINS5_IJSC_SC_SC_EEENS5_IJNSA_ILi0EEESU_SU_EEEEENS5_IJNS4_10UnderscoreESX_SX_EEEEENS4_28SM100_TMA_2SM_LOAD_MULTICASTENS4_14ComposedLayoutINS4_7SwizzleILi2ELi4ELi3EEENS4_18smem_ptr_flag_bitsILi16EEENSS_INS5_IJNSA_ILi8EEESG_EEENS5_IJSG_SC_EEEEEEEvNS4_8identityENS4_18SM100_TMA_2SM_LOADES1A_vS1B_EENS_8epilogue10collective18CollectiveEpilogueINS1E_23Sm100TmaWarpSpecializedILi4ELi2ELi64ELb1ELb0EEEJNS5_IJNSA_ILi128EEESF_SG_EEENS5_IJNSS_IS1J_SC_EENSS_INSA_ILi64EEESC_EEEEESI_SJ_SI_SJ_NS1E_6fusion15FusionCallbacksIS1I_NS1P_17LinearCombinationISI_fSI_fLNS_15FloatRoundStyleE2EEES1K_S1O_JEEENS4_5SM1004TMEM4LOAD26SM100_TMEM_LOAD_32dp32b64xENS4_13SM90_TMA_LOADENS11_INS12_ILi3ELi4ELi3EEES15_NSS_INS5_IJS16_S1M_EEENS5_IJS1M_SC_EEEEEEENS4_39AutoVectorizingCopyWithAssumedAlignmentILi128EEENS4_14SM90_TMA_STOREES24_S26_S26_EEEvvEEEEvNT_6ParamsE --------------------------
	.section	.nv.shared._ZN7cutlass13device_kernelINS_4gemm6kernel13GemmUniversalIN4cute5tupleIJiiiiEEENS1_10collective13CollectiveMmaINS1_35MainloopSm100TmaUmmaWarpSpecializedILi5ELi2ELi2ENS5_IJNS4_1CILi2EEESB_NSA_ILi1EEEEEEEENS5_IJNSA_ILi256EEESF_NSA_ILi32EEEEEENS_10bfloat16_tENS5_IJlSC_lEEESI_SJ_NS4_8TiledMMAINS4_8MMA_AtomIJNS4_26SM100_MMA_F16BF16_2x1SM_SSISI_SI_fLi256ELi256ELNS4_4UMMA5MajorE0ELSO_0ELNSN_7ScaleInE0ELSP_0EEEEEENS4_6LayoutINS5_IJSC_SC_SC_EEENS5_IJNSA_ILi0EEESU_SU_EEEEENS5_IJNS4_10UnderscoreESX_SX_EEEEENS4_28SM100_TMA_2SM_LOAD_MULTICASTENS4_14ComposedLayoutINS4_7SwizzleILi2ELi4ELi3EEENS4_18smem_ptr_flag_bitsILi16EEENSS_INS5_IJNSA_ILi8EEESG_EEENS5_IJSG_SC_EEEEEEEvNS4_8identityENS4_18SM100_TMA_2SM_LOADES1A_vS1B_EENS_8epilogue10collective18CollectiveEpilogueINS1E_23Sm100TmaWarpSpecializedILi4ELi2ELi64ELb1ELb0EEEJNS5_IJNSA_ILi128EEESF_SG_EEENS5_IJNSS_IS1J_SC_EENSS_INSA_ILi64EEESC_EEEEESI_SJ_SI_SJ_NS1E_6fusion15FusionCallbacksIS1I_NS1P_17LinearCombinationISI_fSI_fLNS_15FloatRoundStyleE2EEES1K_S1O_JEEENS4_5SM1004TMEM4LOAD26SM100_TMEM_LOAD_32dp32b64xENS4_13SM90_TMA_LOADENS11_INS12_ILi3ELi4ELi3EEES15_NSS_INS5_IJS16_S1M_EEENS5_IJS1M_SC_EEEEEEENS4_39AutoVectorizingCopyWithAssumedAlignmentILi128EEENS4_14SM90_TMA_STOREES24_S26_S26_EEEvvEEEEvNT_6ParamsE,"aw",@nobits
	.sectionflags	@""
	.align	16
	.zero		1024


//--------------------- .nv.shared.reserved.0     --------------------------
	.section	.nv.shared.reserved.0,"aw",@nobits
	.weak		__nv_reservedSMEM_offset_0_alias
	.size		__nv_reservedSMEM_offset_0_alias, 0, 64
	.other		__nv_reservedSMEM_offset_0_alias,@"STO_CUDA_RESERVED_SHARED STV_DEFAULT"
__nv_reservedSMEM_offset_0_alias:
	.zero		0
.nv.shared.reserved.0:
	.zero		64
	.weak		__nv_reservedSMEM_tcgen05_partition
	.type		__nv_reservedSMEM_tcgen05_partition,@object
	.size		__nv_reservedSMEM_tcgen05_partition,(.L_0 - __nv_reservedSMEM_tcgen05_partition)
__nv_reservedSMEM_tcgen05_partition:
	.zero		32
.L_0:


//--------------------- .nv.global                --------------------------
	.section	.nv.global,"aw",@nobits
.nv.global:
	.type		_ZN39_INTERNAL_114f2911_4_k_cu_1a77f344_86154cute1_E,@object
	.size		_ZN39_INTERNAL_114f2911_4_k_cu_1a77f344_86154cute1_E,(_ZN39_INTERNAL_114f2911_4_k_cu_1a77f344_86154cuda3std3__45__cpo6cbeginE - _ZN39_INTERNAL_114f2911_4_k_cu_1a77f344_86154cute1_E)
_ZN39_INTERNAL_114f2911_4_k_cu_1a77f344_86154cute1_E:
	.zero		1
	.type		_ZN39_INTERNAL_114f2911_4_k_cu_1a77f344_86154cuda3std3__45__cpo6cbeginE,@object
	.size		_ZN39_INTERNAL_114f2911_4_k_cu_1a77f344_86154cuda3std3__45__cpo6cbeginE,(_ZN39_INTERNAL_114f2911_4_k_cu_1a77f344_86154cuda3std3__48in_placeE - _ZN39_INTERNAL_114f2911_4_k_cu_1a77f344_86154cuda3std3__45__cpo6cbeginE)
_ZN39_INTERNAL_114f2911_4_k_cu_1a77f344_86154cuda3std3__45__cpo6cbeginE:
	.zero		1
	.type		_ZN39_INTERNAL_114f2911_4_k_cu_1a77f344_86154cuda3std3__48in_placeE,@object
	.size		_ZN39_INTERNAL_114f2911_4_k_cu_1a77f344_86154cuda3std3__48in_placeE,(_ZN39_INTERNAL_114f2911_4_k_cu_1a77f344_86154cuda3std6ranges3__45__cpo9iter_moveE - _ZN39_INTERNAL_114f2911_4_k_cu_1a77f344_86154cuda3std3__48in_placeE)
_ZN39_INTERNAL_114f2911_4_k_cu_1a77f344_86154cuda3std3__48in_placeE:
	.zero		1
	.type		_ZN39_INTERNAL_114f2911_4_k_cu_1a77f344_86154cuda3std6ranges3__45__cpo9iter_moveE,@object
	.size		_ZN39_INTERNAL_114f2911_4_k_cu_1a77f344_86154cuda3std6ranges3__45__cpo9iter_moveE,(_ZN39_INTERNAL_114f2911_4_k_cu_1a77f344_86154cuda3std3__45__cpo5beginE - _ZN39_INTERNAL_114f2911_4_k_cu_1a77f344_86154cuda3std6ranges3__45__cpo9iter_moveE)
_ZN39_INTERNAL_114f2911_4_k_cu_1a77f344_86154cuda3std6ranges3__45__cpo9iter_moveE:
	.zero		1
	.type		_ZN39_INTERNAL_114f2911_4_k_cu_1a77f344_86154cuda3std3__45__cpo5beginE,@object
	.size		_ZN39_INTERNAL_114f2911_4_k_cu_1a77f344_86154cuda3std3__45__cpo5beginE,(_ZN39_INTERNAL_114f2911_4_k_cu_1a77f344_86154cuda3std3__441_GLOBAL__N__114f2911_4_k_cu_1a77f344_86156ignoreE - _ZN39_INTERNAL_114f2911_4_k_cu_1a77f344_86154cuda3std3__45__cpo5beginE)
_ZN39_INTERNAL_114f2911_4_k_cu_1a77f344_86154cuda3std3__45__cpo5beginE:
	.zero		1
	.type		_ZN39_INTERNAL_114f2911_4_k_cu_1a77f344_86154cuda3std3__441_GLOBAL__N__114f2911_4_k_cu_1a77f344_86156ignoreE,@object
	.size		_ZN39_INTERNAL_114f2911_4_k_cu_1a77f344_86154cuda3std3__441_GLOBAL__N__114f2911_4_k_cu_1a77f344_86156ignoreE,(_ZN39_INTERNAL_114f2911_4_k_cu_1a77f344_86154cute7productE - _ZN39_INTERNAL_114f2911_4_k_cu_1a77f344_86154cuda3std3__441_GLOBAL__N__114f2911_4_k_cu_1a77f344_86156ignoreE)
_ZN39_INTERNAL_114f2911_4_k_cu_1a77f344_86154cuda3std3__441_GLOBAL__N__114f2911_4_k_cu_1a77f344_86156ignoreE:
	.zero		1
	.type		_ZN39_INTERNAL_114f2911_4_k_cu_1a77f344_86154cute7productE,@object
	.size		_ZN39_INTERNAL_114f2911_4_k_cu_1a77f344_86154cute7productE,(_ZN39_INTERNAL_114f2911_4_k_cu_1a77f344_86154cuda3std3__45__cpo3endE - _ZN39_INTERNAL_114f2911_4_k_cu_1a77f344_86154cute7productE)
_ZN39_INTERNAL_114f2911_4_k_cu_1a77f344_86154cute7productE:
	.zero		1
	.type		_ZN39_INTERNAL_114f2911_4_k_cu_1a77f344_86154cuda3std3__45__cpo3endE,@object
	.size		_ZN39_INTERNAL_114f2911_4_k_cu_1a77f344_86154cuda3std3__45__cpo3endE,(_ZN39_INTERNAL_114f2911_4_k_cu_1a77f344_86154cuda3std3__419piecewise_constructE - _ZN39_INTERNAL_114f2911_4_k_cu_1a77f344_86154cuda3std3__45__cpo3endE)
_ZN39_INTERNAL_114f2911_4_k_cu_1a77f344_86154cuda3std3__45__cpo3endE:
	.zero		1
	.type		_ZN39_INTERNAL_114f2911_4_k_cu_1a77f344_86154cuda3std3__419piecewise_constructE,@object
	.size		_ZN39_INTERNAL_114f2911_4_k_cu_1a77f344_86154cuda3std3__419piecewise_constructE,(_ZN39_INTERNAL_114f2911_4_k_cu_1a77f344_86154cuda3std3__45__cpo4cendE - _ZN39_INTERNAL_114f2911_4_k_cu_1a77f344_86154cuda3std3__419piecewise_constructE)
_ZN39_INTERNAL_114f2911_4_k_cu_1a77f344_86154cuda3std3__419piecewise_constructE:
	.zero		1
	.type		_ZN39_INTERNAL_114f2911_4_k_cu_1a77f344_86154cuda3std3__45__cpo4cendE,@object
	.size		_ZN39_INTERNAL_114f2911_4_k_cu_1a77f344_86154cuda3std3__45__cpo4cendE,(_ZN39_INTERNAL_114f2911_4_k_cu_1a77f344_86154cuda3std6ranges3__45__cpo4swapE - _ZN39_INTERNAL_114f2911_4_k_cu_1a77f344_86154cuda3std3__45__cpo4cendE)
_ZN39_INTERNAL_114f2911_4_k_cu_1a77f344_86154cuda3std3__45__cpo4cendE:
	.zero		1
	.type		_ZN39_INTERNAL_114f2911_4_k_cu_1a77f344_86154cuda3std6ranges3__45__cpo4swapE,@object
	.size		_ZN39_INTERNAL_114f2911_4_k_cu_1a77f344_86154cuda3std6ranges3__45__cpo4swapE,(.L_10 - _ZN39_INTERNAL_114f2911_4_k_cu_1a77f344_86154cuda3std6ranges3__45__cpo4swapE)
_ZN39_INTERNAL_114f2911_4_k_cu_1a77f344_86154cuda3std6ranges3__45__cpo4swapE:
	.zero		1
.L_10:


//--------------------- .nv.constant0._ZN7cutlass13device_kernelINS_4gemm6kernel13GemmUniversalIN4cute5tupleIJiiiiEEENS1_10collective13CollectiveMmaINS1_35MainloopSm100TmaUmmaWarpSpecializedILi5ELi2ELi2ENS5_IJNS4_1CILi2EEESB_NSA_ILi1EEEEEEEENS5_IJNSA_ILi256EEESF_NSA_ILi32EEEEEENS_10bfloat16_tENS5_IJlSC_lEEESI_SJ_NS4_8TiledMMAINS4_8MMA_AtomIJNS4_26SM100_MMA_F16BF16_2x1SM_SSISI_SI_fLi256ELi256ELNS4_4UMMA5MajorE0ELSO_0ELNSN_7ScaleInE0ELSP_0EEEEEENS4_6LayoutINS5_IJSC_SC_SC_EEENS5_IJNSA_ILi0EEESU_SU_EEEEENS5_IJNS4_10UnderscoreESX_SX_EEEEENS4_28SM100_TMA_2SM_LOAD_MULTICASTENS4_14ComposedLayoutINS4_7SwizzleILi2ELi4ELi3EEENS4_18smem_ptr_flag_bitsILi16EEENSS_INS5_IJNSA_ILi8EEESG_EEENS5_IJSG_SC_EEEEEEEvNS4_8identityENS4_18SM100_TMA_2SM_LOADES1A_vS1B_EENS_8epilogue10collective18CollectiveEpilogueINS1E_23Sm100TmaWarpSpecializedILi4ELi2ELi64ELb1ELb0EEEJNS5_IJNSA_ILi128EEESF_SG_EEENS5_IJNSS_IS1J_SC_EENSS_INSA_ILi64EEESC_EEEEESI_SJ_SI_SJ_NS1E_6fusion15FusionCallbacksIS1I_NS1P_17LinearCombinationISI_fSI_fLNS_15FloatRoundStyleE2EEES1K_S1O_JEEENS4_5SM1004TMEM4LOAD26SM100_TMEM_LOAD_32dp32b64xENS4_13SM90_TMA_LOADENS11_INS12_ILi3ELi4ELi3EEES15_NSS_INS5_IJS16_S1M_EEENS5_IJS1M_SC_EEEEEEENS4_39AutoVectorizingCopyWithAssumedAlignmentILi128EEENS4_14SM90_TMA_STOREES24_S26_S26_EEEvvEEEEvNT_6ParamsE --------------------------
	.section	.nv.constant0._ZN7cutlass13device_kernelINS_4gemm6kernel13GemmUniversalIN4cute5tupleIJiiiiEEENS1_10collective13CollectiveMmaINS1_35MainloopSm100TmaUmmaWarpSpecializedILi5ELi2ELi2ENS5_IJNS4_1CILi2EEESB_NSA_ILi1EEEEEEEENS5_IJNSA_ILi256EEESF_NSA_ILi32EEEEEENS_10bfloat16_tENS5_IJlSC_lEEESI_SJ_NS4_8TiledMMAINS4_8MMA_AtomIJNS4_26SM100_MMA_F16BF16_2x1SM_SSISI_SI_fLi256ELi256ELNS4_4UMMA5MajorE0ELSO_0ELNSN_7ScaleInE0ELSP_0EEEEEENS4_6LayoutINS5_IJSC_SC_SC_EEENS5_IJNSA_ILi0EEESU_SU_EEEEENS5_IJNS4_10UnderscoreESX_SX_EEEEENS4_28SM100_TMA_2SM_LOAD_MULTICASTENS4_14ComposedLayoutINS4_7SwizzleILi2ELi4ELi3EEENS4_18smem_ptr_flag_bitsILi16EEENSS_INS5_IJNSA_ILi8EEESG_EEENS5_IJSG_SC_EEEEEEEvNS4_8identityENS4_18SM100_TMA_2SM_LOADES1A_vS1B_EENS_8epilogue10collective18CollectiveEpilogueINS1E_23Sm100TmaWarpSpecializedILi4ELi2ELi64ELb1ELb0EEEJNS5_IJNSA_ILi128EEESF_SG_EEENS5_IJNSS_IS1J_SC_EENSS_INSA_ILi64EEESC_EEEEESI_SJ_SI_SJ_NS1E_6fusion15FusionCallbacksIS1I_NS1P_17LinearCombinationISI_fSI_fLNS_15FloatRoundStyleE2EEES1K_S1O_JEEENS4_5SM1004TMEM4LOAD26SM100_TMEM_LOAD_32dp32b64xENS4_13SM90_TMA_LOADENS11_INS12_ILi3ELi4ELi3EEES15_NSS_INS5_IJS16_S1M_EEENS5_IJS1M_SC_EEEEEEENS4_39AutoVectorizingCopyWithAssumedAlignmentILi128EEENS4_14SM90_TMA_STOREES24_S26_S26_EEEvvEEEEvNT_6ParamsE,"a",@progbits
	.sectionflags	@""
	.align	4
.nv.constant0._ZN7cutlass13device_kernelINS_4gemm6kernel13GemmUniversalIN4cute5tupleIJiiiiEEENS1_10collective13CollectiveMmaINS1_35MainloopSm100TmaUmmaWarpSpecializedILi5ELi2ELi2ENS5_IJNS4_1CILi2EEESB_NSA_ILi1EEEEEEEENS5_IJNSA_ILi256EEESF_NSA_ILi32EEEEEENS_10bfloat16_tENS5_IJlSC_lEEESI_SJ_NS4_8TiledMMAINS4_8MMA_AtomIJNS4_26SM100_MMA_F16BF16_2x1SM_SSISI_SI_fLi256ELi256ELNS4_4UMMA5MajorE0ELSO_0ELNSN_7ScaleInE0ELSP_0EEEEEENS4_6LayoutINS5_IJSC_SC_SC_EEENS5_IJNSA_ILi0EEESU_SU_EEEEENS5_IJNS4_10UnderscoreESX_SX_EEEEENS4_28SM100_TMA_2SM_LOAD_MULTICASTENS4_14ComposedLayoutINS4_7SwizzleILi2ELi4ELi3EEENS4_18smem_ptr_flag_bitsILi16EEENSS_INS5_IJNSA_ILi8EEESG_EEENS5_IJSG_SC_EEEEEEEvNS4_8identityENS4_18SM100_TMA_2SM_LOADES1A_vS1B_EENS_8epilogue10collective18CollectiveEpilogueINS1E_23Sm100TmaWarpSpecializedILi4ELi2ELi64ELb1ELb0EEEJNS5_IJNSA_ILi128EEESF_SG_EEENS5_IJNSS_IS1J_SC_EENSS_INSA_ILi64EEESC_EEEEESI_SJ_SI_SJ_NS1E_6fusion15FusionCallbacksIS1I_NS1P_17LinearCombinationISI_fSI_fLNS_15FloatRoundStyleE2EEES1K_S1O_JEEENS4_5SM1004TMEM4LOAD26SM100_TMEM_LOAD_32dp32b64xENS4_13SM90_TMA_LOADENS11_INS12_ILi3ELi4ELi3EEES15_NSS_INS5_IJS16_S1M_EEENS5_IJS1M_SC_EEEEEEENS4_39AutoVectorizingCopyWithAssumedAlignmentILi128EEENS4_14SM90_TMA_STOREES24_S26_S26_EEEvvEEEEvNT_6ParamsE:
	.zero		2944


//--------------------- SYMBOLS --------------------------

	.type		.nv.reservedSmem.offset0,@object
	.size		.nv.reservedSmem.offset0,0x4
	.type		.nv.reservedSmem.cap,@object
	.size		.nv.reservedSmem.cap,0x4
	.type		__assertfail,@function
